def matmul_kernel(
    a_ptr,
    b_ptr,
    c_ptr,
    M,
    N,
    K,
    stride_am,
    stride_ak,
    stride_bk,
    stride_bn,
    stride_cm,
    stride_cn,
    BLOCK_M: tl.constexpr,
    BLOCK_N: tl.constexpr,
    BLOCK_K: tl.constexpr,
    GROUP_M: tl.constexpr,
):
    pid = tl.program_id(axis=0)
    num_pid_m = tl.cdiv(M, BLOCK_M)
    num_pid_n = tl.cdiv(N, BLOCK_N)
    num_pid_in_group = GROUP_M * num_pid_n
    group_id = pid // num_pid_in_group
    first_pid_m = group_id * GROUP_M
    group_size_m = min(num_pid_m - first_pid_m, GROUP_M)
    pid_m = first_pid_m + ((pid % num_pid_in_group) % group_size_m)
    pid_n = (pid % num_pid_in_group) // group_size_m

    offs_am = (pid_m * BLOCK_M + tl.arange(0, BLOCK_M)) % M
    offs_bn = (pid_n * BLOCK_N + tl.arange(0, BLOCK_N)) % N
    offs_k = tl.arange(0, BLOCK_K)
    a_ptrs = a_ptr + offs_am[:, None] * stride_am + offs_k[None, :] * stride_ak
    b_ptrs = b_ptr + offs_k[:, None] * stride_bk + offs_bn[None, :] * stride_bn

    acc = tl.zeros((BLOCK_M, BLOCK_N), dtype=tl.float32)
    for kk in range(0, tl.cdiv(K, BLOCK_K)):
        a = tl.load(a_ptrs, mask=offs_k[None, :] < K - kk * BLOCK_K, other=0.0)
        b = tl.load(b_ptrs, mask=offs_k[:, None] < K - kk * BLOCK_K, other=0.0)
        acc = tl.dot(a, b, acc)
        a_ptrs += BLOCK_K * stride_ak
        b_ptrs += BLOCK_K * stride_bk

    c = acc.to(c_ptr.dtype.element_ty)
    offs_cm = pid_m * BLOCK_M + tl.arange(0, BLOCK_M)
    offs_cn = pid_n * BLOCK_N + tl.arange(0, BLOCK_N)
    c_ptrs = c_ptr + offs_cm[:, None] * stride_cm + offs_cn[None, :] * stride_cn
    mask = (offs_cm[:, None] < M) & (offs_cn[None, :] < N)
    tl.store(c_ptrs, c, mask=mask)

# config = {"BLOCK_K": 64, "BLOCK_M": 512, "BLOCK_N": 256, "GROUP_M": 8, "arch": "sm_90", "dtype": "fp8e4m3", "num_ctas": 2, "num_stages": 3, "num_warps": 4}
# arch = sm_90


// ===== COMPILED SASS (sm_90a) =====

	.target	sm_90a

	.elftype	@"ET_EXEC"


//--------------------- .note.nv.tkinfo           --------------------------
	.section	.note.nv.tkinfo,"",@"SHT_NOTE"
	.sectionflags	@"SHF_NOTE_NV_TKINFO"
	.tkinfo
        /*0018*/ 	.word	0x00000002
        /*0030*/ 	.string	""
        /*0030*/ 	.string	"ptxas"
        /*0030*/ 	.string	"Cuda compilation tools, release 13.0, V13.0.88"
        /*0030*/ 	.string	"Build cuda_13.0.r13.0/compiler.36424714_0"
        /*0030*/ 	.string	"-v  -suppress-debug-info  -lineinfo  -arch sm_90a "



//--------------------- .note.nv.cuinfo           --------------------------
	.section	.note.nv.cuinfo,"",@"SHT_NOTE"
	.sectionflags	@"SHF_NOTE_NV_CUINFO"
        /*0018*/ 	.short	0x0002
        /*001a*/ 	.short	0x005a
        /*001c*/ 	.short	0x0082
	.zero		2


//--------------------- .nv.info                  --------------------------
	.section	.nv.info,"",@"SHT_CUDA_INFO"
	.align	4


	//----- nvinfo : EIATTR_REGCOUNT
	.align		4
        /*0000*/ 	.byte	0x04, 0x2f
        /*0002*/ 	.short	(.L_1 - .L_0)
	.align		4
.L_0:
        /*0004*/ 	.word	index@(matmul_kernel)
        /*0008*/ 	.word	0x000000ff


	//----- nvinfo : EIATTR_FRAME_SIZE
	.align		4
.L_1:
        /*000c*/ 	.byte	0x04, 0x11
        /*000e*/ 	.short	(.L_3 - .L_2)
	.align		4
.L_2:
        /*0010*/ 	.word	index@(matmul_kernel)
        /*0014*/ 	.word	0x000016f8


	//----- nvinfo : EIATTR_MIN_STACK_SIZE
	.align		4
.L_3:
        /*0018*/ 	.byte	0x04, 0x12
        /*001a*/ 	.short	(.L_5 - .L_4)
	.align		4
.L_4:
        /*001c*/ 	.word	index@(matmul_kernel)
        /*0020*/ 	.word	0x000016f8
.L_5:


//--------------------- .nv.compat                --------------------------
	.section	.nv.compat,"",@"SHT_CUDA_COMPAT_INFO"
	.align	4
        /*0000*/ 	.byte	0x02, 0x09, 0x01, 0x00, 0x02, 0x02, 0x04, 0x00, 0x02, 0x05, 0x05, 0x00, 0x03, 0x07, 0x01, 0x01
        /*0010*/ 	.byte	0x02, 0x03, 0x00, 0x00, 0x02, 0x06, 0x01, 0x00, 0x04, 0x0b, 0x08, 0x00, 0x00, 0x00, 0x00, 0x00
        /*0020*/ 	.byte	0x00, 0x00, 0x00, 0x00


//--------------------- .nv.info.matmul_kernel    --------------------------
	.section	.nv.info.matmul_kernel,"",@"SHT_CUDA_INFO"
	.sectionflags	@""
	.align	4


	//----- nvinfo : EIATTR_CUDA_API_VERSION
	.align		4
        /*0000*/ 	.byte	0x04, 0x37
        /*0002*/ 	.short	(.L_7 - .L_6)
.L_6:
        /*0004*/ 	.word	0x00000082


	//----- nvinfo : EIATTR_KPARAM_INFO
	.align		4
.L_7:
        /*0008*/ 	.byte	0x04, 0x17
        /*000a*/ 	.short	(.L_9 - .L_8)
.L_8:
        /*000c*/ 	.word	0x00000000
        /*0010*/ 	.short	0x000d
        /*0012*/ 	.short	0x0048
        /*0014*/ 	.byte	0x00, 0xf4, 0x21, 0x00


	//----- nvinfo : EIATTR_KPARAM_INFO
	.align		4
.L_9:
        /*0018*/ 	.byte	0x04, 0x17
        /*001a*/ 	.short	(.L_11 - .L_10)
.L_10:
        /*001c*/ 	.word	0x00000000
        /*0020*/ 	.short	0x000c
        /*0022*/ 	.short	0x0040
        /*0024*/ 	.byte	0x00, 0xf4, 0x21, 0x00


	//----- nvinfo : EIATTR_KPARAM_INFO
	.align		4
.L_11:
        /*0028*/ 	.byte	0x04, 0x17
        /*002a*/ 	.short	(.L_13 - .L_12)
.L_12:
        /*002c*/ 	.word	0x00000000
        /*0030*/ 	.short	0x000b
        /*0032*/ 	.short	0x0038
        /*0034*/ 	.byte	0x00, 0xf0, 0x11, 0x00


	//----- nvinfo : EIATTR_KPARAM_INFO
	.align		4
.L_13:
        /*0038*/ 	.byte	0x04, 0x17
        /*003a*/ 	.short	(.L_15 - .L_14)
.L_14:
        /*003c*/ 	.word	0x00000000
        /*0040*/ 	.short	0x000a
        /*0042*/ 	.short	0x0034
        /*0044*/ 	.byte	0x00, 0xf0, 0x11, 0x00


	//----- nvinfo : EIATTR_KPARAM_INFO
	.align		4
.L_15:
        /*0048*/ 	.byte	0x04, 0x17
        /*004a*/ 	.short	(.L_17 - .L_16)
.L_16:
        /*004c*/ 	.word	0x00000000
        /*0050*/ 	.short	0x0009
        /*0052*/ 	.short	0x0030
        /*0054*/ 	.byte	0x00, 0xf0, 0x11, 0x00


	//----- nvinfo : EIATTR_KPARAM_INFO
	.align		4
.L_17:
        /*0058*/ 	.byte	0x04, 0x17
        /*005a*/ 	.short	(.L_19 - .L_18)
.L_18:
        /*005c*/ 	.word	0x00000000
        /*0060*/ 	.short	0x0008
        /*0062*/ 	.short	0x002c
        /*0064*/ 	.byte	0x00, 0xf0, 0x11, 0x00


	//----- nvinfo : EIATTR_KPARAM_INFO
	.align		4
.L_19:
        /*0068*/ 	.byte	0x04, 0x17
        /*006a*/ 	.short	(.L_21 - .L_20)
.L_20:
        /*006c*/ 	.word	0x00000000
        /*0070*/ 	.short	0x0007
        /*0072*/ 	.short	0x0028
        /*0074*/ 	.byte	0x00, 0xf0, 0x11, 0x00


	//----- nvinfo : EIATTR_KPARAM_INFO
	.align		4
.L_21:
        /*0078*/ 	.byte	0x04, 0x17
        /*007a*/ 	.short	(.L_23 - .L_22)
.L_22:
        /*007c*/ 	.word	0x00000000
        /*0080*/ 	.short	0x0006
        /*0082*/ 	.short	0x0024
        /*0084*/ 	.byte	0x00, 0xf0, 0x11, 0x00


	//----- nvinfo : EIATTR_KPARAM_INFO
	.align		4
.L_23:
        /*0088*/ 	.byte	0x04, 0x17
        /*008a*/ 	.short	(.L_25 - .L_24)
.L_24:
        /*008c*/ 	.word	0x00000000
        /*0090*/ 	.short	0x0005
        /*0092*/ 	.short	0x0020
        /*0094*/ 	.byte	0x00, 0xf0, 0x11, 0x00


	//----- nvinfo : EIATTR_KPARAM_INFO
	.align		4
.L_25:
        /*0098*/ 	.byte	0x04, 0x17
        /*009a*/ 	.short	(.L_27 - .L_26)
.L_26:
        /*009c*/ 	.word	0x00000000
        /*00a0*/ 	.short	0x0004
        /*00a2*/ 	.short	0x001c
        /*00a4*/ 	.byte	0x00, 0xf0, 0x11, 0x00


	//----- nvinfo : EIATTR_KPARAM_INFO
	.align		4
.L_27:
        /*00a8*/ 	.byte	0x04, 0x17
        /*00aa*/ 	.short	(.L_29 - .L_28)
.L_28:
        /*00ac*/ 	.word	0x00000000
        /*00b0*/ 	.short	0x0003
        /*00b2*/ 	.short	0x0018
        /*00b4*/ 	.byte	0x00, 0xf0, 0x11, 0x00


	//----- nvinfo : EIATTR_KPARAM_INFO
	.align		4
.L_29:
        /*00b8*/ 	.byte	0x04, 0x17
        /*00ba*/ 	.short	(.L_31 - .L_30)
.L_30:
        /*00bc*/ 	.word	0x00000000
        /*00c0*/ 	.short	0x0002
        /*00c2*/ 	.short	0x0010
        /*00c4*/ 	.byte	0x00, 0xf4, 0x21, 0x00


	//----- nvinfo : EIATTR_KPARAM_INFO
	.align		4
.L_31:
        /*00c8*/ 	.byte	0x04, 0x17
        /*00ca*/ 	.short	(.L_33 - .L_32)
.L_32:
        /*00cc*/ 	.word	0x00000000
        /*00d0*/ 	.short	0x0001
        /*00d2*/ 	.short	0x0008
        /*00d4*/ 	.byte	0x00, 0xf4, 0x21, 0x00


	//----- nvinfo : EIATTR_KPARAM_INFO
	.align		4
.L_33:
        /*00d8*/ 	.byte	0x04, 0x17
        /*00da*/ 	.short	(.L_35 - .L_34)
.L_34:
        /*00dc*/ 	.word	0x00000000
        /*00e0*/ 	.short	0x0000
        /*00e2*/ 	.short	0x0000
        /*00e4*/ 	.byte	0x00, 0xf4, 0x21, 0x00


	//----- nvinfo : EIATTR_EXPLICIT_CLUSTER
	.align		4
.L_35:
        /*00e8*/ 	.byte	0x01, 0x3e
	.zero		2


	//----- nvinfo : EIATTR_CTA_PER_CLUSTER
	.align		4
        /*00ec*/ 	.byte	0x04, 0x3d
        /*00ee*/ 	.short	(.L_37 - .L_36)
.L_36:
        /*00f0*/ 	.word	0x00000002
        /*00f4*/ 	.word	0x00000001
        /*00f8*/ 	.word	0x00000001


	//----- nvinfo : EIATTR_SPARSE_MMA_MASK
	.align		4
.L_37:
        /*00fc*/ 	.byte	0x03, 0x50
        /*00fe*/ 	.short	0x0000


	//----- nvinfo : EIATTR_MAXREG_COUNT
	.align		4
        /*0100*/ 	.byte	0x03, 0x1b
        /*0102*/ 	.short	0x00ff


	//----- nvinfo : EIATTR_NUM_BARRIERS
	.align		4
        /*0104*/ 	.byte	0x02, 0x4c
        /*0106*/ 	.byte	0x01
	.zero		1


	//----- nvinfo : EIATTR_ANNOTATIONS
	.align		4
        /*0108*/ 	.byte	0x04, 0x55
        /*010a*/ 	.short	(.L_39 - .L_38)


	//   ....[0]....
.L_38:
        /*010c*/ 	.word	0x00000001
        /*0110*/ 	.byte	0xc0, 0x05, 0x00, 0x00, 0x01, 0x00, 0x00, 0x00, 0x00, 0x06, 0x00, 0x00, 0x01, 0x00, 0x00, 0x00
        /* <DEDUP_REMOVED lines=2792> */
        /*afa0*/ 	.byte	0x50, 0x7b, 0x04, 0x00


	//----- nvinfo : EIATTR_MERCURY_ISA_VERSION
	.align		4
.L_39:
        /*afa4*/ 	.byte	0x03, 0x5f
        /*afa6*/ 	.short	0x0101


	//----- nvinfo : EIATTR_EXIT_INSTR_OFFSETS
	.align		4
        /*afa8*/ 	.byte	0x04, 0x1c
        /*afaa*/ 	.short	(.L_41 - .L_40)


	//   ....[0]....
.L_40:
        /*afac*/ 	.word	0x00047b40


	//   ....[1]....
        /*afb0*/ 	.word	0x00047b70


	//----- nvinfo : EIATTR_REQNTID
	.align		4
.L_41:
        /*afb4*/ 	.byte	0x04, 0x10
        /*afb6*/ 	.short	(.L_43 - .L_42)
.L_42:
        /*afb8*/ 	.word	0x00000080
        /*afbc*/ 	.word	0x00000001
        /*afc0*/ 	.word	0x00000001


	//----- nvinfo : EIATTR_CBANK_PARAM_SIZE
	.align		4
.L_43:
        /*afc4*/ 	.byte	0x03, 0x19
        /*afc6*/ 	.short	0x0050


	//----- nvinfo : EIATTR_PARAM_CBANK
	.align		4
        /*afc8*/ 	.byte	0x04, 0x0a
        /*afca*/ 	.short	(.L_45 - .L_44)
	.align		4
.L_44:
        /*afcc*/ 	.word	index@(.nv.constant0.matmul_kernel)
        /*afd0*/ 	.short	0x0210
        /*afd2*/ 	.short	0x0050


	//----- nvinfo : EIATTR_SW_WAR
	.align		4
.L_45:
        /*afd4*/ 	.byte	0x04, 0x36
        /*afd6*/ 	.short	(.L_47 - .L_46)
.L_46:
        /*afd8*/ 	.word	0x00000008
.L_47:


//--------------------- .nv.callgraph             --------------------------
	.section	.nv.callgraph,"",@"SHT_CUDA_CALLGRAPH"
	.align	4
	.sectionentsize	8
	.align		4
        /*0000*/ 	.word	0x00000000
	.align		4
        /*0004*/ 	.word	0xffffffff
	.align		4
        /*0008*/ 	.word	0x00000000
	.align		4
        /*000c*/ 	.word	0xfffffffe
	.align		4
        /*0010*/ 	.word	0x00000000
	.align		4
        /*0014*/ 	.word	0xfffffffd
	.align		4
        /*0018*/ 	.word	0x00000000
	.align		4
        /*001c*/ 	.word	0xfffffffc


//--------------------- .text.matmul_kernel       --------------------------
	.section	.text.matmul_kernel,"ax",@progbits
	.align	128
        .global         matmul_kernel
        .type           matmul_kernel,@function
        .size           matmul_kernel,(.L_x_4 - matmul_kernel)
        .other          matmul_kernel,@"STO_CUDA_ENTRY STV_DEFAULT"
matmul_kernel:
.text.matmul_kernel:
[----:B------:R-:W0:Y:S08]  /*0000*/  LDC R1, c[0x0][0x28] ;  /* 0x00000a00ff017b82 */ /* 0x000e300000000800 */
[----:B------:R-:W1:Y:S01]  /*0010*/  LDC.64 R20, c[0x0][0x228] ;  /* 0x00008a00ff147b82 */ /* 0x000e620000000a00 */
[----:B------:R-:W2:Y:S01]  /*0020*/  S2R R28, SR_TID.X ;  /* 0x00000000001c7919 */ /* 0x000ea20000002100 */
[----:B0-----:R-:W-:-:S06]  /*0030*/  VIADD R1, R1, 0xffffe908 ;  /* 0xffffe90801017836 */ /* 0x001fcc0000000000 */
[----:B------:R-:W0:Y:S08]  /*0040*/  S2UR UR4, SR_CTAID.X ;  /* 0x00000000000479c3 */ /* 0x000e300000002500 */
[----:B------:R-:W3:Y:S01]  /*0050*/  LDC R152, c[0x0][0x230] ;  /* 0x00008c00ff987b82 */ /* 0x000ee20000000800 */
[----:B-1----:R-:W-:-:S07]  /*0060*/  VIADD R0, R21, 0xff ;  /* 0x000000ff15007836 */ /* 0x002fce0000000000 */
[----:B------:R-:W1:Y:S01]  /*0070*/  S2UR UR6, SR_CgaCtaId ;  /* 0x00000000000679c3 */ /* 0x000e620000008800 */
[----:B------:R-:W-:Y:S02]  /*0080*/  SHF.R.S32.HI R3, RZ, 0x1f, R0 ;  /* 0x0000001fff037819 */ /* 0x000fe40000011400 */
[----:B0-----:R-:W-:Y:S01]  /*0090*/  I2FP.F32.U32 R5, UR4 ;  /* 0x0000000400057c45 */ /* 0x001fe20008201000 */
[----:B------:R-:W-:Y:S01]  /*00a0*/  ULDC UR4, c[0x0][0x150] ;  /* 0x0000540000047ab9 */ /* 0x000fe20000000800 */
[----:B------:R-:W-:Y:S02]  /*00b0*/  LEA.HI R3, R3, R0, RZ, 0x8 ;  /* 0x0000000003037211 */ /* 0x000fe400078f40ff */
[----:B--2---:R-:W-:Y:S01]  /*00c0*/  LOP3.LUT R153, R28, 0x7f, RZ, 0xc0, !PT ;  /* 0x0000007f1c997812 */ /* 0x004fe200078ec0ff */
[----:B------:R-:W-:Y:S01]  /*00d0*/  FMUL R5, R5, UR4 ;  /* 0x0000000405057c20 */ /* 0x000fe20008400000 */
[----:B------:R-:W-:Y:S01]  /*00e0*/  SHF.R.S32.HI R3, RZ, 0x8, R3 ;  /* 0x00000008ff037819 */ /* 0x000fe20000011403 */
[----:B---3--:R-:W-:-:S04]  /*00f0*/  VIADD R152, R152, 0x3f ;  /* 0x0000003f98987836 */ /* 0x008fc80000000000 */
[----:B------:R-:W-:Y:S01]  /*0100*/  IMAD.SHL.U32 R4, R3, 0x8, RZ ;  /* 0x0000000803047824 */ /* 0x000fe200078e00ff */
[----:B------:R-:W0:Y:S04]  /*0110*/  F2I.U32.TRUNC.NTZ R5, R5 ;  /* 0x0000000500057305 */ /* 0x000e28000020f000 */
[----:B------:R-:W-:Y:S01]  /*0120*/  IABS R7, R4 ;  /* 0x0000000400077213 */ /* 0x000fe20000000000 */
[----:B-1----:R-:W-:-:S03]  /*0130*/  USHF.L.U32 UR5, UR6, 0x8, URZ ;  /* 0x0000000806057899 */ /* 0x002fc6000800063f */
[----:B------:R-:W1:Y:S01]  /*0140*/  I2F.RP R0, R7 ;  /* 0x0000000700007306 */ /* 0x000e620000209400 */
[----:B------:R-:W-:Y:S01]  /*0150*/  ULOP3.LUT UR5, UR5, 0x100, URZ, 0xc0, !UPT ;  /* 0x0000010005057892 */ /* 0x000fe2000f8ec03f */
[----:B0-----:R-:W-:-:S06]  /*0160*/  IABS R11, R5 ;  /* 0x00000005000b7213 */ /* 0x001fcc0000000000 */
[----:B-1----:R-:W0:Y:S02]  /*0170*/  MUFU.RCP R0, R0 ;  /* 0x0000000000007308 */ /* 0x002e240000001000 */
[----:B0-----:R-:W-:Y:S01]  /*0180*/  VIADD R2, R0, 0xffffffe ;  /* 0x0ffffffe00027836 */ /* 0x001fe20000000000 */
[----:B------:R-:W-:-:S05]  /*0190*/  IABS R0, R4 ;  /* 0x0000000400007213 */ /* 0x000fca0000000000 */
[----:B------:R0:W1:Y:S01]  /*01a0*/  F2I.FTZ.U32.TRUNC.NTZ R3, R2 ;  /* 0x0000000200037305 */ /* 0x000062000021f000 */
[----:B------:R-:W-:Y:S02]  /*01b0*/  IMAD.MOV R0, RZ, RZ, -R0 ;  /* 0x000000ffff007224 */ /* 0x000fe400078e0a00 */
[----:B0-----:R-:W-:Y:S02]  /*01c0*/  IMAD.MOV.U32 R2, RZ, RZ, RZ ;  /* 0x000000ffff027224 */ /* 0x001fe400078e00ff */
[----:B-1----:R-:W-:-:S04]  /*01d0*/  IMAD.MOV R6, RZ, RZ, -R3 ;  /* 0x000000ffff067224 */ /* 0x002fc800078e0a03 */
[----:B------:R-:W-:-:S04]  /*01e0*/  IMAD R9, R6, R7, RZ ;  /* 0x0000000706097224 */ /* 0x000fc800078e02ff */
[----:B------:R-:W-:-:S06]  /*01f0*/  IMAD.HI.U32 R2, R3, R9, R2 ;  /* 0x0000000903027227 */ /* 0x000fcc00078e0002 */
[----:B------:R-:W-:-:S04]  /*0200*/  IMAD.HI.U32 R2, R2, R11, RZ ;  /* 0x0000000b02027227 */ /* 0x000fc800078e00ff */
[----:B------:R-:W-:-:S05]  /*0210*/  IMAD R0, R2, R0, R11 ;  /* 0x0000000002007224 */ /* 0x000fca00078e020b */
[----:B------:R-:W-:-:S13]  /*0220*/  ISETP.GT.U32.AND P1, PT, R7, R0, PT ;  /* 0x000000000700720c */ /* 0x000fda0003f24070 */
[----:B------:R-:W-:Y:S02]  /*0230*/  @!P1 IMAD.IADD R0, R0, 0x1, -R7 ;  /* 0x0000000100009824 */ /* 0x000fe400078e0a07 */
[----:B------:R-:W-:Y:S01]  /*0240*/  @!P1 VIADD R2, R2, 0x1 ;  /* 0x0000000102029836 */ /* 0x000fe20000000000 */
[----:B------:R-:W-:Y:S02]  /*0250*/  ISETP.NE.AND P1, PT, R4, RZ, PT ;  /* 0x000000ff0400720c */ /* 0x000fe40003f25270 */
[----:B------:R-:W-:Y:S02]  /*0260*/  ISETP.GE.U32.AND P0, PT, R0, R7, PT ;  /* 0x000000070000720c */ /* 0x000fe40003f06070 */
[----:B------:R-:W-:-:S04]  /*0270*/  LOP3.LUT R0, R5, R4, RZ, 0x3c, !PT ;  /* 0x0000000405007212 */ /* 0x000fc800078e3cff */
[----:B------:R-:W-:Y:S01]  /*0280*/  ISETP.GE.AND P2, PT, R0, RZ, PT ;  /* 0x000000ff0000720c */ /* 0x000fe20003f46270 */
[----:B------:R-:W-:-:S05]  /*0290*/  VIADD R0, R20, 0x1ff ;  /* 0x000001ff14007836 */ /* 0x000fca0000000000 */
[----:B------:R-:W-:Y:S01]  /*02a0*/  SHF.R.S32.HI R3, RZ, 0x1f, R0 ;  /* 0x0000001fff037819 */ /* 0x000fe20000011400 */
[----:B------:R-:W-:-:S03]  /*02b0*/  @P0 VIADD R2, R2, 0x1 ;  /* 0x0000000102020836 */ /* 0x000fc60000000000 */
[----:B------:R-:W-:-:S03]  /*02c0*/  LEA.HI R3, R3, R0, RZ, 0x9 ;  /* 0x0000000003037211 */ /* 0x000fc600078f48ff */
[----:B------:R-:W-:Y:S01]  /*02d0*/  @!P2 IMAD.MOV R2, RZ, RZ, -R2 ;  /* 0x000000ffff02a224 */ /* 0x000fe200078e0a02 */
[----:B------:R-:W-:-:S05]  /*02e0*/  @!P1 LOP3.LUT R2, RZ, R4, RZ, 0x33, !PT ;  /* 0x00000004ff029212 */ /* 0x000fca00078e33ff */
[----:B------:R-:W-:Y:S02]  /*02f0*/  IMAD.SHL.U32 R6, R2, 0x8, RZ ;  /* 0x0000000802067824 */ /* 0x000fe400078e00ff */
[----:B------:R-:W-:-:S03]  /*0300*/  IMAD.MOV R2, RZ, RZ, -R2 ;  /* 0x000000ffff027224 */ /* 0x000fc600078e0a02 */
[----:B------:R-:W-:Y:S01]  /*0310*/  LEA.HI.SX32 R3, R3, -R6, 0x17 ;  /* 0x8000000603037211 */ /* 0x000fe200078fbaff */
[----:B------:R-:W-:-:S03]  /*0320*/  IMAD R4, R4, R2, R5 ;  /* 0x0000000204047224 */ /* 0x000fc600078e0205 */
[----:B------:R-:W-:Y:S02]  /*0330*/  VIMNMX R11, R3, 0x8, PT ;  /* 0x00000008030b7848 */ /* 0x000fe40003fe0100 */
[----:B------:R-:W-:Y:S02]  /*0340*/  IABS R9, R4 ;  /* 0x0000000400097213 */ /* 0x000fe40000000000 */
[----:B------:R-:W-:-:S04]  /*0350*/  IABS R7, R11 ;  /* 0x0000000b00077213 */ /* 0x000fc80000000000 */
[----:B------:R-:W0:Y:S08]  /*0360*/  I2F.RP R0, R7 ;  /* 0x0000000700007306 */ /* 0x000e300000209400 */
[----:B0-----:R-:W0:Y:S02]  /*0370*/  MUFU.RCP R0, R0 ;  /* 0x0000000000007308 */ /* 0x001e240000001000 */
[----:B0-----:R-:W-:-:S06]  /*0380*/  VIADD R3, R0, 0xffffffe ;  /* 0x0ffffffe00037836 */ /* 0x001fcc0000000000 */
[----:B------:R-:W0:Y:S02]  /*0390*/  F2I.FTZ.U32.TRUNC.NTZ R3, R3 ;  /* 0x0000000300037305 */ /* 0x000e24000021f000 */
[----:B0-----:R-:W-:-:S04]  /*03a0*/  IMAD.MOV R8, RZ, RZ, -R3 ;  /* 0x000000ffff087224 */ /* 0x001fc800078e0a03 */
[----:B------:R-:W-:Y:S01]  /*03b0*/  IMAD.MOV.U32 R2, RZ, RZ, R8 ;  /* 0x000000ffff027224 */ /* 0x000fe200078e0008 */
[----:B------:R-:W-:-:S03]  /*03c0*/  IABS R8, R11 ;  /* 0x0000000b00087213 */ /* 0x000fc60000000000 */
[----:B------:R-:W-:Y:S02]  /*03d0*/  IMAD R5, R2, R7, RZ ;  /* 0x0000000702057224 */ /* 0x000fe400078e02ff */
[----:B------:R-:W-:Y:S02]  /*03e0*/  IMAD.MOV.U32 R2, RZ, RZ, RZ ;  /* 0x000000ffff027224 */ /* 0x000fe400078e00ff */
[----:B------:R-:W-:Y:S02]  /*03f0*/  IMAD.MOV R0, RZ, RZ, -R8 ;  /* 0x000000ffff007224 */ /* 0x000fe400078e0a08 */
        /* <DEDUP_REMOVED lines=9> */
[----:B------:R-:W-:-:S07]  /*0490*/  ISETP.GE.AND P2, PT, R0, RZ, PT ;  /* 0x000000ff0000720c */ /* 0x000fce0003f46270 */
[----:B------:R-:W-:Y:S01]  /*04a0*/  @P0 VIADD R2, R2, 0x1 ;  /* 0x0000000102020836 */ /* 0x000fe20000000000 */
[----:B------:R-:W-:-:S03]  /*04b0*/  ISETP.GT.AND P0, PT, R152, 0x3f, PT ;  /* 0x0000003f9800780c */ /* 0x000fc60003f04270 */
[----:B------:R-:W-:-:S04]  /*04c0*/  IMAD.MOV.U32 R0, RZ, RZ, R2 ;  /* 0x000000ffff007224 */ /* 0x000fc800078e0002 */
[----:B------:R-:W-:Y:S01]  /*04d0*/  @!P2 IMAD.MOV R0, RZ, RZ, -R0 ;  /* 0x000000ffff00a224 */ /* 0x000fe200078e0a00 */
[----:B------:R-:W-:-:S05]  /*04e0*/  @!P1 LOP3.LUT R0, RZ, R11, RZ, 0x33, !PT ;  /* 0x0000000bff009212 */ /* 0x000fca00078e33ff */
[----:B------:R-:W-:Y:S02]  /*04f0*/  IMAD.MOV R2, RZ, RZ, -R0 ;  /* 0x000000ffff027224 */ /* 0x000fe400078e0a00 */
[----:B------:R-:W-:Y:S02]  /*0500*/  IMAD.SHL.U32 R0, R0, 0x100, RZ ;  /* 0x0000010000007824 */ /* 0x000fe400078e00ff */
[----:B------:R-:W-:-:S04]  /*0510*/  IMAD R2, R11, R2, R4 ;  /* 0x000000020b027224 */ /* 0x000fc800078e0204 */
[----:B------:R-:W-:-:S05]  /*0520*/  IMAD.IADD R2, R6, 0x1, R2 ;  /* 0x0000000106027824 */ /* 0x000fca00078e0202 */
[----:B------:R-:W-:-:S13]  /*0530*/  R2UR UR4, R2 ;  /* 0x00000000020472ca */ /* 0x000fda00000e0000 */
[----:B------:R-:W-:-:S03]  /*0540*/  ULEA UR5, UR4, UR5, 0x9 ;  /* 0x0000000504057291 */ /* 0x000fc6000f8e483f */
[----:B------:R-:W-:Y:S02]  /*0550*/  UMOV UR4, 0x400 ;  /* 0x0000040000047882 */ /* 0x000fe40000000000 */
[----:B------:R-:W-:Y:S01]  /*0560*/  ULEA UR4, UR6, UR4, 0x18 ;  /* 0x0000000406047291 */ /* 0x000fe2000f8ec03f */
[----:B------:R-:W-:Y:S02]  /*0570*/  VIADD R2, R153, UR5 ;  /* 0x0000000599027c36 */ /* 0x000fe40008000000 */
[----:B------:R-:W-:Y:S02]  /*0580*/  ULDC.64 UR6, c[0x0][0x208] ;  /* 0x0000820000067ab9 */ /* 0x000fe40000000a00 */
[----:B------:R-:W-:Y:S01]  /*0590*/  VIADD R3, R2, 0x80 ;  /* 0x0000008002037836 */ /* 0x000fe20000000000 */
[----:B------:R-:W-:Y:S06]  /*05a0*/  @P0 BRA `(.L_x_0) ;  /* 0x0000001c000c0947 */ /* 0x000fec0003800000 */
[----:B------:R-:W-:Y:S01]  /*05b0*/  IMAD.SHL.U32 R4, R28, 0x8, RZ ;  /* 0x000000081c047824 */ /* 0x000fe200078e00ff */
[----:B------:R1:W-:Y:S01]  /*05c0*/  STL [R1+0x400], RZ ;  /* 0x000400ff01007387 */ /* 0x0003e20000100800 */
[----:B------:R-:W-:Y:S02]  /*05d0*/  CS2R R24, SRZ ;  /* 0x0000000000187805 */ /* 0x000fe4000001ff00 */
[----:B------:R-:W-:Y:S02]  /*05e0*/  CS2R R26, SRZ ;  /* 0x00000000001a7805 */ /* 0x000fe4000001ff00 */
[----:B------:R-:W-:Y:S01]  /*05f0*/  CS2R R28, SRZ ;  /* 0x00000000001c7805 */ /* 0x000fe2000001ff00 */
[----:B------:R1:W-:Y:S01]  /*0600*/  STL [R1+0xe68], R4 ;  /* 0x000e680401007387 */ /* 0x0003e20000100800 */
[----:B------:R-:W-:Y:S02]  /*0610*/  CS2R R30, SRZ ;  /* 0x00000000001e7805 */ /* 0x000fe4000001ff00 */
[----:B------:R-:W-:-:S02]  /*0620*/  CS2R R32, SRZ ;  /* 0x0000000000207805 */ /* 0x000fc4000001ff00 */
[----:B------:R-:W-:Y:S01]  /*0630*/  CS2R R34, SRZ ;  /* 0x0000000000227805 */ /* 0x000fe2000001ff00 */
[----:B------:R1:W-:Y:S01]  /*0640*/  STL [R1+0x404], RZ ;  /* 0x000404ff01007387 */ /* 0x0003e20000100800 */
[----:B------:R-:W-:Y:S02]  /*0650*/  CS2R R36, SRZ ;  /* 0x0000000000247805 */ /* 0x000fe4000001ff00 */
[----:B------:R-:W-:Y:S02]  /*0660*/  CS2R R38, SRZ ;  /* 0x0000000000267805 */ /* 0x000fe4000001ff00 */
[----:B------:R-:W-:Y:S01]  /*0670*/  CS2R R40, SRZ ;  /* 0x0000000000287805 */ /* 0x000fe2000001ff00 */
[----:B------:R1:W-:Y:S01]  /*0680*/  STL [R1+0x408], RZ ;  /* 0x000408ff01007387 */ /* 0x0003e20000100800 */
        /* <DEDUP_REMOVED lines=72> */
[----:B------:R-:W-:-:S03]  /*0b10*/  CS2R R150, SRZ ;  /* 0x0000000000967805 */ /* 0x000fc6000001ff00 */
[----:B------:R1:W-:Y:S04]  /*0b20*/  STL [R1+0x454], RZ ;  /* 0x000454ff01007387 */ /* 0x0003e80000100800 */
        /* <DEDUP_REMOVED lines=234> */
[----:B------:R1:W-:Y:S04]  /*19d0*/  STL [R1], RZ ;  /* 0x000000ff01007387 */ /* 0x0003e80000100800 */
        /* <DEDUP_REMOVED lines=126> */
[----:B------:R1:W-:Y:S01]  /*21c0*/  STL [R1+0x1fc], RZ ;  /* 0x0001fcff01007387 */ /* 0x0003e20000100800 */
[----:B------:R-:W-:Y:S05]  /*21d0*/  BRA `(.L_x_1) ;  /* 0x000001e4005c7947 */ /* 0x000fea0003800000 */
.L_x_0:
[-C--:B------:R-:W-:Y:S01]  /*21e0*/  IABS R13, R20.reuse ;  /* 0x00000014000d7213 */ /* 0x080fe20000000000 */
[----:B------:R-:W-:Y:S01]  /*21f0*/  ULDC UR10, c[0x0][0x23c] ;  /* 0x00008f00000a7ab9 */ /* 0x000fe20000000800 */
[----:B------:R-:W-:Y:S01]  /*2200*/  IABS R4, R21 ;  /* 0x0000001500047213 */ /* 0x000fe20000000000 */
[----:B------:R-:W-:Y:S01]  /*2210*/  ULDC UR11, c[0x0][0x240] ;  /* 0x00009000000b7ab9 */ /* 0x000fe20000000800 */
[----:B------:R-:W0:Y:S01]  /*2220*/  I2F.RP R5, R13 ;  /* 0x0000000d00057306 */ /* 0x000e220000209400 */
[----:B------:R-:W-:Y:S01]  /*2230*/  SHF.R.U32.HI R12, RZ, 0x6, R28 ;  /* 0x00000006ff0c7819 */ /* 0x000fe2000001161c */
[----:B------:R-:W-:Y:S01]  /*2240*/  ULDC.64 UR8, c[0x0][0x218] ;  /* 0x0000860000087ab9 */ /* 0x000fe20000000a00 */
[----:B------:R-:W-:Y:S01]  /*2250*/  LOP3.LUT R25, RZ, R20, RZ, 0x33, !PT ;  /* 0x00000014ff197212 */ /* 0x000fe200078e33ff */
[----:B------:R-:W-:Y:S01]  /*2260*/  ULDC UR5, c[0x0][0x234] ;  /* 0x00008d0000057ab9 */ /* 0x000fe20000000800 */
[----:B------:R-:W-:Y:S01]  /*2270*/  LOP3.LUT R53, R28, 0x3f, RZ, 0xc0, !PT ;  /* 0x0000003f1c357812 */ /* 0x000fe200078ec0ff */
[----:B------:R-:W-:Y:S01]  /*2280*/  ULDC UR18, c[0x0][0x238] ;  /* 0x00008e0000127ab9 */ /* 0x000fe20000000800 */
[----:B------:R-:W-:Y:S01]  /*2290*/  UMOV UR14, 0xfffffffe ;  /* 0xfffffffe000e7882 */ /* 0x000fe20000000000 */
[----:B------:R-:W1:Y:S01]  /*22a0*/  I2F.RP R10, R4 ;  /* 0x00000004000a7306 */ /* 0x000e620000209400 */
[----:B------:R-:W-:Y:S01]  /*22b0*/  UIMAD UR22, UR18, 0x3f, URZ ;  /* 0x0000003f121678a4 */ /* 0x000fe2000f8e023f */
[----:B------:R-:W-:Y:S01]  /*22c0*/  UMOV UR15, 0x7fffffdf ;  /* 0x7fffffdf000f7882 */ /* 0x000fe20000000000 */
[----:B------:R-:W-:-:S02]  /*22d0*/  UIMAD UR61, UR18, 0x3e, URZ ;  /* 0x0000003e123d78a4 */ /* 0x000fc4000f8e023f */
[----:B------:R-:W-:-:S03]  /*22e0*/  UIMAD UR19, UR18, 0x3d, URZ ;  /* 0x0000003d121378a4 */ /* 0x000fc6000f8e023f */
[----:B0-----:R-:W0:Y:S01]  /*22f0*/  MUFU.RCP R5, R5 ;  /* 0x0000000500057308 */ /* 0x001e220000001000 */
[----:B------:R-:W-:Y:S02]  /*2300*/  UIMAD UR26, UR18, 0x3c, URZ ;  /* 0x0000003c121a78a4 */ /* 0x000fe4000f8e023f */
[----:B------:R-:W-:Y:S02]  /*2310*/  UIMAD UR23, UR18, 0x3b, URZ ;  /* 0x0000003b121778a4 */ /* 0x000fe4000f8e023f */
[----:B------:R-:W-:Y:S02]  /*2320*/  UIMAD UR30, UR18, 0x3a, URZ ;  /* 0x0000003a121e78a4 */ /* 0x000fe4000f8e023f */
[----:B------:R-:W-:Y:S01]  /*2330*/  UIMAD UR27, UR18, 0x39, URZ ;  /* 0x00000039121b78a4 */ /* 0x000fe2000f8e023f */
[----:B-1----:R-:W1:Y:S01]  /*2340*/  MUFU.RCP R10, R10 ;  /* 0x0000000a000a7308 */ /* 0x002e620000001000 */
[----:B------:R-:W-:Y:S02]  /*2350*/  UIMAD UR34, UR18, 0x38, URZ ;  /* 0x00000038122278a4 */ /* 0x000fe4000f8e023f */
[----:B------:R-:W-:-:S02]  /*2360*/  UIMAD UR31, UR18, 0x37, URZ ;  /* 0x00000037121f78a4 */ /* 0x000fc4000f8e023f */
[----:B------:R-:W-:Y:S02]  /*2370*/  UIMAD UR38, UR18, 0x36, URZ ;  /* 0x00000036122678a4 */ /* 0x000fe4000f8e023f */
[----:B------:R-:W-:Y:S01]  /*2380*/  UIMAD UR35, UR18, 0x35, URZ ;  /* 0x00000035122378a4 */ /* 0x000fe2000f8e023f */
[----:B0-----:R-:W-:Y:S01]  /*2390*/  VIADD R6, R5, 0xffffffe ;  /* 0x0ffffffe05067836 */ /* 0x001fe20000000000 */
[----:B------:R-:W-:Y:S01]  /*23a0*/  SGXT.U32 R5, R12, 0x1 ;  /* 0x000000010c05781a */ /* 0x000fe20000000000 */
[----:B------:R-:W-:Y:S01]  /*23b0*/  UIMAD UR41, UR18, 0x34, URZ ;  /* 0x00000034122978a4 */ /* 0x000fe2000f8e023f */
[----:B------:R-:W-:Y:S01]  /*23c0*/  IABS R12, R2 ;  /* 0x00000002000c7213 */ /* 0x000fe20000000000 */
[----:B------:R0:W2:Y:S01]  /*23d0*/  F2I.FTZ.U32.TRUNC.NTZ R7, R6 ;  /* 0x0000000600077305 */ /* 0x0000a2000021f000 */
[----:B------:R-:W-:Y:S02]  /*23e0*/  UIMAD UR39, UR18, 0x33, URZ ;  /* 0x00000033122778a4 */ /* 0x000fe4000f8e023f */
[----:B------:R-:W-:Y:S01]  /*23f0*/  UIMAD UR43, UR18, 0x32, URZ ;  /* 0x00000032122b78a4 */ /* 0x000fe2000f8e023f */
[----:B-1----:R-:W-:Y:S01]  /*2400*/  VIADD R8, R10, 0xffffffe ;  /* 0x0ffffffe0a087836 */ /* 0x002fe20000000000 */
[----:B------:R-:W-:-:S02]  /*2410*/  UIMAD UR42, UR18, 0x31, URZ ;  /* 0x00000031122a78a4 */ /* 0x000fc4000f8e023f */
[----:B------:R-:W-:Y:S01]  /*2420*/  UIMAD UR46, UR18, 0x30, URZ ;  /* 0x00000030122e78a4 */ /* 0x000fe2000f8e023f */
[----:B------:R1:W3:Y:S01]  /*2430*/  F2I.FTZ.U32.TRUNC.NTZ R9, R8 ;  /* 0x0000000800097305 */ /* 0x0002e2000021f000 */
[----:B0-----:R-:W-:Y:S01]  /*2440*/  IMAD.MOV.U32 R6, RZ, RZ, RZ ;  /* 0x000000ffff067224 */ /* 0x001fe200078e00ff */
[----:B------:R-:W-:Y:S02]  /*2450*/  UIMAD UR17, UR18, 0x2e, URZ ;  /* 0x0000002e121178a4 */ /* 0x000fe4000f8e023f */
[----:B------:R-:W-:Y:S02]  /*2460*/  UIMAD UR54, UR18, 0x2d, URZ ;  /* 0x0000002d123678a4 */ /* 0x000fe4000f8e023f */
[----:B------:R-:W-:Y:S01]  /*2470*/  UIMAD UR33, UR18, 0x2c, URZ ;  /* 0x0000002c122178a4 */ /* 0x000fe2000f8e023f */
[----:B--2---:R-:W-:Y:S01]  /*2480*/  IMAD.MOV R14, RZ, RZ, -R7 ;  /* 0x000000ffff0e7224 */ /* 0x004fe200078e0a07 */
[----:B------:R-:W-:Y:S01]  /*2490*/  UIMAD UR50, UR18, 0x2b, URZ ;  /* 0x0000002b123278a4 */ /* 0x000fe2000f8e023f */
[----:B-1----:R-:W-:Y:S01]  /*24a0*/  IMAD.MOV.U32 R8, RZ, RZ, RZ ;  /* 0x000000ffff087224 */ /* 0x002fe200078e00ff */
[----:B------:R-:W-:Y:S01]  /*24b0*/  UIMAD UR58, UR18, 0x2a, URZ ;  /* 0x0000002a123a78a4 */ /* 0x000fe2000f8e023f */
[----:B------:R-:W-:Y:S01]  /*24c0*/  IMAD R11, R14, R13, RZ ;  /* 0x0000000d0e0b7224 */ /* 0x000fe200078e02ff */
[----:B------:R-:W-:Y:S01]  /*24d0*/  IABS R14, R3 ;  /* 0x00000003000e7213 */ /* 0x000fe20000000000 */
[----:B------:R-:W-:Y:S01]  /*24e0*/  UIMAD UR25, UR18, 0x29, URZ ;  /* 0x00000029121978a4 */ /* 0x000fe2000f8e023f */
[----:B---3--:R-:W-:Y:S01]  /*24f0*/  IMAD.MOV R15, RZ, RZ, -R9 ;  /* 0x000000ffff0f7224 */ /* 0x008fe200078e0a09 */
[----:B------:R-:W-:Y:S01]  /*2500*/  UIMAD UR44, UR18, 0x28, URZ ;  /* 0x00000028122c78a4 */ /* 0x000fe2000f8e023f */
[----:B------:R-:W-:Y:S01]  /*2510*/  IMAD.HI.U32 R10, R7, R11, R6 ;  /* 0x0000000b070a7227 */ /* 0x000fe200078e0006 */
[----:B------:R-:W-:Y:S01]  /*2520*/  LOP3.LUT R6, R0, R5, RZ, 0xfc, !PT ;  /* 0x0000000500067212 */ /* 0x000fe200078efcff */
[----:B------:R-:W-:Y:S01]  /*2530*/  UIMAD UR48, UR18, 0x27, URZ ;  /* 0x00000027123078a4 */ /* 0x000fe2000f8e023f */
[----:B------:R-:W-:Y:S01]  /*2540*/  LEA.HI R7, R28, R0, RZ, 0x1a ;  /* 0x000000001c077211 */ /* 0x000fe200078fd0ff */
[----:B------:R-:W-:Y:S01]  /*2550*/  IMAD R5, R15, R4, RZ ;  /* 0x000000040f057224 */ /* 0x000fe200078e02ff */
[----:B------:R-:W-:Y:S01]  /*2560*/  IABS R16, R6 ;  /* 0x0000000600107213 */ /* 0x000fe20000000000 */
[----:B------:R-:W-:Y:S01]  /*2570*/  UIMAD UR52, UR18, 0x26, URZ ;  /* 0x00000026123478a4 */ /* 0x000fe2000f8e023f */
[----:B------:R-:W-:Y:S01]  /*2580*/  LOP3.LUT R18, R6, 0xf8, RZ, 0xfc, !PT ;  /* 0x000000f806127812 */ /* 0x000fe200078efcff */
[----:B------:R-:W-:Y:S01]  /*2590*/  IMAD.HI.U32 R5, R9, R5, R8 ;  /* 0x0000000509057227 */ /* 0x000fe200078e0008 */
[----:B------:R-:W-:Y:S01]  /*25a0*/  SHF.R.S32.HI R9, RZ, 0x1f, R152 ;  /* 0x0000001fff097819 */ /* 0x000fe20000011498 */
[----:B------:R-:W-:Y:S01]  /*25b0*/  UIMAD UR56, UR18, 0x25, URZ ;  /* 0x00000025123878a4 */ /* 0x000fe2000f8e023f */
[----:B------:R-:W-:Y:S01]  /*25c0*/  IABS R132, R18 ;  /* 0x0000001200847213 */ /* 0x000fe20000000000 */
[----:B------:R-:W-:Y:S01]  /*25d0*/  IMAD.HI.U32 R8, R10, R12, RZ ;  /* 0x0000000c0a087227 */ /* 0x000fe200078e00ff */
[----:B------:R-:W-:Y:S01]  /*25e0*/  LEA.HI R152, R9, R152, RZ, 0x6 ;  /* 0x0000009809987211 */ /* 0x000fe200078f30ff */
[----:B------:R-:W-:Y:S01]  /*25f0*/  UIMAD UR60, UR18, 0x24, URZ ;  /* 0x00000024123c78a4 */ /* 0x000fe2000f8e023f */
[C---:B------:R-:W-:Y:S01]  /*2600*/  LOP3.LUT R19, R6.reuse, 0x22, RZ, 0xfc, !PT ;  /* 0x0000002206137812 */ /* 0x040fe200078efcff */
[----:B------:R-:W-:Y:S01]  /*2610*/  IMAD.MOV R8, RZ, RZ, -R8 ;  /* 0x000000ffff087224 */ /* 0x000fe200078e0a08 */
[----:B------:R-:W-:Y:S01]  /*2620*/  LOP3.LUT R35, R6, 0x20, RZ, 0xfc, !PT ;  /* 0x0000002006237812 */ /* 0x000fe200078efcff */
[----:B------:R-:W-:Y:S01]  /*2630*/  IMAD.HI.U32 R10, R10, R14, RZ ;  /* 0x0000000e0a0a7227 */ /* 0x000fe200078e00ff */
[----:B------:R-:W-:Y:S01]  /*2640*/  IABS R22, R19 ;  /* 0x0000001300167213 */ /* 0x000fe20000000000 */
[----:B------:R-:W-:Y:S01]  /*2650*/  UIMAD UR21, UR18, 0x23, URZ ;  /* 0x00000023121578a4 */ /* 0x000fe2000f8e023f */
[C---:B------:R-:W-:Y:S01]  /*2660*/  LOP3.LUT R37, R6.reuse, 0x1c, RZ, 0xfc, !PT ;  /* 0x0000001c06257812 */ /* 0x040fe200078efcff */
[----:B------:R-:W-:Y:S01]  /*2670*/  IMAD R8, R13, R8, R12 ;  /* 0x000000080d087224 */ /* 0x000fe200078e020c */
[C---:B------:R-:W-:Y:S01]  /*2680*/  LOP3.LUT R39, R6.reuse, 0x1a, RZ, 0xfc, !PT ;  /* 0x0000001a06277812 */ /* 0x040fe200078efcff */
[----:B------:R-:W-:Y:S01]  /*2690*/  VIADD R9, R7, 0xfe ;  /* 0x000000fe07097836 */ /* 0x000fe20000000000 */
[----:B------:R-:W-:Y:S01]  /*26a0*/  IABS R154, R37 ;  /* 0x00000025009a7213 */ /* 0x000fe20000000000 */
[----:B------:R-:W-:Y:S01]  /*26b0*/  IMAD.MOV R10, RZ, RZ, -R10 ;  /* 0x000000ffff0a7224 */ /* 0x000fe200078e0a0a */
[----:B------:R-:W-:Y:S01]  /*26c0*/  ISETP.GT.U32.AND P0, PT, R13, R8, PT ;  /* 0x000000080d00720c */ /* 0x000fe20003f04070 */
[----:B------:R-:W-:Y:S01]  /*26d0*/  IMAD.HI.U32 R11, R5, R16, RZ ;  /* 0x00000010050b7227 */ /* 0x000fe200078e00ff */
[----:B------:R-:W-:Y:S01]  /*26e0*/  ISETP.GE.AND P1, PT, R9, RZ, PT ;  /* 0x000000ff0900720c */ /* 0x000fe20003f26270 */
[----:B------:R-:W-:Y:S01]  /*26f0*/  UIMAD UR29, UR18, 0x22, URZ ;  /* 0x00000022121d78a4 */ /* 0x000fe2000f8e023f */
[----:B------:R-:W-:Y:S01]  /*2700*/  IABS R30, R9 ;  /* 0x00000009001e7213 */ /* 0x000fe20000000000 */
[----:B------:R-:W-:Y:S01]  /*2710*/  IMAD R9, R13, R10, R14 ;  /* 0x0000000a0d097224 */ /* 0x000fe200078e020e */
[C---:B------:R-:W-:Y:S01]  /*2720*/  LOP3.LUT R10, R6.reuse, 0xfc, RZ, 0xfc, !PT ;  /* 0x000000fc060a7812 */ /* 0x040fe200078efcff */
[----:B------:R-:W-:Y:S01]  /*2730*/  IMAD.MOV R11, RZ, RZ, -R11 ;  /* 0x000000ffff0b7224 */ /* 0x000fe200078e0a0b */
[----:B------:R-:W-:Y:S01]  /*2740*/  LOP3.LUT R14, R6, 0xfa, RZ, 0xfc, !PT ;  /* 0x000000fa060e7812 */ /* 0x000fe200078efcff */
[----:B------:R-:W-:Y:S01]  /*2750*/  IMAD.HI.U32 R12, R5, R132, RZ ;  /* 0x00000084050c7227 */ /* 0x000fe200078e00ff */
[----:B------:R-:W-:Y:S01]  /*2760*/  ISETP.GT.U32.AND P2, PT, R13, R9, PT ;  /* 0x000000090d00720c */ /* 0x000fe20003f44070 */
[----:B------:R-:W-:Y:S01]  /*2770*/  UIMAD UR37, UR18, 0x21, URZ ;  /* 0x00000021122578a4 */ /* 0x000fe2000f8e023f */
[----:B------:R-:W-:Y:S01]  /*2780*/  ISETP.GE.AND P5, PT, R10, RZ, PT ;  /* 0x000000ff0a00720c */ /* 0x000fe20003fa6270 */
[--C-:B------:R-:W-:Y:S01]  /*2790*/  @!P0 IMAD.IADD R8, R8, 0x1, -R13.reuse ;  /* 0x0000000108088824 */ /* 0x100fe200078e0a0d */
[----:B------:R-:W-:Y:S01]  /*27a0*/  IABS R134, R10 ;  /* 0x0000000a00867213 */ /* 0x000fe20000000000 */
[----:B------:R-:W-:Y:S01]  /*27b0*/  IMAD.HI.U32 R10, R5, R30, RZ ;  /* 0x0000001e050a7227 */ /* 0x000fe200078e00ff */
[----:B------:R-:W-:Y:S01]  /*27c0*/  IABS R32, R14 ;  /* 0x0000000e00207213 */ /* 0x000fe20000000000 */
[----:B------:R-:W-:Y:S01]  /*27d0*/  USHF.L.U32 UR45, UR18, 0x5, URZ ;  /* 0x00000005122d7899 */ /* 0x000fe2000800063f */
[----:B------:R-:W-:Y:S01]  /*27e0*/  ISETP.GT.U32.AND P4, PT, R13, R8, PT ;  /* 0x000000080d00720c */ /* 0x000fe20003f84070 */
[----:B------:R-:W-:Y:S01]  /*27f0*/  IMAD R16, R4, R11, R16 ;  /* 0x0000000b04107224 */ /* 0x000fe200078e0210 */
[----:B------:R-:W-:Y:S01]  /*2800*/  IABS R150, R39 ;  /* 0x0000002700967213 */ /* 0x000fe20000000000 */
[----:B------:R-:W-:Y:S01]  /*2810*/  IMAD.MOV R11, RZ, RZ, -R10 ;  /* 0x000000ffff0b7224 */ /* 0x000fe200078e0a0a */
[----:B------:R-:W-:Y:S01]  /*2820*/  LOP3.LUT R41, R6, 0x18, RZ, 0xfc, !PT ;  /* 0x0000001806297812 */ /* 0x000fe200078efcff */
[--C-:B------:R-:W-:Y:S01]  /*2830*/  @!P2 IMAD.IADD R9, R9, 0x1, -R13.reuse ;  /* 0x000000010909a824 */ /* 0x100fe200078e0a0d */
[----:B------:R-:W-:Y:S01]  /*2840*/  ISETP.GE.AND P2, PT, R2, RZ, PT ;  /* 0x000000ff0200720c */ /* 0x000fe20003f46270 */
[----:B------:R-:W-:Y:S01]  /*2850*/  IMAD.HI.U32 R10, R5, R134, RZ ;  /* 0x00000086050a7227 */ /* 0x000fe200078e00ff */
[C---:B------:R-:W-:Y:S01]  /*2860*/  ISETP.GT.U32.AND P3, PT, R4.reuse, R16, PT ;  /* 0x000000100400720c */ /* 0x040fe20003f64070 */
[----:B------:R-:W-:Y:S01]  /*2870*/  UIMAD UR47, UR18, 0x1f, URZ ;  /* 0x0000001f122f78a4 */ /* 0x000fe2000f8e023f */
[----:B------:R-:W-:Y:S01]  /*2880*/  ISETP.GT.U32.AND P0, PT, R13, R9, PT ;  /* 0x000000090d00720c */ /* 0x000fe20003f04070 */
[----:B------:R-:W-:Y:S01]  /*2890*/  IMAD R30, R4, R11, R30 ;  /* 0x0000000b041e7224 */ /* 0x000fe200078e021e */
[----:B------:R-:W-:Y:S01]  /*28a0*/  LOP3.LUT R43, R6, 0x16, RZ, 0xfc, !PT ;  /* 0x00000016062b7812 */ /* 0x000fe200078efcff */
[----:B------:R-:W-:Y:S01]  /*28b0*/  @!P4 IMAD.IADD R8, R8, 0x1, -R13 ;  /* 0x000000010808c824 */ /* 0x000fe200078e0a0d */
[----:B------:R-:W-:Y:S01]  /*28c0*/  ISETP.GE.AND P4, PT, R3, RZ, PT ;  /* 0x000000ff0300720c */ /* 0x000fe20003f86270 */
[----:B------:R-:W-:Y:S01]  /*28d0*/  IMAD.HI.U32 R11, R5, R32, RZ ;  /* 0x00000020050b7227 */ /* 0x000fe200078e00ff */
[----:B------:R-:W-:Y:S01]  /*28e0*/  ISETP.GT.U32.AND P6, PT, R4, R30, PT ;  /* 0x0000001e0400720c */ /* 0x000fe20003fc4070 */
[----:B------:R-:W-:Y:S01]  /*28f0*/  UIMAD UR49, UR18, 0x1e, URZ ;  /* 0x0000001e123178a4 */ /* 0x000fe2000f8e023f */
[C---:B------:R-:W-:Y:S01]  /*2900*/  LOP3.LUT R45, R6.reuse, 0x14, RZ, 0xfc, !PT ;  /* 0x00000014062d7812 */ /* 0x040fe200078efcff */
[----:B------:R-:W-:Y:S01]  /*2910*/  IMAD.MOV R15, RZ, RZ, -R10 ;  /* 0x000000ffff0f7224 */ /* 0x000fe200078e0a0a */
[----:B------:R-:W-:Y:S01]  /*2920*/  LOP3.LUT R10, R6, 0xf6, RZ, 0xfc, !PT ;  /* 0x000000f6060a7812 */ /* 0x000fe200078efcff */
[----:B------:R-:W-:Y:S01]  /*2930*/  IMAD.MOV R11, RZ, RZ, -R11 ;  /* 0x000000ffff0b7224 */ /* 0x000fe200078e0a0b */
[----:B------:R-:W-:Y:S01]  /*2940*/  IABS R27, R45 ;  /* 0x0000002d001b7213 */ /* 0x000fe20000000000 */
[----:B------:R-:W-:Y:S01]  /*2950*/  IMAD R134, R4, R15, R134 ;  /* 0x0000000f04867224 */ /* 0x000fe200078e0286 */
[----:B------:R-:W-:Y:S01]  /*2960*/  IABS R34, R10 ;  /* 0x0000000a00227213 */ /* 0x000fe20000000000 */
[----:B------:R-:W-:Y:S01]  /*2970*/  @!P0 IMAD.IADD R9, R9, 0x1, -R13 ;  /* 0x0000000109098824 */ /* 0x000fe200078e0a0d */
[----:B------:R-:W-:Y:S01]  /*2980*/  ISETP.NE.AND P0, PT, R20, RZ, PT ;  /* 0x000000ff1400720c */ /* 0x000fe20003f05270 */
[----:B------:R-:W-:Y:S01]  /*2990*/  IMAD R32, R4, R11, R32 ;  /* 0x0000000b04207224 */ /* 0x000fe200078e0220 */
[----:B------:R-:W-:Y:S01]  /*29a0*/  LOP3.LUT R11, R6, 0xf4, RZ, 0xfc, !PT ;  /* 0x000000f4060b7812 */ /* 0x000fe200078efcff */
[----:B------:R-:W-:Y:S01]  /*29b0*/  @!P4 IMAD.MOV R9, RZ, RZ, -R9 ;  /* 0x000000ffff09c224 */ /* 0x000fe200078e0a09 */
[C---:B------:R-:W-:Y:S01]  /*29c0*/  ISETP.GT.U32.AND P4, PT, R4.reuse, R134, PT ;  /* 0x000000860400720c */ /* 0x040fe20003f84070 */
[----:B------:R-:W-:Y:S01]  /*29d0*/  @!P2 IMAD.MOV R8, RZ, RZ, -R8 ;  /* 0x000000ffff08a224 */ /* 0x000fe200078e0a08 */
[----:B------:R-:W-:Y:S01]  /*29e0*/  ISETP.GT.U32.AND P2, PT, R4, R32, PT ;  /* 0x000000200400720c */ /* 0x000fe20003f44070 */
[--C-:B------:R-:W-:Y:S01]  /*29f0*/  @!P3 IMAD.IADD R16, R16, 0x1, -R4.reuse ;  /* 0x000000011010b824 */ /* 0x100fe200078e0a04 */
[----:B------:R-:W-:Y:S01]  /*2a00*/  IABS R130, R11 ;  /* 0x0000000b00827213 */ /* 0x000fe20000000000 */
[----:B------:R-:W-:Y:S01]  /*2a10*/  @!P6 IMAD.IADD R30, R30, 0x1, -R4 ;  /* 0x000000011e1ee824 */ /* 0x000fe200078e0a04 */
[----:B------:R-:W-:Y:S01]  /*2a20*/  SEL R23, R25, R8, !P0 ;  /* 0x0000000819177207 */ /* 0x000fe20004000000 */
[----:B------:R-:W-:Y:S01]  /*2a30*/  IMAD.HI.U32 R8, R5, R34, RZ ;  /* 0x0000002205087227 */ /* 0x000fe200078e00ff */
[C---:B------:R-:W-:Y:S01]  /*2a40*/  ISETP.GT.U32.AND P3, PT, R4.reuse, R16, PT ;  /* 0x000000100400720c */ /* 0x040fe20003f64070 */
[----:B------:R-:W-:Y:S01]  /*2a50*/  UIMAD UR51, UR18, 0x1d, URZ ;  /* 0x0000001d123378a4 */ /* 0x000fe2000f8e023f */
[----:B------:R-:W-:Y:S01]  /*2a60*/  ISETP.GT.U32.AND P6, PT, R4, R30, PT ;  /* 0x0000001e0400720c */ /* 0x000fe20003fc4070 */
[----:B------:R-:W-:Y:S01]  /*2a70*/  IMAD.MOV R17, RZ, RZ, -R12 ;  /* 0x000000ffff117224 */ /* 0x000fe200078e0a0c */
[----:B------:R-:W-:Y:S01]  /*2a80*/  SEL R25, R25, R9, !P0 ;  /* 0x0000000919197207 */ /* 0x000fe20004000000 */
[--C-:B------:R-:W-:Y:S01]  /*2a90*/  @!P4 IMAD.IADD R134, R134, 0x1, -R4.reuse ;  /* 0x000000018686c824 */ /* 0x100fe200078e0a04 */
[----:B------:R-:W-:Y:S01]  /*2aa0*/  ISETP.GE.AND P0, PT, R6, RZ, PT ;  /* 0x000000ff0600720c */ /* 0x000fe20003f06270 */
[----:B------:R-:W-:Y:S01]  /*2ab0*/  @!P2 IMAD.IADD R32, R32, 0x1, -R4 ;  /* 0x000000012020a824 */ /* 0x000fe200078e0a04 */
[----:B------:R-:W-:Y:S01]  /*2ac0*/  LOP3.LUT R12, R6, 0xf2, RZ, 0xfc, !PT ;  /* 0x000000f2060c7812 */ /* 0x000fe200078efcff */
[----:B------:R-:W-:Y:S01]  /*2ad0*/  IMAD.MOV R9, RZ, RZ, -R8 ;  /* 0x000000ffff097224 */ /* 0x000fe200078e0a08 */
[C---:B------:R-:W-:Y:S01]  /*2ae0*/  ISETP.GT.U32.AND P2, PT, R4.reuse, R134, PT ;  /* 0x000000860400720c */ /* 0x040fe20003f44070 */
[C---:B------:R-:W-:Y:S01]  /*2af0*/  IMAD R132, R4.reuse, R17, R132 ;  /* 0x0000001104847224 */ /* 0x040fe200078e0284 */
[----:B------:R-:W-:Y:S01]  /*2b00*/  IABS R36, R12 ;  /* 0x0000000c00247213 */ /* 0x000fe20000000000 */
[----:B------:R-:W-:Y:S01]  /*2b10*/  IMAD R34, R4, R9, R34 ;  /* 0x0000000904227224 */ /* 0x000fe200078e0222 */
[----:B------:R-:W-:Y:S01]  /*2b20*/  ISETP.GE.AND P4, PT, R18, RZ, PT ;  /* 0x000000ff1200720c */ /* 0x000fe20003f86270 */
[--C-:B------:R-:W-:Y:S01]  /*2b30*/  @!P3 IMAD.IADD R16, R16, 0x1, -R4.reuse ;  /* 0x000000011010b824 */ /* 0x100fe200078e0a04 */
[----:B------:R-:W-:Y:S01]  /*2b40*/  ISETP.GE.AND P3, PT, R14, RZ, PT ;  /* 0x000000ff0e00720c */ /* 0x000fe20003f66270 */
[----:B------:R-:W-:Y:S01]  /*2b50*/  @!P6 IMAD.IADD R30, R30, 0x1, -R4 ;  /* 0x000000011e1ee824 */ /* 0x000fe200078e0a04 */
[C---:B------:R-:W-:Y:S01]  /*2b60*/  ISETP.GT.U32.AND P6, PT, R4.reuse, R132, PT ;  /* 0x000000840400720c */ /* 0x040fe20003fc4070 */
[----:B------:R-:W-:Y:S01]  /*2b70*/  @!P0 IMAD.MOV R16, RZ, RZ, -R16 ;  /* 0x000000ffff108224 */ /* 0x000fe200078e0a10 */
[----:B------:R-:W-:Y:S01]  /*2b80*/  ISETP.GT.U32.AND P0, PT, R4, R32, PT ;  /* 0x000000200400720c */ /* 0x000fe20003f04070 */
[C---:B------:R-:W-:Y:S01]  /*2b90*/  IMAD.HI.U32 R8, R5.reuse, R130, RZ ;  /* 0x0000008205087227 */ /* 0x040fe200078e00ff */
[C---:B------:R-:W-:Y:S01]  /*2ba0*/  LOP3.LUT R13, R6.reuse, 0xec, RZ, 0xfc, !PT ;  /* 0x000000ec060d7812 */ /* 0x040fe200078efcff */
[----:B------:R-:W-:Y:S01]  /*2bb0*/  UIMAD UR53, UR18, 0x1c, URZ ;  /* 0x0000001c123578a4 */ /* 0x000fe2000f8e023f */
[----:B------:R-:W-:Y:S01]  /*2bc0*/  LOP3.LUT R14, R6, 0xe4, RZ, 0xfc, !PT ;  /* 0x000000e4060e7812 */ /* 0x000fe200078efcff */
[----:B------:R-:W-:Y:S01]  /*2bd0*/  @!P2 IMAD.IADD R134, R134, 0x1, -R4 ;  /* 0x000000018686a824 */ /* 0x000fe200078e0a04 */
[----:B------:R-:W-:Y:S01]  /*2be0*/  ISETP.GT.U32.AND P2, PT, R4, R34, PT ;  /* 0x000000220400720c */ /* 0x000fe20003f44070 */
[----:B------:R-:W-:Y:S01]  /*2bf0*/  @!P1 IMAD.MOV R30, RZ, RZ, -R30 ;  /* 0x000000ffff1e9224 */ /* 0x000fe200078e0a1e */
[----:B------:R-:W-:Y:S01]  /*2c00*/  ISETP.GE.AND P1, PT, R10, RZ, PT ;  /* 0x000000ff0a00720c */ /* 0x000fe20003f26270 */
[----:B------:R-:W-:Y:S01]  /*2c10*/  IMAD.MOV R9, RZ, RZ, -R8 ;  /* 0x000000ffff097224 */ /* 0x000fe200078e0a08 */
[----:B------:R-:W-:Y:S01]  /*2c20*/  LOP3.LUT R10, R6, 0xf0, RZ, 0xfc, !PT ;  /* 0x000000f0060a7812 */ /* 0x000fe200078efcff */
[--C-:B------:R-:W-:Y:S01]  /*2c30*/  @!P6 IMAD.IADD R132, R132, 0x1, -R4.reuse ;  /* 0x000000018484e824 */ /* 0x100fe200078e0a04 */
[----:B------:R-:W-:Y:S01]  /*2c40*/  IABS R126, R13 ;  /* 0x0000000d007e7213 */ /* 0x000fe20000000000 */
[----:B------:R-:W-:Y:S01]  /*2c50*/  IMAD.HI.U32 R8, R5, R36, RZ ;  /* 0x0000002405087227 */ /* 0x000fe200078e00ff */
[----:B------:R-:W-:Y:S01]  /*2c60*/  IABS R128, R10 ;  /* 0x0000000a00807213 */ /* 0x000fe20000000000 */
[----:B------:R-:W-:Y:S01]  /*2c70*/  UIMAD UR55, UR18, 0x1b, URZ ;  /* 0x0000001b123778a4 */ /* 0x000fe2000f8e023f */
[----:B------:R-:W-:Y:S01]  /*2c80*/  ISETP.GT.U32.AND P6, PT, R4, R132, PT ;  /* 0x000000840400720c */ /* 0x000fe20003fc4070 */
[--C-:B------:R-:W-:Y:S01]  /*2c90*/  @!P0 IMAD.IADD R32, R32, 0x1, -R4.reuse ;  /* 0x0000000120208824 */ /* 0x100fe200078e0a04 */
[----:B------:R-:W-:Y:S01]  /*2ca0*/  ISETP.GE.AND P0, PT, R11, RZ, PT ;  /* 0x000000ff0b00720c */ /* 0x000fe20003f06270 */
[----:B------:R-:W-:Y:S01]  /*2cb0*/  @!P2 IMAD.IADD R34, R34, 0x1, -R4 ;  /* 0x000000012222a824 */ /* 0x000fe200078e0a04 */
[----:B------:R-:W-:Y:S01]  /*2cc0*/  IABS R122, R14 ;  /* 0x0000000e007a7213 */ /* 0x000fe20000000000 */
[----:B------:R-:W-:Y:S01]  /*2cd0*/  IMAD R130, R4, R9, R130 ;  /* 0x0000000904827224 */ /* 0x000fe200078e0282 */
[C---:B------:R-:W-:Y:S01]  /*2ce0*/  LOP3.LUT R15, R6.reuse, 0xe2, RZ, 0xfc, !PT ;  /* 0x000000e2060f7812 */ /* 0x040fe200078efcff */
[----:B------:R-:W-:Y:S01]  /*2cf0*/  VIADD R9, R7, 0xee ;  /* 0x000000ee07097836 */ /* 0x000fe20000000000 */
[----:B------:R-:W-:Y:S01]  /*2d00*/  LOP3.LUT R17, R6, 0xca, RZ, 0xfc, !PT ;  /* 0x000000ca06117812 */ /* 0x000fe200078efcff */
[----:B------:R-:W-:Y:S01]  /*2d10*/  @!P5 IMAD.MOV R134, RZ, RZ, -R134 ;  /* 0x000000ffff86d224 */ /* 0x000fe200078e0a86 */
[C---:B------:R-:W-:Y:S01]  /*2d20*/  ISETP.GT.U32.AND P5, PT, R4.reuse, R34, PT ;  /* 0x000000220400720c */ /* 0x040fe20003fa4070 */
[----:B------:R-:W-:Y:S01]  /*2d30*/  IMAD.MOV R11, RZ, RZ, -R8 ;  /* 0x000000ffff0b7224 */ /* 0x000fe200078e0a08 */
[----:B------:R-:W-:Y:S01]  /*2d40*/  ISETP.GE.AND P2, PT, R9, RZ, PT ;  /* 0x000000ff0900720c */ /* 0x000fe20003f46270 */
[C---:B------:R-:W-:Y:S01]  /*2d50*/  IMAD.HI.U32 R8, R5.reuse, R128, RZ ;  /* 0x0000008005087227 */ /* 0x040fe200078e00ff */
[----:B------:R-:W-:Y:S01]  /*2d60*/  IABS R38, R9 ;  /* 0x0000000900267213 */ /* 0x000fe20000000000 */
[----:B------:R-:W-:Y:S01]  /*2d70*/  UIMAD UR57, UR18, 0x1a, URZ ;  /* 0x0000001a123978a4 */ /* 0x000fe2000f8e023f */
[----:B------:R-:W-:Y:S01]  /*2d80*/  IABS R44, R15 ;  /* 0x0000000f002c7213 */ /* 0x000fe20000000000 */
[----:B------:R-:W-:Y:S01]  /*2d90*/  IMAD R36, R4, R11, R36 ;  /* 0x0000000b04247224 */ /* 0x000fe200078e0224 */
[----:B------:R-:W-:Y:S01]  /*2da0*/  LOP3.LUT R18, R6, 0xc8, RZ, 0xfc, !PT ;  /* 0x000000c806127812 */ /* 0x000fe200078efcff */
[----:B------:R-:W-:Y:S01]  /*2db0*/  IMAD.MOV R9, RZ, RZ, -R8 ;  /* 0x000000ffff097224 */ /* 0x000fe200078e0a08 */
[----:B------:R-:W-:Y:S01]  /*2dc0*/  IABS R56, R17 ;  /* 0x0000001100387213 */ /* 0x000fe20000000000 */
[----:B------:R-:W-:Y:S01]  /*2dd0*/  @!P3 IMAD.MOV R32, RZ, RZ, -R32 ;  /* 0x000000ffff20b224 */ /* 0x000fe200078e0a20 */
[C---:B------:R-:W-:Y:S01]  /*2de0*/  ISETP.GT.U32.AND P3, PT, R4.reuse, R36, PT ;  /* 0x000000240400720c */ /* 0x040fe20003f64070 */
[----:B------:R-:W-:Y:S01]  /*2df0*/  IMAD R128, R4, R9, R128 ;  /* 0x0000000904807224 */ /* 0x000fe200078e0280 */
[----:B------:R-:W-:Y:S01]  /*2e00*/  IABS R108, R18 ;  /* 0x00000012006c7213 */ /* 0x000fe20000000000 */
[--C-:B------:R-:W-:Y:S01]  /*2e10*/  @!P6 IMAD.IADD R132, R132, 0x1, -R4.reuse ;  /* 0x000000018484e824 */ /* 0x100fe200078e0a04 */
[----:B------:R-:W-:Y:S01]  /*2e20*/  ISETP.GT.U32.AND P6, PT, R4, R130, PT ;  /* 0x000000820400720c */ /* 0x000fe20003fc4070 */
[----:B------:R-:W-:Y:S01]  /*2e30*/  @!P5 IMAD.IADD R34, R34, 0x1, -R4 ;  /* 0x000000012222d824 */ /* 0x000fe200078e0a04 */
[----:B------:R-:W-:Y:S01]  /*2e40*/  ISETP.GT.U32.AND P5, PT, R4, R128, PT ;  /* 0x000000800400720c */ /* 0x000fe20003fa4070 */
[----:B------:R-:W-:Y:S01]  /*2e50*/  @!P4 IMAD.MOV R132, RZ, RZ, -R132 ;  /* 0x000000ffff84c224 */ /* 0x000fe200078e0a84 */
[----:B------:R-:W-:Y:S01]  /*2e60*/  ISETP.GE.AND P4, PT, R12, RZ, PT ;  /* 0x000000ff0c00720c */ /* 0x000fe20003f86270 */
[----:B------:R-:W-:Y:S01]  /*2e70*/  @!P1 IMAD.MOV R34, RZ, RZ, -R34 ;  /* 0x000000ffff229224 */ /* 0x000fe200078e0a22 */
[----:B------:R-:W-:Y:S01]  /*2e80*/  LOP3.LUT R12, R6, 0xea, RZ, 0xfc, !PT ;  /* 0x000000ea060c7812 */ /* 0x000fe200078efcff */
[----:B------:R-:W-:Y:S01]  /*2e90*/  IMAD.HI.U32 R8, R5, R38, RZ ;  /* 0x0000002605087227 */ /* 0x000fe200078e00ff */
[----:B------:R-:W-:Y:S01]  /*2ea0*/  IABS R20, R35 ;  /* 0x0000002300147213 */ /* 0x000fe20000000000 */
[----:B------:R-:W-:Y:S01]  /*2eb0*/  UIMAD UR59, UR18, 0x19, URZ ;  /* 0x00000019123b78a4 */ /* 0x000fe2000f8e023f */
[----:B------:R-:W-:Y:S01]  /*2ec0*/  IABS R40, R12 ;  /* 0x0000000c00287213 */ /* 0x000fe20000000000 */
[--C-:B------:R-:W-:Y:S01]  /*2ed0*/  @!P3 IMAD.IADD R36, R36, 0x1, -R4.reuse ;  /* 0x000000012424b824 */ /* 0x100fe200078e0a04 */
[----:B------:R-:W-:Y:S01]  /*2ee0*/  ISETP.GE.AND P3, PT, R13, RZ, PT ;  /* 0x000000ff0d00720c */ /* 0x000fe20003f66270 */
[--C-:B------:R-:W-:Y:S01]  /*2ef0*/  @!P6 IMAD.IADD R130, R130, 0x1, -R4.reuse ;  /* 0x000000018282e824 */ /* 0x100fe200078e0a04 */
[----:B------:R-:W-:Y:S01]  /*2f00*/  LOP3.LUT R13, R6, 0xe6, RZ, 0xfc, !PT ;  /* 0x000000e6060d7812 */ /* 0x000fe200078efcff */
[----:B------:R-:W-:Y:S01]  /*2f10*/  @!P5 IMAD.IADD R128, R128, 0x1, -R4 ;  /* 0x000000018080d824 */ /* 0x000fe200078e0a04 */
[C---:B------:R-:W-:Y:S01]  /*2f20*/  ISETP.GT.U32.AND P1, PT, R4.reuse, R36, PT ;  /* 0x000000240400720c */ /* 0x040fe20003f24070 */
[C---:B------:R-:W-:Y:S01]  /*2f30*/  IMAD.HI.U32 R9, R5.reuse, R126, RZ ;  /* 0x0000007e05097227 */ /* 0x040fe200078e00ff */
[C---:B------:R-:W-:Y:S01]  /*2f40*/  ISETP.GT.U32.AND P6, PT, R4.reuse, R130, PT ;  /* 0x000000820400720c */ /* 0x040fe20003fc4070 */
[----:B------:R-:W-:Y:S01]  /*2f50*/  UIMAD UR12, UR18, 0x18, URZ ;  /* 0x00000018120c78a4 */ /* 0x000fe2000f8e023f */
[----:B------:R-:W-:Y:S01]  /*2f60*/  ISETP.GT.U32.AND P5, PT, R4, R128, PT ;  /* 0x000000800400720c */ /* 0x000fe20003fa4070 */
[----:B------:R-:W-:Y:S01]  /*2f70*/  IMAD.MOV R11, RZ, RZ, -R8 ;  /* 0x000000ffff0b7224 */ /* 0x000fe200078e0a08 */
[----:B------:R-:W-:Y:S01]  /*2f80*/  IABS R42, R13 ;  /* 0x0000000d002a7213 */ /* 0x000fe20000000000 */
[----:B------:R-:W-:Y:S01]  /*2f90*/  IMAD.MOV R9, RZ, RZ, -R9 ;  /* 0x000000ffff097224 */ /* 0x000fe200078e0a09 */
[C---:B------:R-:W-:Y:S01]  /*2fa0*/  LOP3.LUT R47, R6.reuse, 0x10, RZ, 0xfc, !PT ;  /* 0x00000010062f7812 */ /* 0x040fe200078efcff */
[----:B------:R-:W-:Y:S01]  /*2fb0*/  IMAD.HI.U32 R8, R5, R40, RZ ;  /* 0x0000002805087227 */ /* 0x000fe200078e00ff */
[----:B------:R-:W-:Y:S01]  /*2fc0*/  LOP3.LUT R49, R6, 0x6, RZ, 0xfc, !PT ;  /* 0x0000000606317812 */ /* 0x000fe200078efcff */
[----:B------:R-:W-:Y:S01]  /*2fd0*/  UIMAD UR13, UR18, 0x17, URZ ;  /* 0x00000017120d78a4 */ /* 0x000fe2000f8e023f */
[----:B------:R-:W-:Y:S01]  /*2fe0*/  IABS R148, R47 ;  /* 0x0000002f00947213 */ /* 0x000fe20000000000 */
[----:B------:R-:W-:Y:S01]  /*2ff0*/  IMAD R126, R4, R9, R126 ;  /* 0x00000009047e7224 */ /* 0x000fe200078e027e */
[----:B------:R-:W-:Y:S01]  /*3000*/  IABS R142, R49 ;  /* 0x00000031008e7213 */ /* 0x000fe20000000000 */
[----:B------:R-:W-:Y:S01]  /*3010*/  IMAD.MOV R9, RZ, RZ, -R8 ;  /* 0x000000ffff097224 */ /* 0x000fe200078e0a08 */
[----:B------:R-:W-:Y:S01]  /*3020*/  LOP3.LUT R51, R6, 0x4, RZ, 0xfc, !PT ;  /* 0x0000000406337812 */ /* 0x000fe200078efcff */
[----:B------:R-:W-:Y:S01]  /*3030*/  @!P1 IMAD.IADD R36, R36, 0x1, -R4 ;  /* 0x0000000124249824 */ /* 0x000fe200078e0a04 */
[C---:B------:R-:W-:Y:S01]  /*3040*/  ISETP.GT.U32.AND P1, PT, R4.reuse, R126, PT ;  /* 0x0000007e0400720c */ /* 0x040fe20003f24070 */
[----:B------:R-:W-:Y:S01]  /*3050*/  IMAD R40, R4, R9, R40 ;  /* 0x0000000904287224 */ /* 0x000fe200078e0228 */
[----:B------:R-:W-:Y:S01]  /*3060*/  IABS R140, R51 ;  /* 0x00000033008c7213 */ /* 0x000fe20000000000 */
[--C-:B------:R-:W-:Y:S01]  /*3070*/  @!P6 IMAD.IADD R130, R130, 0x1, -R4.reuse ;  /* 0x000000018282e824 */ /* 0x100fe200078e0a04 */
[----:B------:R-:W-:Y:S01]  /*3080*/  ISETP.GE.AND P6, PT, R10, RZ, PT ;  /* 0x000000ff0a00720c */ /* 0x000fe20003fc6270 */
[----:B------:R-:W-:Y:S01]  /*3090*/  @!P5 IMAD.IADD R128, R128, 0x1, -R4 ;  /* 0x000000018080d824 */ /* 0x000fe200078e0a04 */
[C---:B------:R-:W-:Y:S01]  /*30a0*/  ISETP.GT.U32.AND P5, PT, R4.reuse, R40, PT ;  /* 0x000000280400720c */ /* 0x040fe20003fa4070 */
[----:B------:R-:W-:Y:S01]  /*30b0*/  IMAD R38, R4, R11, R38 ;  /* 0x0000000b04267224 */ /* 0x000fe200078e0226 */
[----:B------:R-:W-:Y:S01]  /*30c0*/  LOP3.LUT R10, R6, 0xe8, RZ, 0xfc, !PT ;  /* 0x000000e8060a7812 */ /* 0x000fe200078efcff */
[----:B------:R-:W-:Y:S01]  /*30d0*/  @!P0 IMAD.MOV R130, RZ, RZ, -R130 ;  /* 0x000000ffff828224 */ /* 0x000fe200078e0a82 */
[----:B------:R-:W-:Y:S01]  /*30e0*/  UIMAD UR16, UR18, 0x15, URZ ;  /* 0x00000015121078a4 */ /* 0x000fe2000f8e023f */
[----:B------:R-:W-:Y:S01]  /*30f0*/  @!P4 IMAD.MOV R36, RZ, RZ, -R36 ;  /* 0x000000ffff24c224 */ /* 0x000fe200078e0a24 */
[----:B------:R-:W-:Y:S01]  /*3100*/  IABS R124, R10 ;  /* 0x0000000a007c7213 */ /* 0x000fe20000000000 */
[----:B------:R-:W-:Y:S01]  /*3110*/  @!P1 IMAD.IADD R126, R126, 0x1, -R4 ;  /* 0x000000017e7e9824 */ /* 0x000fe200078e0a04 */
[----:B------:R-:W-:Y:S01]  /*3120*/  ISETP.GT.U32.AND P0, PT, R4, R38, PT ;  /* 0x000000260400720c */ /* 0x000fe20003f04070 */
[----:B------:R-:W-:Y:S01]  /*3130*/  IMAD R23, R23, UR5, RZ ;  /* 0x0000000517177c24 */ /* 0x000fe2000f8e02ff */
[----:B------:R-:W-:Y:S01]  /*3140*/  UIMAD UR20, UR18, 0x14, URZ ;  /* 0x00000014121478a4 */ /* 0x000fe2000f8e023f */
[----:B------:R-:W-:Y:S01]  /*3150*/  IMAD.HI.U32 R8, R5, R124, RZ ;  /* 0x0000007c05087227 */ /* 0x000fe200078e00ff */
[----:B------:R-:W-:-:S02]  /*3160*/  UIMAD UR24, UR18, 0x13, URZ ;  /* 0x00000013121878a4 */ /* 0x000fc4000f8e023f */
[----:B------:R-:W-:Y:S01]  /*3170*/  UIMAD UR28, UR18, 0x12, URZ ;  /* 0x00000012121c78a4 */ /* 0x000fe2000f8e023f */
[----:B------:R-:W-:Y:S01]  /*3180*/  @!P5 IMAD.IADD R40, R40, 0x1, -R4 ;  /* 0x000000012828d824 */ /* 0x000fe200078e0a04 */
[C---:B------:R-:W-:Y:S01]  /*3190*/  ISETP.GT.U32.AND P5, PT, R4.reuse, R126, PT ;  /* 0x0000007e0400720c */ /* 0x040fe20003fa4070 */
[----:B------:R-:W-:Y:S01]  /*31a0*/  IMAD.MOV R9, RZ, RZ, -R8 ;  /* 0x000000ffff097224 */ /* 0x000fe200078e0a08 */
[----:B------:R-:W-:Y:S01]  /*31b0*/  UIMAD UR32, UR18, 0x11, URZ ;  /* 0x00000011122078a4 */ /* 0x000fe2000f8e023f */
[C---:B------:R-:W-:Y:S01]  /*31c0*/  IMAD.HI.U32 R8, R5.reuse, R42, RZ ;  /* 0x0000002a05087227 */ /* 0x040fe200078e00ff */
[----:B------:R-:W-:Y:S01]  /*31d0*/  ISETP.GT.U32.AND P4, PT, R4, R40, PT ;  /* 0x000000280400720c */ /* 0x000fe20003f84070 */
[----:B------:R-:W-:Y:S02]  /*31e0*/  USHF.L.U32 UR36, UR18, 0x4, URZ ;  /* 0x0000000412247899 */ /* 0x000fe4000800063f */
[----:B------:R-:W-:Y:S01]  /*31f0*/  @!P0 IMAD.IADD R38, R38, 0x1, -R4 ;  /* 0x0000000126268824 */ /* 0x000fe200078e0a04 */
[----:B------:R-:W-:Y:S01]  /*3200*/  ISETP.GE.AND P0, PT, R12, RZ, PT ;  /* 0x000000ff0c00720c */ /* 0x000fe20003f06270 */
[----:B------:R-:W-:Y:S01]  /*3210*/  IMAD R124, R4, R9, R124 ;  /* 0x00000009047c7224 */ /* 0x000fe200078e027c */
[----:B------:R-:W-:Y:S01]  /*3220*/  LOP3.LUT R12, R6, 0xdc, RZ, 0xfc, !PT ;  /* 0x000000dc060c7812 */ /* 0x000fe200078efcff */
[----:B------:R-:W-:Y:S01]  /*3230*/  IMAD.MOV R9, RZ, RZ, -R8 ;  /* 0x000000ffff097224 */ /* 0x000fe200078e0a08 */
[----:B------:R-:W-:Y:S01]  /*3240*/  ISETP.GT.U32.AND P1, PT, R4, R38, PT ;  /* 0x000000260400720c */ /* 0x000fe20003f24070 */
[----:B------:R-:W-:Y:S01]  /*3250*/  @!P5 IMAD.IADD R126, R126, 0x1, -R4 ;  /* 0x000000017e7ed824 */ /* 0x000fe200078e0a04 */
[----:B------:R-:W-:Y:S01]  /*3260*/  IABS R118, R12 ;  /* 0x0000000c00767213 */ /* 0x000fe20000000000 */
[C---:B------:R-:W-:Y:S01]  /*3270*/  IMAD R42, R4.reuse, R9, R42 ;  /* 0x00000009042a7224 */ /* 0x040fe200078e022a */
[----:B------:R-:W-:Y:S01]  /*3280*/  USHF.R.U32.HI UR40, URZ, 0x4, UR4 ;  /* 0x000000043f287899 */ /* 0x000fe20008011604 */
[----:B------:R-:W-:Y:S01]  /*3290*/  @!P6 IMAD.MOV R128, RZ, RZ, -R128 ;  /* 0x000000ffff80e224 */ /* 0x000fe200078e0a80 */
[C---:B------:R-:W-:Y:S01]  /*32a0*/  ISETP.GT.U32.AND P6, PT, R4.reuse, R124, PT ;  /* 0x0000007c0400720c */ /* 0x040fe20003fc4070 */
[----:B------:R-:W-:Y:S01]  /*32b0*/  IMAD.HI.U32 R8, R5, R122, RZ ;  /* 0x0000007a05087227 */ /* 0x000fe200078e00ff */
[----:B------:R-:W-:Y:S01]  /*32c0*/  ISETP.GT.U32.AND P5, PT, R4, R42, PT ;  /* 0x0000002a0400720c */ /* 0x000fe20003fa4070 */
[----:B------:R-:W-:-:S02]  /*32d0*/  USGXT.U32 UR40, UR40, 0xe ;  /* 0x0000000e2828789a */ /* 0x000fc40008000000 */
[----:B------:R-:W-:Y:S02]  /*32e0*/  IMAD.MOV R11, RZ, RZ, -R8 ;  /* 0x000000ffff0b7224 */ /* 0x000fe400078e0a08 */
[----:B------:R-:W-:Y:S01]  /*32f0*/  @!P1 IMAD.IADD R38, R38, 0x1, -R4 ;  /* 0x0000000126269824 */ /* 0x000fe200078e0a04 */
[----:B------:R-:W-:Y:S01]  /*3300*/  ISETP.GE.AND P1, PT, R10, RZ, PT ;  /* 0x000000ff0a00720c */ /* 0x000fe20003f26270 */
[----:B------:R-:W-:Y:S01]  /*3310*/  VIADD R8, R7, 0xde ;  /* 0x000000de07087836 */ /* 0x000fe20000000000 */
[----:B------:R-:W-:Y:S01]  /*3320*/  LOP3.LUT R10, R6, 0xe0, RZ, 0xfc, !PT ;  /* 0x000000e0060a7812 */ /* 0x000fe200078efcff */
[----:B------:R-:W-:-:S03]  /*3330*/  IMAD.HI.U32 R9, R5, R44, RZ ;  /* 0x0000002c05097227 */ /* 0x000fc600078e00ff */
[----:B------:R-:W-:Y:S01]  /*3340*/  IABS R120, R10 ;  /* 0x0000000a00787213 */ /* 0x000fe20000000000 */
[----:B------:R-:W-:Y:S01]  /*3350*/  @!P5 IMAD.IADD R42, R42, 0x1, -R4 ;  /* 0x000000012a2ad824 */ /* 0x000fe200078e0a04 */
[----:B------:R-:W-:Y:S01]  /*3360*/  IABS R46, R8 ;  /* 0x00000008002e7213 */ /* 0x000fe20000000000 */
[----:B------:R-:W-:Y:S02]  /*3370*/  IMAD R122, R4, R11, R122 ;  /* 0x0000000b047a7224 */ /* 0x000fe400078e027a */
[----:B------:R-:W-:Y:S01]  /*3380*/  @!P6 IMAD.IADD R124, R124, 0x1, -R4 ;  /* 0x000000017c7ce824 */ /* 0x000fe200078e0a04 */
[----:B------:R-:W-:Y:S01]  /*3390*/  ISETP.GE.AND P6, PT, R8, RZ, PT ;  /* 0x000000ff0800720c */ /* 0x000fe20003fc6270 */
[----:B------:R-:W-:Y:S01]  /*33a0*/  IMAD.MOV R9, RZ, RZ, -R9 ;  /* 0x000000ffff097224 */ /* 0x000fe200078e0a09 */
[----:B------:R-:W-:Y:S01]  /*33b0*/  ISETP.GT.U32.AND P5, PT, R4, R42, PT ;  /* 0x0000002a0400720c */ /* 0x000fe20003fa4070 */
[----:B------:R-:W-:-:S04]  /*33c0*/  IMAD.HI.U32 R8, R5, R120, RZ ;  /* 0x0000007805087227 */ /* 0x000fc800078e00ff */
[----:B------:R-:W-:Y:S01]  /*33d0*/  @!P3 IMAD.MOV R126, RZ, RZ, -R126 ;  /* 0x000000ffff7eb224 */ /* 0x000fe200078e0a7e */
[C---:B------:R-:W-:Y:S01]  /*33e0*/  ISETP.GT.U32.AND P3, PT, R4.reuse, R122, PT ;  /* 0x0000007a0400720c */ /* 0x040fe20003f64070 */
[----:B------:R-:W-:Y:S02]  /*33f0*/  IMAD R44, R4, R9, R44 ;  /* 0x00000009042c7224 */ /* 0x000fe400078e022c */
[----:B------:R-:W-:Y:S02]  /*3400*/  IMAD.MOV R9, RZ, RZ, -R8 ;  /* 0x000000ffff097224 */ /* 0x000fe400078e0a08 */
[----:B------:R-:W-:Y:S01]  /*3410*/  @!P4 IMAD.IADD R40, R40, 0x1, -R4 ;  /* 0x000000012828c824 */ /* 0x000fe200078e0a04 */
[----:B------:R-:W-:Y:S01]  /*3420*/  ISETP.GE.AND P4, PT, R13, RZ, PT ;  /* 0x000000ff0d00720c */ /* 0x000fe20003f86270 */
[----:B------:R-:W-:Y:S01]  /*3430*/  IMAD R120, R4, R9, R120 ;  /* 0x0000000904787224 */ /* 0x000fe200078e0278 */
[----:B------:R-:W-:Y:S01]  /*3440*/  LOP3.LUT R13, R6, 0xda, RZ, 0xfc, !PT ;  /* 0x000000da060d7812 */ /* 0x000fe200078efcff */
[----:B------:R-:W-:Y:S01]  /*3450*/  @!P2 IMAD.MOV R38, RZ, RZ, -R38 ;  /* 0x000000ffff26a224 */ /* 0x000fe200078e0a26 */
[----:B------:R-:W-:Y:S01]  /*3460*/  ISETP.GT.U32.AND P2, PT, R4, R124, PT ;  /* 0x0000007c0400720c */ /* 0x000fe20003f44070 */
[----:B------:R-:W-:Y:S01]  /*3470*/  @!P5 IMAD.IADD R42, R42, 0x1, -R4 ;  /* 0x000000012a2ad824 */ /* 0x000fe200078e0a04 */
[C---:B------:R-:W-:Y:S01]  /*3480*/  ISETP.GT.U32.AND P5, PT, R4.reuse, R120, PT ;  /* 0x000000780400720c */ /* 0x040fe20003fa4070 */
[----:B------:R-:W-:Y:S01]  /*3490*/  @!P0 IMAD.MOV R40, RZ, RZ, -R40 ;  /* 0x000000ffff288224 */ /* 0x000fe200078e0a28 */
[----:B------:R-:W-:Y:S01]  /*34a0*/  ISETP.GT.U32.AND P0, PT, R4, R44, PT ;  /* 0x0000002c0400720c */ /* 0x000fe20003f04070 */
[----:B------:R-:W-:Y:S01]  /*34b0*/  @!P3 IMAD.IADD R122, R122, 0x1, -R4 ;  /* 0x000000017a7ab824 */ /* 0x000fe200078e0a04 */
[----:B------:R-:W-:Y:S01]  /*34c0*/  IABS R48, R13 ;  /* 0x0000000d00307213 */ /* 0x000fe20000000000 */
[----:B------:R-:W-:-:S03]  /*34d0*/  IMAD.HI.U32 R8, R5, R46, RZ ;  /* 0x0000002e05087227 */ /* 0x000fc600078e00ff */
[----:B------:R-:W-:Y:S01]  /*34e0*/  ISETP.GT.U32.AND P3, PT, R4, R122, PT ;  /* 0x0000007a0400720c */ /* 0x000fe20003f64070 */
[----:B------:R-:W-:Y:S02]  /*34f0*/  IMAD.MOV R11, RZ, RZ, -R8 ;  /* 0x000000ffff0b7224 */ /* 0x000fe400078e0a08 */
[--C-:B------:R-:W-:Y:S01]  /*3500*/  @!P2 IMAD.IADD R124, R124, 0x1, -R4.reuse ;  /* 0x000000017c7ca824 */ /* 0x100fe200078e0a04 */
[----:B------:R-:W-:Y:S01]  /*3510*/  ISETP.GE.AND P2, PT, R14, RZ, PT ;  /* 0x000000ff0e00720c */ /* 0x000fe20003f46270 */
[--C-:B------:R-:W-:Y:S01]  /*3520*/  @!P5 IMAD.IADD R120, R120, 0x1, -R4.reuse ;  /* 0x000000017878d824 */ /* 0x100fe200078e0a04 */
[----:B------:R-:W-:Y:S01]  /*3530*/  LOP3.LUT R14, R6, 0xd0, RZ, 0xfc, !PT ;  /* 0x000000d0060e7812 */ /* 0x000fe200078efcff */
[----:B------:R-:W-:Y:S01]  /*3540*/  @!P0 IMAD.IADD R44, R44, 0x1, -R4 ;  /* 0x000000012c2c8824 */ /* 0x000fe200078e0a04 */
[----:B------:R-:W-:Y:S01]  /*3550*/  ISETP.GE.AND P0, PT, R15, RZ, PT ;  /* 0x000000ff0f00720c */ /* 0x000fe20003f06270 */
[C---:B------:R-:W-:Y:S01]  /*3560*/  IMAD R46, R4.reuse, R11, R46 ;  /* 0x0000000b042e7224 */ /* 0x040fe200078e022e */
[----:B------:R-:W-:Y:S01]  /*3570*/  IABS R112, R14 ;  /* 0x0000000e00707213 */ /* 0x000fe20000000000 */
[----:B------:R-:W-:Y:S01]  /*3580*/  @!P1 IMAD.MOV R124, RZ, RZ, -R124 ;  /* 0x000000ffff7c9224 */ /* 0x000fe200078e0a7c */
[C---:B------:R-:W-:Y:S01]  /*3590*/  ISETP.GT.U32.AND P1, PT, R4.reuse, R120, PT ;  /* 0x000000780400720c */ /* 0x040fe20003f24070 */
[----:B------:R-:W-:Y:S01]  /*35a0*/  IMAD.HI.U32 R9, R5, R118, RZ ;  /* 0x0000007605097227 */ /* 0x000fe200078e00ff */
[----:B------:R-:W-:-:S02]  /*35b0*/  ISETP.GT.U32.AND P5, PT, R4, R44, PT ;  /* 0x0000002c0400720c */ /* 0x000fc40003fa4070 */
[----:B------:R-:W-:Y:S01]  /*35c0*/  LOP3.LUT R15, R6, 0xcc, RZ, 0xfc, !PT ;  /* 0x000000cc060f7812 */ /* 0x000fe200078efcff */
[----:B------:R-:W-:Y:S01]  /*35d0*/  @!P3 IMAD.IADD R122, R122, 0x1, -R4 ;  /* 0x000000017a7ab824 */ /* 0x000fe200078e0a04 */
[----:B------:R-:W-:Y:S01]  /*35e0*/  ISETP.GT.U32.AND P3, PT, R4, R46, PT ;  /* 0x0000002e0400720c */ /* 0x000fe20003f64070 */
[----:B------:R-:W-:Y:S01]  /*35f0*/  @!P4 IMAD.MOV R42, RZ, RZ, -R42 ;  /* 0x000000ffff2ac224 */ /* 0x000fe200078e0a2a */
[----:B------:R-:W-:Y:S01]  /*3600*/  ISETP.GE.AND P4, PT, R10, RZ, PT ;  /* 0x000000ff0a00720c */ /* 0x000fe20003f86270 */
[----:B------:R-:W-:Y:S01]  /*3610*/  IMAD.MOV R9, RZ, RZ, -R9 ;  /* 0x000000ffff097224 */ /* 0x000fe200078e0a09 */
[----:B------:R-:W-:Y:S01]  /*3620*/  LOP3.LUT R10, R6, 0xd4, RZ, 0xfc, !PT ;  /* 0x000000d4060a7812 */ /* 0x000fe200078efcff */
[----:B------:R-:W-:Y:S01]  /*3630*/  IMAD.HI.U32 R8, R5, R48, RZ ;  /* 0x0000003005087227 */ /* 0x000fe200078e00ff */
[----:B------:R-:W-:Y:S02]  /*3640*/  IABS R110, R15 ;  /* 0x0000000f006e7213 */ /* 0x000fe40000000000 */
[----:B------:R-:W-:Y:S01]  /*3650*/  IABS R114, R10 ;  /* 0x0000000a00727213 */ /* 0x000fe20000000000 */
[----:B------:R-:W-:-:S02]  /*3660*/  IMAD R118, R4, R9, R118 ;  /* 0x0000000904767224 */ /* 0x000fc400078e0276 */
[----:B------:R-:W-:Y:S01]  /*3670*/  IMAD.MOV R9, RZ, RZ, -R8 ;  /* 0x000000ffff097224 */ /* 0x000fe200078e0a08 */
[----:B------:R-:W-:Y:S01]  /*3680*/  LOP3.LUT R8, R6, 0xd8, RZ, 0xfc, !PT ;  /* 0x000000d806087812 */ /* 0x000fe200078efcff */
[----:B------:R-:W-:Y:S01]  /*3690*/  @!P1 IMAD.IADD R120, R120, 0x1, -R4 ;  /* 0x0000000178789824 */ /* 0x000fe200078e0a04 */
[----:B------:R-:W-:Y:S01]  /*36a0*/  ISETP.GE.AND P1, PT, R13, RZ, PT ;  /* 0x000000ff0d00720c */ /* 0x000fe20003f26270 */
[----:B------:R-:W-:Y:S01]  /*36b0*/  IMAD R48, R4, R9, R48 ;  /* 0x0000000904307224 */ /* 0x000fe200078e0230 */
[----:B------:R-:W-:Y:S01]  /*36c0*/  IABS R116, R8 ;  /* 0x0000000800747213 */ /* 0x000fe20000000000 */
[--C-:B------:R-:W-:Y:S01]  /*36d0*/  @!P5 IMAD.IADD R44, R44, 0x1, -R4.reuse ;  /* 0x000000012c2cd824 */ /* 0x100fe200078e0a04 */
[----:B------:R-:W-:Y:S01]  /*36e0*/  LOP3.LUT R9, R6, 0xd6, RZ, 0xfc, !PT ;  /* 0x000000d606097812 */ /* 0x000fe200078efcff */
[----:B------:R-:W-:Y:S01]  /*36f0*/  @!P3 IMAD.IADD R46, R46, 0x1, -R4 ;  /* 0x000000012e2eb824 */ /* 0x000fe200078e0a04 */
[----:B------:R-:W-:Y:S01]  /*3700*/  ISETP.GE.AND P3, PT, R8, RZ, PT ;  /* 0x000000ff0800720c */ /* 0x000fe20003f66270 */
[----:B------:R-:W-:Y:S01]  /*3710*/  @!P4 IMAD.MOV R120, RZ, RZ, -R120 ;  /* 0x000000ffff78c224 */ /* 0x000fe200078e0a78 */
[C---:B------:R-:W-:Y:S01]  /*3720*/  ISETP.GT.U32.AND P4, PT, R4.reuse, R48, PT ;  /* 0x000000300400720c */ /* 0x040fe20003f84070 */
[----:B------:R-:W-:Y:S01]  /*3730*/  @!P0 IMAD.MOV R44, RZ, RZ, -R44 ;  /* 0x000000ffff2c8224 */ /* 0x000fe200078e0a2c */
[----:B------:R-:W-:Y:S01]  /*3740*/  ISETP.GT.U32.AND P0, PT, R4, R46, PT ;  /* 0x0000002e0400720c */ /* 0x000fe20003f04070 */
[----:B------:R-:W-:Y:S01]  /*3750*/  IMAD.HI.U32 R8, R5, R116, RZ ;  /* 0x0000007405087227 */ /* 0x000fe200078e00ff */
[----:B------:R-:W-:-:S02]  /*3760*/  IABS R50, R9 ;  /* 0x0000000900327213 */ /* 0x000fc40000000000 */
[----:B------:R-:W-:Y:S01]  /*3770*/  ISETP.GE.AND P5, PT, R12, RZ, PT ;  /* 0x000000ff0c00720c */ /* 0x000fe20003fa6270 */
[----:B------:R-:W-:Y:S01]  /*3780*/  @!P2 IMAD.MOV R122, RZ, RZ, -R122 ;  /* 0x000000ffff7aa224 */ /* 0x000fe200078e0a7a */
[----:B------:R-:W-:Y:S01]  /*3790*/  ISETP.GT.U32.AND P2, PT, R4, R118, PT ;  /* 0x000000760400720c */ /* 0x000fe20003f44070 */
[----:B------:R-:W-:Y:S01]  /*37a0*/  IMAD.MOV R11, RZ, RZ, -R8 ;  /* 0x000000ffff0b7224 */ /* 0x000fe200078e0a08 */
[----:B------:R-:W-:Y:S01]  /*37b0*/  LOP3.LUT R12, R6, 0xd2, RZ, 0xfc, !PT ;  /* 0x000000d2060c7812 */ /* 0x000fe200078efcff */
[----:B------:R-:W-:-:S03]  /*37c0*/  IMAD.HI.U32 R8, R5, R114, RZ ;  /* 0x0000007205087227 */ /* 0x000fc600078e00ff */
[----:B------:R-:W-:Y:S01]  /*37d0*/  IABS R52, R12 ;  /* 0x0000000c00347213 */ /* 0x000fe20000000000 */
[--C-:B------:R-:W-:Y:S02]  /*37e0*/  @!P4 IMAD.IADD R48, R48, 0x1, -R4.reuse ;  /* 0x000000013030c824 */ /* 0x100fe400078e0a04 */
[----:B------:R-:W-:Y:S01]  /*37f0*/  @!P0 IMAD.IADD R46, R46, 0x1, -R4 ;  /* 0x000000012e2e8824 */ /* 0x000fe200078e0a04 */
[----:B------:R-:W-:Y:S01]  /*3800*/  ISETP.GE.AND P0, PT, R9, RZ, PT ;  /* 0x000000ff0900720c */ /* 0x000fe20003f06270 */
[C---:B------:R-:W-:Y:S01]  /*3810*/  IMAD R116, R4.reuse, R11, R116 ;  /* 0x0000000b04747224 */ /* 0x040fe200078e0274 */
[----:B------:R-:W-:Y:S01]  /*3820*/  ISETP.GT.U32.AND P4, PT, R4, R48, PT ;  /* 0x000000300400720c */ /* 0x000fe20003f84070 */
[----:B------:R-:W-:-:S04]  /*3830*/  IMAD.HI.U32 R9, R5, R50, RZ ;  /* 0x0000003205097227 */ /* 0x000fc800078e00ff */
[----:B------:R-:W-:Y:S01]  /*3840*/  @!P6 IMAD.MOV R46, RZ, RZ, -R46 ;  /* 0x000000ffff2ee224 */ /* 0x000fe200078e0a2e */
[----:B------:R-:W-:Y:S01]  /*3850*/  ISETP.GT.U32.AND P6, PT, R4, R116, PT ;  /* 0x000000740400720c */ /* 0x000fe20003fc4070 */
[----:B------:R-:W-:Y:S02]  /*3860*/  IMAD.MOV R9, RZ, RZ, -R9 ;  /* 0x000000ffff097224 */ /* 0x000fe400078e0a09 */
[----:B------:R-:W-:Y:S02]  /*3870*/  @!P2 IMAD.IADD R118, R118, 0x1, -R4 ;  /* 0x000000017676a824 */ /* 0x000fe400078e0a04 */
[C---:B------:R-:W-:Y:S02]  /*3880*/  IMAD R50, R4.reuse, R9, R50 ;  /* 0x0000000904327224 */ /* 0x040fe400078e0232 */
[----:B------:R-:W-:Y:S01]  /*3890*/  IMAD.MOV R11, RZ, RZ, -R8 ;  /* 0x000000ffff0b7224 */ /* 0x000fe200078e0a08 */
[----:B------:R-:W-:Y:S01]  /*38a0*/  ISETP.GT.U32.AND P2, PT, R4, R118, PT ;  /* 0x000000760400720c */ /* 0x000fe20003f44070 */
[----:B------:R-:W-:Y:S01]  /*38b0*/  @!P4 IMAD.IADD R48, R48, 0x1, -R4 ;  /* 0x000000013030c824 */ /* 0x000fe200078e0a04 */
[C---:B------:R-:W-:Y:S01]  /*38c0*/  ISETP.GT.U32.AND P4, PT, R4.reuse, R50, PT ;  /* 0x000000320400720c */ /* 0x040fe20003f84070 */
[----:B------:R-:W-:-:S02]  /*38d0*/  IMAD R114, R4, R11, R114 ;  /* 0x0000000b04727224 */ /* 0x000fc400078e0272 */
[----:B------:R-:W-:Y:S02]  /*38e0*/  @!P6 IMAD.IADD R116, R116, 0x1, -R4 ;  /* 0x000000017474e824 */ /* 0x000fe400078e0a04 */
[----:B------:R-:W-:Y:S01]  /*38f0*/  IMAD.HI.U32 R9, R5, R52, RZ ;  /* 0x0000003405097227 */ /* 0x000fe200078e00ff */
[----:B------:R-:W-:-:S03]  /*3900*/  ISETP.GT.U32.AND P6, PT, R4, R114, PT ;  /* 0x000000720400720c */ /* 0x000fc60003fc4070 */
[----:B------:R-:W-:Y:S02]  /*3910*/  @!P1 IMAD.MOV R48, RZ, RZ, -R48 ;  /* 0x000000ffff309224 */ /* 0x000fe400078e0a30 */
[--C-:B------:R-:W-:Y:S01]  /*3920*/  @!P2 IMAD.IADD R118, R118, 0x1, -R4.reuse ;  /* 0x000000017676a824 */ /* 0x100fe200078e0a04 */
[----:B------:R-:W-:Y:S01]  /*3930*/  ISETP.GE.AND P2, PT, R10, RZ, PT ;  /* 0x000000ff0a00720c */ /* 0x000fe20003f46270 */
[----:B------:R-:W-:Y:S02]  /*3940*/  VIADD R10, R7, 0xce ;  /* 0x000000ce070a7836 */ /* 0x000fe40000000000 */
[--C-:B------:R-:W-:Y:S01]  /*3950*/  @!P4 IMAD.IADD R50, R50, 0x1, -R4.reuse ;  /* 0x000000013232c824 */ /* 0x100fe200078e0a04 */
[----:B------:R-:W-:Y:S01]  /*3960*/  ISETP.GT.U32.AND P4, PT, R4, R116, PT ;  /* 0x000000740400720c */ /* 0x000fe20003f84070 */
[----:B------:R-:W-:Y:S01]  /*3970*/  IMAD.MOV R9, RZ, RZ, -R9 ;  /* 0x000000ffff097224 */ /* 0x000fe200078e0a09 */
[----:B------:R-:W-:Y:S01]  /*3980*/  IABS R54, R10 ;  /* 0x0000000a00367213 */ /* 0x000fe20000000000 */
[----:B------:R-:W-:Y:S01]  /*3990*/  @!P6 IMAD.IADD R114, R114, 0x1, -R4 ;  /* 0x000000017272e824 */ /* 0x000fe200078e0a04 */
[----:B------:R-:W-:Y:S01]  /*39a0*/  ISETP.GT.U32.AND P1, PT, R4, R50, PT ;  /* 0x000000320400720c */ /* 0x000fe20003f24070 */
[----:B------:R-:W-:-:S03]  /*39b0*/  IMAD.HI.U32 R8, R5, R112, RZ ;  /* 0x0000007005087227 */ /* 0x000fc600078e00ff */
[C---:B------:R-:W-:Y:S01]  /*39c0*/  ISETP.GT.U32.AND P6, PT, R4.reuse, R114, PT ;  /* 0x000000720400720c */ /* 0x040fe20003fc4070 */
[----:B------:R-:W-:Y:S02]  /*39d0*/  IMAD R52, R4, R9, R52 ;  /* 0x0000000904347224 */ /* 0x000fe400078e0234 */
[----:B------:R-:W-:-:S04]  /*39e0*/  IMAD.HI.U32 R9, R5, R54, RZ ;  /* 0x0000003605097227 */ /* 0x000fc800078e00ff */
[----:B------:R-:W-:Y:S02]  /*39f0*/  IMAD.MOV R11, RZ, RZ, -R8 ;  /* 0x000000ffff0b7224 */ /* 0x000fe400078e0a08 */
[----:B------:R-:W-:Y:S02]  /*3a00*/  IMAD.MOV R9, RZ, RZ, -R9 ;  /* 0x000000ffff097224 */ /* 0x000fe400078e0a09 */
[C---:B------:R-:W-:Y:S02]  /*3a10*/  IMAD R112, R4.reuse, R11, R112 ;  /* 0x0000000b04707224 */ /* 0x040fe400078e0270 */
[----:B------:R-:W-:Y:S02]  /*3a20*/  IMAD R54, R4, R9, R54 ;  /* 0x0000000904367224 */ /* 0x000fe400078e0236 */
[--C-:B------:R-:W-:Y:S01]  /*3a30*/  @!P1 IMAD.IADD R50, R50, 0x1, -R4.reuse ;  /* 0x0000000132329824 */ /* 0x100fe200078e0a04 */
[----:B------:R-:W-:Y:S01]  /*3a40*/  ISETP.GT.U32.AND P1, PT, R4, R112, PT ;  /* 0x000000700400720c */ /* 0x000fe20003f24070 */
[----:B------:R-:W-:Y:S01]  /*3a50*/  @!P6 IMAD.IADD R114, R114, 0x1, -R4 ;  /* 0x000000017272e824 */ /* 0x000fe200078e0a04 */
[----:B------:R-:W-:Y:S01]  /*3a60*/  ISETP.GT.U32.AND P6, PT, R4, R54, PT ;  /* 0x000000360400720c */ /* 0x000fe20003fc4070 */
[----:B------:R-:W-:-:S04]  /*3a70*/  IMAD.HI.U32 R9, R5, R56, RZ ;  /* 0x0000003805097227 */ /* 0x000fc800078e00ff */
[----:B------:R-:W-:Y:S01]  /*3a80*/  @!P5 IMAD.MOV R118, RZ, RZ, -R118 ;  /* 0x000000ffff76d224 */ /* 0x000fe200078e0a76 */
[----:B------:R-:W-:Y:S01]  /*3a90*/  ISETP.GE.AND P5, PT, R10, RZ, PT ;  /* 0x000000ff0a00720c */ /* 0x000fe20003fa6270 */
[----:B------:R-:W-:-:S04]  /*3aa0*/  IMAD.HI.U32 R10, R5, R108, RZ ;  /* 0x0000006c050a7227 */ /* 0x000fc800078e00ff */
[--C-:B------:R-:W-:Y:S02]  /*3ab0*/  @!P1 IMAD.IADD R112, R112, 0x1, -R4.reuse ;  /* 0x0000000170709824 */ /* 0x100fe400078e0a04 */
[--C-:B------:R-:W-:Y:S02]  /*3ac0*/  @!P6 IMAD.IADD R54, R54, 0x1, -R4.reuse ;  /* 0x000000013636e824 */ /* 0x100fe400078e0a04 */
[----:B------:R-:W-:Y:S01]  /*3ad0*/  IMAD.MOV R9, RZ, RZ, -R9 ;  /* 0x000000ffff097224 */ /* 0x000fe200078e0a09 */
[----:B------:R-:W-:Y:S01]  /*3ae0*/  ISETP.GT.U32.AND P6, PT, R4, R112, PT ;  /* 0x000000700400720c */ /* 0x000fe20003fc4070 */
[----:B------:R-:W-:Y:S01]  /*3af0*/  @!P4 IMAD.IADD R116, R116, 0x1, -R4 ;  /* 0x000000017474c824 */ /* 0x000fe200078e0a04 */
[----:B------:R-:W-:Y:S01]  /*3b00*/  ISETP.GT.U32.AND P4, PT, R4, R52, PT ;  /* 0x000000340400720c */ /* 0x000fe20003f84070 */
[----:B------:R-:W-:Y:S01]  /*3b10*/  IMAD.MOV R13, RZ, RZ, -R10 ;  /* 0x000000ffff0d7224 */ /* 0x000fe200078e0a0a */
[----:B------:R-:W-:Y:S01]  /*3b20*/  LOP3.LUT R10, R6, 0xc6, RZ, 0xfc, !PT ;  /* 0x000000c6060a7812 */ /* 0x000fe200078efcff */
[----:B------:R-:W-:-:S02]  /*3b30*/  IMAD R56, R4, R9, R56 ;  /* 0x0000000904387224 */ /* 0x000fc400078e0238 */
[C---:B------:R-:W-:Y:S01]  /*3b40*/  IMAD R108, R4.reuse, R13, R108 ;  /* 0x0000000d046c7224 */ /* 0x040fe200078e026c */
[----:B------:R-:W-:Y:S01]  /*3b50*/  IABS R58, R10 ;  /* 0x0000000a003a7213 */ /* 0x000fe20000000000 */
[----:B------:R-:W-:Y:S01]  /*3b60*/  @!P2 IMAD.MOV R114, RZ, RZ, -R114 ;  /* 0x000000ffff72a224 */ /* 0x000fe200078e0a72 */
[----:B------:R-:W-:Y:S01]  /*3b70*/  ISETP.GT.U32.AND P2, PT, R4, R56, PT ;  /* 0x000000380400720c */ /* 0x000fe20003f44070 */
[----:B------:R-:W-:Y:S01]  /*3b80*/  IMAD.HI.U32 R8, R5, R110, RZ ;  /* 0x0000006e05087227 */ /* 0x000fe200078e00ff */
[----:B------:R-:W-:-:S03]  /*3b90*/  LOP3.LUT R13, R6, 0xc0, RZ, 0xfc, !PT ;  /* 0x000000c0060d7812 */ /* 0x000fc600078efcff */
[--C-:B------:R-:W-:Y:S01]  /*3ba0*/  @!P6 IMAD.IADD R112, R112, 0x1, -R4.reuse ;  /* 0x000000017070e824 */ /* 0x100fe200078e0a04 */
[----:B------:R-:W-:Y:S01]  /*3bb0*/  ISETP.GT.U32.AND P6, PT, R4, R108, PT ;  /* 0x0000006c0400720c */ /* 0x000fe20003fc4070 */
[----:B------:R-:W-:Y:S01]  /*3bc0*/  @!P4 IMAD.IADD R52, R52, 0x1, -R4 ;  /* 0x000000013434c824 */ /* 0x000fe200078e0a04 */
[----:B------:R-:W-:Y:S01]  /*3bd0*/  ISETP.GE.AND P4, PT, R12, RZ, PT ;  /* 0x000000ff0c00720c */ /* 0x000fe20003f86270 */
[----:B------:R-:W-:Y:S01]  /*3be0*/  IMAD.MOV R11, RZ, RZ, -R8 ;  /* 0x000000ffff0b7224 */ /* 0x000fe200078e0a08 */
[----:B------:R-:W-:Y:S01]  /*3bf0*/  LOP3.LUT R12, R6, 0xc4, RZ, 0xfc, !PT ;  /* 0x000000c4060c7812 */ /* 0x000fe200078efcff */
[----:B------:R-:W-:Y:S01]  /*3c00*/  @!P3 IMAD.MOV R116, RZ, RZ, -R116 ;  /* 0x000000ffff74b224 */ /* 0x000fe200078e0a74 */
[----:B------:R-:W-:Y:S01]  /*3c10*/  ISETP.GT.U32.AND P1, PT, R4, R52, PT ;  /* 0x000000340400720c */ /* 0x000fe20003f24070 */
[----:B------:R-:W-:Y:S01]  /*3c20*/  @!P2 IMAD.IADD R56, R56, 0x1, -R4 ;  /* 0x000000013838a824 */ /* 0x000fe200078e0a04 */
[----:B------:R-:W-:Y:S01]  /*3c30*/  IABS R106, R12 ;  /* 0x0000000c006a7213 */ /* 0x000fe20000000000 */
[C---:B------:R-:W-:Y:S01]  /*3c40*/  IMAD R110, R4.reuse, R11, R110 ;  /* 0x0000000b046e7224 */ /* 0x040fe200078e026e */
[----:B------:R-:W-:Y:S01]  /*3c50*/  ISETP.GT.U32.AND P3, PT, R4, R54, PT ;  /* 0x000000360400720c */ /* 0x000fe20003f64070 */
[----:B------:R-:W-:Y:S01]  /*3c60*/  @!P0 IMAD.MOV R50, RZ, RZ, -R50 ;  /* 0x000000ffff328224 */ /* 0x000fe200078e0a32 */
[----:B------:R-:W-:Y:S01]  /*3c70*/  IABS R104, R13 ;  /* 0x0000000d00687213 */ /* 0x000fe20000000000 */
[----:B------:R-:W-:Y:S01]  /*3c80*/  @!P6 IMAD.IADD R108, R108, 0x1, -R4 ;  /* 0x000000016c6ce824 */ /* 0x000fe200078e0a04 */
[C---:B------:R-:W-:Y:S01]  /*3c90*/  ISETP.GT.U32.AND P6, PT, R4.reuse, R56, PT ;  /* 0x000000380400720c */ /* 0x040fe20003fc4070 */
[----:B------:R-:W-:Y:S01]  /*3ca0*/  IMAD.HI.U32 R9, R5, R106, RZ ;  /* 0x0000006a05097227 */ /* 0x000fe200078e00ff */
[----:B------:R-:W-:-:S02]  /*3cb0*/  ISETP.GT.U32.AND P0, PT, R4, R110, PT ;  /* 0x0000006e0400720c */ /* 0x000fc40003f04070 */
[----:B------:R-:W-:Y:S01]  /*3cc0*/  ISETP.GE.AND P2, PT, R18, RZ, PT ;  /* 0x000000ff1200720c */ /* 0x000fe20003f46270 */
[----:B------:R-:W-:Y:S02]  /*3cd0*/  IMAD.MOV R9, RZ, RZ, -R9 ;  /* 0x000000ffff097224 */ /* 0x000fe400078e0a09 */
[----:B------:R-:W-:-:S04]  /*3ce0*/  IMAD.HI.U32 R8, R5, R58, RZ ;  /* 0x0000003a05087227 */ /* 0x000fc800078e00ff */
[----:B------:R-:W-:Y:S02]  /*3cf0*/  IMAD R106, R4, R9, R106 ;  /* 0x00000009046a7224 */ /* 0x000fe400078e026a */
[----:B------:R-:W-:Y:S02]  /*3d00*/  @!P6 IMAD.IADD R56, R56, 0x1, -R4 ;  /* 0x000000013838e824 */ /* 0x000fe400078e0a04 */
[----:B------:R-:W-:Y:S01]  /*3d10*/  IMAD.MOV R11, RZ, RZ, -R8 ;  /* 0x000000ffff0b7224 */ /* 0x000fe200078e0a08 */
[----:B------:R-:W-:Y:S01]  /*3d20*/  ISETP.GT.U32.AND P6, PT, R4, R106, PT ;  /* 0x0000006a0400720c */ /* 0x000fe20003fc4070 */
[--C-:B------:R-:W-:Y:S01]  /*3d30*/  @!P1 IMAD.IADD R52, R52, 0x1, -R4.reuse ;  /* 0x0000000134349824 */ /* 0x100fe200078e0a04 */
[----:B------:R-:W-:Y:S01]  /*3d40*/  ISETP.GE.AND P1, PT, R14, RZ, PT ;  /* 0x000000ff0e00720c */ /* 0x000fe20003f26270 */
[--C-:B------:R-:W-:Y:S01]  /*3d50*/  @!P3 IMAD.IADD R54, R54, 0x1, -R4.reuse ;  /* 0x000000013636b824 */ /* 0x100fe200078e0a04 */
[----:B------:R-:W-:Y:S01]  /*3d60*/  ISETP.GE.AND P3, PT, R15, RZ, PT ;  /* 0x000000ff0f00720c */ /* 0x000fe20003f66270 */
[----:B------:R-:W-:Y:S01]  /*3d70*/  @!P0 IMAD.IADD R110, R110, 0x1, -R4 ;  /* 0x000000016e6e8824 */ /* 0x000fe200078e0a04 */
[----:B------:R-:W-:Y:S01]  /*3d80*/  ISETP.GE.AND P0, PT, R17, RZ, PT ;  /* 0x000000ff1100720c */ /* 0x000fe20003f06270 */
[----:B------:R-:W-:Y:S01]  /*3d90*/  IMAD R58, R4, R11, R58 ;  /* 0x0000000b043a7224 */ /* 0x000fe200078e023a */
[----:B------:R-:W-:Y:S01]  /*3da0*/  LOP3.LUT R11, R6, 0xc2, RZ, 0xfc, !PT ;  /* 0x000000c2060b7812 */ /* 0x000fe200078efcff */
[----:B------:R-:W-:Y:S01]  /*3db0*/  @!P4 IMAD.MOV R52, RZ, RZ, -R52 ;  /* 0x000000ffff34c224 */ /* 0x000fe200078e0a34 */
[----:B------:R-:W-:Y:S01]  /*3dc0*/  ISETP.GT.U32.AND P4, PT, R4, R110, PT ;  /* 0x0000006e0400720c */ /* 0x000fe20003f84070 */
[----:B------:R-:W-:Y:S01]  /*3dd0*/  @!P5 IMAD.MOV R54, RZ, RZ, -R54 ;  /* 0x000000ffff36d224 */ /* 0x000fe200078e0a36 */
[----:B------:R-:W-:Y:S01]  /*3de0*/  IABS R60, R11 ;  /* 0x0000000b003c7213 */ /* 0x000fe20000000000 */
[----:B------:R-:W-:Y:S01]  /*3df0*/  @!P6 IMAD.IADD R106, R106, 0x1, -R4 ;  /* 0x000000016a6ae824 */ /* 0x000fe200078e0a04 */
[C---:B------:R-:W-:Y:S01]  /*3e00*/  ISETP.GT.U32.AND P5, PT, R4.reuse, R58, PT ;  /* 0x0000003a0400720c */ /* 0x040fe20003fa4070 */
[----:B------:R-:W-:Y:S01]  /*3e10*/  @!P1 IMAD.MOV R112, RZ, RZ, -R112 ;  /* 0x000000ffff709224 */ /* 0x000fe200078e0a70 */
[C---:B------:R-:W-:Y:S01]  /*3e20*/  ISETP.GT.U32.AND P1, PT, R4.reuse, R108, PT ;  /* 0x0000006c0400720c */ /* 0x040fe20003f24070 */
[----:B------:R-:W-:Y:S01]  /*3e30*/  IMAD.HI.U32 R8, R5, R60, RZ ;  /* 0x0000003c05087227 */ /* 0x000fe200078e00ff */
[----:B------:R-:W-:-:S02]  /*3e40*/  ISETP.GT.U32.AND P6, PT, R4, R106, PT ;  /* 0x0000006a0400720c */ /* 0x000fc40003fc4070 */
[C---:B------:R-:W-:Y:S01]  /*3e50*/  LOP3.LUT R14, R6.reuse, 0xb2, RZ, 0xfc, !PT ;  /* 0x000000b2060e7812 */ /* 0x040fe200078efcff */
[----:B------:R-:W-:Y:S01]  /*3e60*/  IMAD.MOV R9, RZ, RZ, -R8 ;  /* 0x000000ffff097224 */ /* 0x000fe200078e0a08 */
[----:B------:R-:W-:Y:S01]  /*3e70*/  LOP3.LUT R15, R6, 0xb0, RZ, 0xfc, !PT ;  /* 0x000000b0060f7812 */ /* 0x000fe200078efcff */
[----:B------:R-:W-:Y:S01]  /*3e80*/  IMAD.HI.U32 R8, R5, R104, RZ ;  /* 0x0000006805087227 */ /* 0x000fe200078e00ff */
[----:B------:R-:W-:Y:S02]  /*3e90*/  IABS R68, R14 ;  /* 0x0000000e00447213 */ /* 0x000fe40000000000 */
[----:B------:R-:W-:Y:S01]  /*3ea0*/  IABS R96, R15 ;  /* 0x0000000f00607213 */ /* 0x000fe20000000000 */
[--C-:B------:R-:W-:Y:S01]  /*3eb0*/  @!P4 IMAD.IADD R110, R110, 0x1, -R4.reuse ;  /* 0x000000016e6ec824 */ /* 0x100fe200078e0a04 */
[----:B------:R-:W-:Y:S01]  /*3ec0*/  ISETP.GE.AND P4, PT, R10, RZ, PT ;  /* 0x000000ff0a00720c */ /* 0x000fe20003f86270 */
[----:B------:R-:W-:Y:S01]  /*3ed0*/  @!P5 IMAD.IADD R58, R58, 0x1, -R4 ;  /* 0x000000013a3ad824 */ /* 0x000fe200078e0a04 */
[----:B------:R-:W-:Y:S01]  /*3ee0*/  LOP3.LUT R10, R6, 0xba, RZ, 0xfc, !PT ;  /* 0x000000ba060a7812 */ /* 0x000fe200078efcff */
[C---:B------:R-:W-:Y:S01]  /*3ef0*/  IMAD R60, R4.reuse, R9, R60 ;  /* 0x00000009043c7224 */ /* 0x040fe200078e023c */
[----:B------:R-:W-:Y:S01]  /*3f00*/  ISETP.GE.AND P5, PT, R11, RZ, PT ;  /* 0x000000ff0b00720c */ /* 0x000fe20003fa6270 */
[----:B------:R-:W-:Y:S01]  /*3f10*/  IMAD.MOV R9, RZ, RZ, -R8 ;  /* 0x000000ffff097224 */ /* 0x000fe200078e0a08 */
[----:B------:R-:W-:Y:S01]  /*3f20*/  IABS R64, R10 ;  /* 0x0000000a00407213 */ /* 0x000fe20000000000 */
[----:B------:R-:W-:Y:S01]  /*3f30*/  @!P3 IMAD.MOV R110, RZ, RZ, -R110 ;  /* 0x000000ffff6eb224 */ /* 0x000fe200078e0a6e */
[C---:B------:R-:W-:Y:S01]  /*3f40*/  ISETP.GT.U32.AND P3, PT, R4.reuse, R58, PT ;  /* 0x0000003a0400720c */ /* 0x040fe20003f64070 */
[----:B------:R-:W-:Y:S01]  /*3f50*/  IMAD R104, R4, R9, R104 ;  /* 0x0000000904687224 */ /* 0x000fe200078e0268 */
[----:B------:R-:W-:Y:S01]  /*3f60*/  LOP3.LUT R17, R6, 0x2a, RZ, 0xfc, !PT ;  /* 0x0000002a06117812 */ /* 0x000fe200078efcff */
[----:B------:R-:W-:-:S02]  /*3f70*/  @!P6 IMAD.IADD R106, R106, 0x1, -R4 ;  /* 0x000000016a6ae824 */ /* 0x000fc400078e0a04 */
[----:B------:R-:W-:Y:S01]  /*3f80*/  VIADD R8, R7, 0xbe ;  /* 0x000000be07087836 */ /* 0x000fe20000000000 */
[C---:B------:R-:W-:Y:S01]  /*3f90*/  ISETP.GT.U32.AND P6, PT, R4.reuse, R104, PT ;  /* 0x000000680400720c */ /* 0x040fe20003fc4070 */
[----:B------:R-:W-:Y:S01]  /*3fa0*/  @!P0 IMAD.MOV R56, RZ, RZ, -R56 ;  /* 0x000000ffff388224 */ /* 0x000fe200078e0a38 */
[----:B------:R-:W-:Y:S01]  /*3fb0*/  ISETP.GT.U32.AND P0, PT, R4, R60, PT ;  /* 0x0000003c0400720c */ /* 0x000fe20003f04070 */
[--C-:B------:R-:W-:Y:S01]  /*3fc0*/  @!P1 IMAD.IADD R108, R108, 0x1, -R4.reuse ;  /* 0x000000016c6c9824 */ /* 0x100fe200078e0a04 */
[----:B------:R-:W-:Y:S01]  /*3fd0*/  IABS R62, R8 ;  /* 0x00000008003e7213 */ /* 0x000fe20000000000 */
[----:B------:R-:W-:Y:S01]  /*3fe0*/  IMAD R25, R25, UR5, RZ ;  /* 0x0000000519197c24 */ /* 0x000fe2000f8e02ff */
[----:B------:R-:W-:Y:S01]  /*3ff0*/  ISETP.GE.AND P1, PT, R12, RZ, PT ;  /* 0x000000ff0c00720c */ /* 0x000fe20003f26270 */
[----:B------:R-:W-:Y:S01]  /*4000*/  @!P3 IMAD.IADD R58, R58, 0x1, -R4 ;  /* 0x000000013a3ab824 */ /* 0x000fe200078e0a04 */
[----:B------:R-:W-:Y:S01]  /*4010*/  ISETP.GE.AND P3, PT, R8, RZ, PT ;  /* 0x000000ff0800720c */ /* 0x000fe20003f66270 */
[----:B------:R-:W-:Y:S01]  /*4020*/  @!P2 IMAD.MOV R108, RZ, RZ, -R108 ;  /* 0x000000ffff6ca224 */ /* 0x000fe200078e0a6c */
[----:B------:R-:W-:Y:S01]  /*4030*/  LOP3.LUT R8, R6, 0xbc, RZ, 0xfc, !PT ;  /* 0x000000bc06087812 */ /* 0x000fe200078efcff */
[----:B------:R-:W-:Y:S01]  /*4040*/  @!P4 IMAD.MOV R58, RZ, RZ, -R58 ;  /* 0x000000ffff3ac224 */ /* 0x000fe200078e0a3a */
[----:B------:R-:W-:Y:S01]  /*4050*/  ISETP.GE.AND P2, PT, R13, RZ, PT ;  /* 0x000000ff0d00720c */ /* 0x000fe20003f46270 */
[--C-:B------:R-:W-:Y:S01]  /*4060*/  @!P6 IMAD.IADD R104, R104, 0x1, -R4.reuse ;  /* 0x000000016868e824 */ /* 0x100fe200078e0a04 */
[----:B------:R-:W-:Y:S01]  /*4070*/  IABS R102, R8 ;  /* 0x0000000800667213 */ /* 0x000fe20000000000 */
[----:B------:R-:W-:Y:S01]  /*4080*/  @!P0 IMAD.IADD R60, R60, 0x1, -R4 ;  /* 0x000000013c3c8824 */ /* 0x000fe200078e0a04 */
[----:B------:R-:W-:Y:S01]  /*4090*/  LOP3.LUT R12, R6, 0xb8, RZ, 0xfc, !PT ;  /* 0x000000b8060c7812 */ /* 0x000fe200078efcff */
[----:B------:R-:W-:Y:S01]  /*40a0*/  UIADD3 UR5, UR4, 0x4000, URZ ;  /* 0x0000400004057890 */ /* 0x000fe2000fffe03f */
[C---:B------:R-:W-:Y:S01]  /*40b0*/  ISETP.GT.U32.AND P4, PT, R4.reuse, R104, PT ;  /* 0x000000680400720c */ /* 0x040fe20003f84070 */
[----:B------:R-:W-:Y:S01]  /*40c0*/  IMAD.HI.U32 R9, R5, R102, RZ ;  /* 0x0000006605097227 */ /* 0x000fe200078e00ff */
[----:B------:R-:W-:-:S02]  /*40d0*/  ISETP.GT.U32.AND P6, PT, R4, R60, PT ;  /* 0x0000003c0400720c */ /* 0x000fc40003fc4070 */
[----:B------:R-:W-:Y:S01]  /*40e0*/  ISETP.GE.AND P0, PT, R8, RZ, PT ;  /* 0x000000ff0800720c */ /* 0x000fe20003f06270 */
[----:B------:R-:W-:Y:S01]  /*40f0*/  IMAD.MOV R13, RZ, RZ, -R9 ;  /* 0x000000ffff0d7224 */ /* 0x000fe200078e0a09 */
[----:B------:R-:W-:Y:S01]  /*4100*/  IABS R100, R12 ;  /* 0x0000000c00647213 */ /* 0x000fe20000000000 */
[----:B------:R-:W-:Y:S01]  /*4110*/  IMAD.HI.U32 R8, R5, R62, RZ ;  /* 0x0000003e05087227 */ /* 0x000fe200078e00ff */
[----:B------:R-:W-:-:S03]  /*4120*/  IABS R29, R17 ;  /* 0x00000011001d7213 */ /* 0x000fc60000000000 */
[----:B------:R-:W-:Y:S01]  /*4130*/  IMAD R102, R4, R13, R102 ;  /* 0x0000000d04667224 */ /* 0x000fe200078e0266 */
[----:B------:R-:W-:Y:S01]  /*4140*/  LOP3.LUT R13, R6, 0xb4, RZ, 0xfc, !PT ;  /* 0x000000b4060d7812 */ /* 0x000fe200078efcff */
[--C-:B------:R-:W-:Y:S02]  /*4150*/  @!P4 IMAD.IADD R104, R104, 0x1, -R4.reuse ;  /* 0x000000016868c824 */ /* 0x100fe400078e0a04 */
[----:B------:R-:W-:Y:S01]  /*4160*/  @!P6 IMAD.IADD R60, R60, 0x1, -R4 ;  /* 0x000000013c3ce824 */ /* 0x000fe200078e0a04 */
[----:B------:R-:W-:Y:S01]  /*4170*/  ISETP.GT.U32.AND P4, PT, R4, R102, PT ;  /* 0x000000660400720c */ /* 0x000fe20003f84070 */
[----:B------:R-:W-:Y:S01]  /*4180*/  IMAD.MOV R11, RZ, RZ, -R8 ;  /* 0x000000ffff0b7224 */ /* 0x000fe200078e0a08 */
[----:B------:R-:W-:Y:S01]  /*4190*/  ISETP.GE.AND P6, PT, R10, RZ, PT ;  /* 0x000000ff0a00720c */ /* 0x000fe20003fc6270 */
[C---:B------:R-:W-:Y:S01]  /*41a0*/  IMAD.HI.U32 R8, R5.reuse, R64, RZ ;  /* 0x0000004005087227 */ /* 0x040fe200078e00ff */
[----:B------:R-:W-:Y:S02]  /*41b0*/  LOP3.LUT R10, R6, 0xb6, RZ, 0xfc, !PT ;  /* 0x000000b6060a7812 */ /* 0x000fe400078efcff */
[----:B------:R-:W-:Y:S01]  /*41c0*/  IABS R98, R13 ;  /* 0x0000000d00627213 */ /* 0x000fe20000000000 */
[----:B------:R-:W-:Y:S01]  /*41d0*/  IMAD.HI.U32 R9, R5, R100, RZ ;  /* 0x0000006405097227 */ /* 0x000fe200078e00ff */
[----:B------:R-:W-:-:S03]  /*41e0*/  IABS R66, R10 ;  /* 0x0000000a00427213 */ /* 0x000fc60000000000 */
[----:B------:R-:W-:Y:S02]  /*41f0*/  IMAD R62, R4, R11, R62 ;  /* 0x0000000b043e7224 */ /* 0x000fe400078e023e */
[----:B------:R-:W-:Y:S02]  /*4200*/  @!P4 IMAD.IADD R102, R102, 0x1, -R4 ;  /* 0x000000016666c824 */ /* 0x000fe400078e0a04 */
[----:B------:R-:W-:Y:S02]  /*4210*/  IMAD.MOV R11, RZ, RZ, -R8 ;  /* 0x000000ffff0b7224 */ /* 0x000fe400078e0a08 */
[----:B------:R-:W-:Y:S01]  /*4220*/  IMAD.MOV R9, RZ, RZ, -R9 ;  /* 0x000000ffff097224 */ /* 0x000fe200078e0a09 */
[----:B------:R-:W-:Y:S01]  /*4230*/  ISETP.GT.U32.AND P4, PT, R4, R102, PT ;  /* 0x000000660400720c */ /* 0x000fe20003f84070 */
[----:B------:R-:W-:-:S04]  /*4240*/  IMAD.HI.U32 R8, R5, R66, RZ ;  /* 0x0000004205087227 */ /* 0x000fc800078e00ff */
[C---:B------:R-:W-:Y:S02]  /*4250*/  IMAD R64, R4.reuse, R11, R64 ;  /* 0x0000000b04407224 */ /* 0x040fe400078e0240 */
[C---:B------:R-:W-:Y:S02]  /*4260*/  IMAD R100, R4.reuse, R9, R100 ;  /* 0x0000000904647224 */ /* 0x040fe400078e0264 */
[----:B------:R-:W-:Y:S02]  /*4270*/  IMAD.MOV R11, RZ, RZ, -R8 ;  /* 0x000000ffff0b7224 */ /* 0x000fe400078e0a08 */
[----:B------:R-:W-:Y:S01]  /*4280*/  @!P2 IMAD.MOV R104, RZ, RZ, -R104 ;  /* 0x000000ffff68a224 */ /* 0x000fe200078e0a68 */
[C---:B------:R-:W-:Y:S01]  /*4290*/  ISETP.GT.U32.AND P2, PT, R4.reuse, R100, PT ;  /* 0x000000640400720c */ /* 0x040fe20003f44070 */
[----:B------:R-:W-:Y:S02]  /*42a0*/  IMAD R66, R4, R11, R66 ;  /* 0x0000000b04427224 */ /* 0x000fe400078e0242 */
[----:B------:R-:W-:-:S02]  /*42b0*/  @!P4 IMAD.IADD R102, R102, 0x1, -R4 ;  /* 0x000000016666c824 */ /* 0x000fc400078e0a04 */
[----:B------:R-:W-:Y:S01]  /*42c0*/  @!P5 IMAD.MOV R60, RZ, RZ, -R60 ;  /* 0x000000ffff3cd224 */ /* 0x000fe200078e0a3c */
[C---:B------:R-:W-:Y:S01]  /*42d0*/  ISETP.GT.U32.AND P4, PT, R4.reuse, R66, PT ;  /* 0x000000420400720c */ /* 0x040fe20003f84070 */
[----:B------:R-:W-:Y:S01]  /*42e0*/  @!P1 IMAD.MOV R106, RZ, RZ, -R106 ;  /* 0x000000ffff6a9224 */ /* 0x000fe200078e0a6a */
[C---:B------:R-:W-:Y:S01]  /*42f0*/  ISETP.GT.U32.AND P5, PT, R4.reuse, R64, PT ;  /* 0x000000400400720c */ /* 0x040fe20003fa4070 */
[----:B------:R-:W-:Y:S01]  /*4300*/  IMAD.HI.U32 R9, R5, R98, RZ ;  /* 0x0000006205097227 */ /* 0x000fe200078e00ff */
[----:B------:R-:W-:-:S03]  /*4310*/  ISETP.GT.U32.AND P1, PT, R4, R62, PT ;  /* 0x0000003e0400720c */ /* 0x000fc60003f24070 */
[----:B------:R-:W-:Y:S02]  /*4320*/  IMAD.MOV R9, RZ, RZ, -R9 ;  /* 0x000000ffff097224 */ /* 0x000fe400078e0a09 */
[----:B------:R-:W-:Y:S02]  /*4330*/  @!P2 IMAD.IADD R100, R100, 0x1, -R4 ;  /* 0x000000016464a824 */ /* 0x000fe400078e0a04 */
[----:B------:R-:W-:-:S04]  /*4340*/  IMAD.HI.U32 R8, R5, R68, RZ ;  /* 0x0000004405087227 */ /* 0x000fc800078e00ff */
[----:B------:R-:W-:Y:S02]  /*4350*/  IMAD R98, R4, R9, R98 ;  /* 0x0000000904627224 */ /* 0x000fe400078e0262 */
[----:B------:R-:W-:Y:S02]  /*4360*/  VIADD R9, R7, 0xae ;  /* 0x000000ae07097836 */ /* 0x000fe40000000000 */
[--C-:B------:R-:W-:Y:S01]  /*4370*/  @!P4 IMAD.IADD R66, R66, 0x1, -R4.reuse ;  /* 0x000000014242c824 */ /* 0x100fe200078e0a04 */
[----:B------:R-:W-:Y:S01]  /*4380*/  ISETP.GT.U32.AND P4, PT, R4, R100, PT ;  /* 0x000000640400720c */ /* 0x000fe20003f84070 */
[----:B------:R-:W-:Y:S01]  /*4390*/  @!P5 IMAD.IADD R64, R64, 0x1, -R4 ;  /* 0x000000014040d824 */ /* 0x000fe200078e0a04 */
[----:B------:R-:W-:Y:S01]  /*43a0*/  ISETP.GE.AND P2, PT, R9, RZ, PT ;  /* 0x000000ff0900720c */ /* 0x000fe20003f46270 */
[----:B------:R-:W-:Y:S01]  /*43b0*/  IMAD.MOV R11, RZ, RZ, -R8 ;  /* 0x000000ffff0b7224 */ /* 0x000fe200078e0a08 */
[----:B------:R-:W-:Y:S01]  /*43c0*/  IABS R70, R9 ;  /* 0x0000000900467213 */ /* 0x000fe20000000000 */
[----:B------:R-:W-:Y:S01]  /*43d0*/  @!P1 IMAD.IADD R62, R62, 0x1, -R4 ;  /* 0x000000013e3e9824 */ /* 0x000fe200078e0a04 */
[----:B------:R-:W-:Y:S01]  /*43e0*/  ISETP.GT.U32.AND P5, PT, R4, R64, PT ;  /* 0x000000400400720c */ /* 0x000fe20003fa4070 */
[----:B------:R-:W-:-:S03]  /*43f0*/  IMAD.HI.U32 R8, R5, R96, RZ ;  /* 0x0000006005087227 */ /* 0x000fc600078e00ff */
[----:B------:R-:W-:Y:S01]  /*4400*/  ISETP.GT.U32.AND P1, PT, R4, R62, PT ;  /* 0x0000003e0400720c */ /* 0x000fe20003f24070 */
[----:B------:R-:W-:Y:S02]  /*4410*/  IMAD.MOV R9, RZ, RZ, -R8 ;  /* 0x000000ffff097224 */ /* 0x000fe400078e0a08 */
[----:B------:R-:W-:Y:S02]  /*4420*/  @!P4 IMAD.IADD R100, R100, 0x1, -R4 ;  /* 0x000000016464c824 */ /* 0x000fe400078e0a04 */
[C---:B------:R-:W-:Y:S02]  /*4430*/  IMAD R96, R4.reuse, R9, R96 ;  /* 0x0000000904607224 */ /* 0x040fe400078e0260 */
[----:B------:R-:W-:Y:S01]  /*4440*/  IMAD R68, R4, R11, R68 ;  /* 0x0000000b04447224 */ /* 0x000fe200078e0244 */
[----:B------:R-:W-:Y:S01]  /*4450*/  LOP3.LUT R11, R6, 0xaa, RZ, 0xfc, !PT ;  /* 0x000000aa060b7812 */ /* 0x000fe200078efcff */
[----:B------:R-:W-:Y:S01]  /*4460*/  @!P5 IMAD.IADD R64, R64, 0x1, -R4 ;  /* 0x000000014040d824 */ /* 0x000fe200078e0a04 */
[C---:B------:R-:W-:Y:S01]  /*4470*/  ISETP.GT.U32.AND P4, PT, R4.reuse, R96, PT ;  /* 0x000000600400720c */ /* 0x040fe20003f84070 */
[----:B------:R-:W-:Y:S01]  /*4480*/  @!P0 IMAD.MOV R102, RZ, RZ, -R102 ;  /* 0x000000ffff668224 */ /* 0x000fe200078e0a66 */
[----:B------:R-:W-:Y:S01]  /*4490*/  ISETP.GT.U32.AND P0, PT, R4, R68, PT ;  /* 0x000000440400720c */ /* 0x000fe20003f04070 */
[----:B------:R-:W-:Y:S01]  /*44a0*/  @!P1 IMAD.IADD R62, R62, 0x1, -R4 ;  /* 0x000000013e3e9824 */ /* 0x000fe200078e0a04 */
[----:B------:R-:W-:Y:S01]  /*44b0*/  ISETP.GE.AND P1, PT, R12, RZ, PT ;  /* 0x000000ff0c00720c */ /* 0x000fe20003f26270 */
[----:B------:R-:W-:Y:S01]  /*44c0*/  @!P6 IMAD.MOV R64, RZ, RZ, -R64 ;  /* 0x000000ffff40e224 */ /* 0x000fe200078e0a40 */
[----:B------:R-:W-:Y:S01]  /*44d0*/  ISETP.GE.AND P6, PT, R10, RZ, PT ;  /* 0x000000ff0a00720c */ /* 0x000fe20003fc6270 */
[----:B------:R-:W-:Y:S01]  /*44e0*/  @!P3 IMAD.MOV R62, RZ, RZ, -R62 ;  /* 0x000000ffff3eb224 */ /* 0x000fe200078e0a3e */
[----:B------:R-:W-:Y:S01]  /*44f0*/  ISETP.GT.U32.AND P3, PT, R4, R66, PT ;  /* 0x000000420400720c */ /* 0x000fe20003f64070 */
[----:B------:R-:W-:Y:S01]  /*4500*/  IMAD.HI.U32 R8, R5, R70, RZ ;  /* 0x0000004605087227 */ /* 0x000fe200078e00ff */
[----:B------:R-:W-:-:S02]  /*4510*/  LOP3.LUT R10, R6, 0xac, RZ, 0xfc, !PT ;  /* 0x000000ac060a7812 */ /* 0x000fc400078efcff */
[----:B------:R-:W-:Y:S01]  /*4520*/  ISETP.GT.U32.AND P5, PT, R4, R98, PT ;  /* 0x000000620400720c */ /* 0x000fe20003fa4070 */
[----:B------:R-:W-:Y:S01]  /*4530*/  @!P4 IMAD.IADD R96, R96, 0x1, -R4 ;  /* 0x000000016060c824 */ /* 0x000fe200078e0a04 */
[----:B------:R-:W-:Y:S01]  /*4540*/  IABS R94, R10 ;  /* 0x0000000a005e7213 */ /* 0x000fe20000000000 */
[----:B------:R-:W-:Y:S01]  /*4550*/  IMAD.MOV R9, RZ, RZ, -R8 ;  /* 0x000000ffff097224 */ /* 0x000fe200078e0a08 */
[----:B------:R-:W-:Y:S01]  /*4560*/  IABS R72, R11 ;  /* 0x0000000b00487213 */ /* 0x000fe20000000000 */
[----:B------:R-:W-:Y:S01]  /*4570*/  @!P0 IMAD.IADD R68, R68, 0x1, -R4 ;  /* 0x0000000144448824 */ /* 0x000fe200078e0a04 */
[----:B------:R-:W-:Y:S01]  /*4580*/  ISETP.GT.U32.AND P4, PT, R4, R96, PT ;  /* 0x000000600400720c */ /* 0x000fe20003f84070 */
[----:B------:R-:W-:Y:S01]  /*4590*/  IMAD.HI.U32 R8, R5, R94, RZ ;  /* 0x0000005e05087227 */ /* 0x000fe200078e00ff */
[----:B------:R-:W-:-:S03]  /*45a0*/  LOP3.LUT R12, R6, 0xa8, RZ, 0xfc, !PT ;  /* 0x000000a8060c7812 */ /* 0x000fc600078efcff */
[C---:B------:R-:W-:Y:S01]  /*45b0*/  IMAD R70, R4.reuse, R9, R70 ;  /* 0x0000000904467224 */ /* 0x040fe200078e0246 */
[----:B------:R-:W-:Y:S01]  /*45c0*/  IABS R92, R12 ;  /* 0x0000000c005c7213 */ /* 0x000fe20000000000 */
[----:B------:R-:W-:Y:S01]  /*45d0*/  @!P1 IMAD.MOV R100, RZ, RZ, -R100 ;  /* 0x000000ffff649224 */ /* 0x000fe200078e0a64 */
[----:B------:R-:W-:Y:S01]  /*45e0*/  ISETP.GT.U32.AND P1, PT, R4, R68, PT ;  /* 0x000000440400720c */ /* 0x000fe20003f24070 */
[----:B------:R-:W-:Y:S01]  /*45f0*/  @!P3 IMAD.IADD R66, R66, 0x1, -R4 ;  /* 0x000000014242b824 */ /* 0x000fe200078e0a04 */
[----:B------:R-:W-:Y:S01]  /*4600*/  ISETP.GE.AND P3, PT, R13, RZ, PT ;  /* 0x000000ff0d00720c */ /* 0x000fe20003f66270 */
[----:B------:R-:W-:Y:S01]  /*4610*/  IMAD.MOV R9, RZ, RZ, -R8 ;  /* 0x000000ffff097224 */ /* 0x000fe200078e0a08 */
[----:B------:R-:W-:Y:S01]  /*4620*/  LOP3.LUT R13, R6, 0xa4, RZ, 0xfc, !PT ;  /* 0x000000a4060d7812 */ /* 0x000fe200078efcff */
[----:B------:R-:W-:Y:S01]  /*4630*/  @!P5 IMAD.IADD R98, R98, 0x1, -R4 ;  /* 0x000000016262d824 */ /* 0x000fe200078e0a04 */
[----:B------:R-:W-:Y:S01]  /*4640*/  ISETP.GE.AND P5, PT, R14, RZ, PT ;  /* 0x000000ff0e00720c */ /* 0x000fe20003fa6270 */
[----:B------:R-:W-:Y:S01]  /*4650*/  @!P6 IMAD.MOV R66, RZ, RZ, -R66 ;  /* 0x000000ffff42e224 */ /* 0x000fe200078e0a42 */
[C---:B------:R-:W-:Y:S01]  /*4660*/  ISETP.GT.U32.AND P6, PT, R4.reuse, R70, PT ;  /* 0x000000460400720c */ /* 0x040fe20003fc4070 */
[C---:B------:R-:W-:Y:S01]  /*4670*/  IMAD R94, R4.reuse, R9, R94 ;  /* 0x00000009045e7224 */ /* 0x040fe200078e025e */
[----:B------:R-:W-:Y:S01]  /*4680*/  ISETP.GT.U32.AND P0, PT, R4, R98, PT ;  /* 0x000000620400720c */ /* 0x000fe20003f04070 */
[----:B------:R-:W-:Y:S01]  /*4690*/  IMAD.HI.U32 R8, R5, R72, RZ ;  /* 0x0000004805087227 */ /* 0x000fe200078e00ff */
[----:B------:R-:W-:-:S02]  /*46a0*/  LOP3.LUT R14, R6, 0xa2, RZ, 0xfc, !PT ;  /* 0x000000a2060e7812 */ /* 0x000fc400078efcff */
[----:B------:R-:W-:Y:S01]  /*46b0*/  IABS R90, R13 ;  /* 0x0000000d005a7213 */ /* 0x000fe20000000000 */
[----:B------:R-:W-:Y:S01]  /*46c0*/  @!P4 IMAD.IADD R96, R96, 0x1, -R4 ;  /* 0x000000016060c824 */ /* 0x000fe200078e0a04 */
[----:B------:R-:W-:Y:S01]  /*46d0*/  ISETP.GT.U32.AND P4, PT, R4, R94, PT ;  /* 0x0000005e0400720c */ /* 0x000fe20003f84070 */
[----:B------:R-:W-:Y:S01]  /*46e0*/  IMAD.MOV R9, RZ, RZ, -R8 ;  /* 0x000000ffff097224 */ /* 0x000fe200078e0a08 */
[----:B------:R-:W-:Y:S01]  /*46f0*/  IABS R76, R14 ;  /* 0x0000000e004c7213 */ /* 0x000fe20000000000 */
[----:B------:R-:W-:Y:S01]  /*4700*/  @!P1 IMAD.IADD R68, R68, 0x1, -R4 ;  /* 0x0000000144449824 */ /* 0x000fe200078e0a04 */
[----:B------:R-:W-:Y:S01]  /*4710*/  ISETP.GE.AND P1, PT, R10, RZ, PT ;  /* 0x000000ff0a00720c */ /* 0x000fe20003f26270 */
[----:B------:R-:W-:Y:S01]  /*4720*/  IMAD R72, R4, R9, R72 ;  /* 0x0000000904487224 */ /* 0x000fe200078e0248 */
[----:B------:R-:W-:Y:S01]  /*4730*/  LOP3.LUT R10, R6, 0xa6, RZ, 0xfc, !PT ;  /* 0x000000a6060a7812 */ /* 0x000fe200078efcff */
[----:B------:R-:W-:Y:S02]  /*4740*/  @!P5 IMAD.MOV R68, RZ, RZ, -R68 ;  /* 0x000000ffff44d224 */ /* 0x000fe400078e0a44 */
[----:B------:R-:W-:Y:S01]  /*4750*/  @!P6 IMAD.IADD R70, R70, 0x1, -R4 ;  /* 0x000000014646e824 */ /* 0x000fe200078e0a04 */
[----:B------:R-:W-:Y:S01]  /*4760*/  ISETP.GT.U32.AND P5, PT, R4, R72, PT ;  /* 0x000000480400720c */ /* 0x000fe20003fa4070 */
[----:B------:R-:W-:Y:S01]  /*4770*/  IMAD.HI.U32 R8, R5, R92, RZ ;  /* 0x0000005c05087227 */ /* 0x000fe200078e00ff */
[----:B------:R-:W-:-:S02]  /*4780*/  IABS R74, R10 ;  /* 0x0000000a004a7213 */ /* 0x000fc40000000000 */
[----:B------:R-:W-:Y:S01]  /*4790*/  ISETP.GE.AND P6, PT, R11, RZ, PT ;  /* 0x000000ff0b00720c */ /* 0x000fe20003fc6270 */
[----:B------:R-:W-:Y:S01]  /*47a0*/  @!P4 IMAD.IADD R94, R94, 0x1, -R4 ;  /* 0x000000015e5ec824 */ /* 0x000fe200078e0a04 */
[----:B------:R-:W-:Y:S01]  /*47b0*/  ISETP.GT.U32.AND P4, PT, R4, R70, PT ;  /* 0x000000460400720c */ /* 0x000fe20003f84070 */
[----:B------:R-:W-:Y:S02]  /*47c0*/  IMAD.MOV R9, RZ, RZ, -R8 ;  /* 0x000000ffff097224 */ /* 0x000fe400078e0a08 */
[----:B------:R-:W-:Y:S01]  /*47d0*/  @!P0 IMAD.IADD R98, R98, 0x1, -R4 ;  /* 0x0000000162628824 */ /* 0x000fe200078e0a04 */
[----:B------:R-:W-:Y:S01]  /*47e0*/  ISETP.GE.AND P0, PT, R15, RZ, PT ;  /* 0x000000ff0f00720c */ /* 0x000fe20003f06270 */
[----:B------:R-:W-:Y:S01]  /*47f0*/  IMAD R92, R4, R9, R92 ;  /* 0x00000009045c7224 */ /* 0x000fe200078e025c */
[----:B------:R-:W-:Y:S01]  /*4800*/  LOP3.LUT R15, R6, 0x82, RZ, 0xfc, !PT ;  /* 0x00000082060f7812 */ /* 0x000fe200078efcff */
[----:B------:R-:W-:Y:S02]  /*4810*/  @!P5 IMAD.IADD R72, R72, 0x1, -R4 ;  /* 0x000000014848d824 */ /* 0x000fe400078e0a04 */
[----:B------:R-:W-:Y:S01]  /*4820*/  IMAD.HI.U32 R8, R5, R74, RZ ;  /* 0x0000004a05087227 */ /* 0x000fe200078e00ff */
[----:B------:R-:W-:-:S02]  /*4830*/  IABS R176, R15 ;  /* 0x0000000f00b07213 */ /* 0x000fc40000000000 */
[----:B------:R-:W-:Y:S01]  /*4840*/  ISETP.GT.U32.AND P5, PT, R4, R72, PT ;  /* 0x000000480400720c */ /* 0x000fe20003fa4070 */
[----:B------:R-:W-:Y:S01]  /*4850*/  @!P4 IMAD.IADD R70, R70, 0x1, -R4 ;  /* 0x000000014646c824 */ /* 0x000fe200078e0a04 */
[----:B------:R-:W-:Y:S01]  /*4860*/  ISETP.GT.U32.AND P4, PT, R4, R92, PT ;  /* 0x0000005c0400720c */ /* 0x000fe20003f84070 */
[----:B------:R-:W-:-:S04]  /*4870*/  IMAD.HI.U32 R9, R5, R90, RZ ;  /* 0x0000005a05097227 */ /* 0x000fc800078e00ff */
[----:B------:R-:W-:Y:S01]  /*4880*/  @!P3 IMAD.MOV R98, RZ, RZ, -R98 ;  /* 0x000000ffff62b224 */ /* 0x000fe200078e0a62 */
[----:B------:R-:W-:Y:S01]  /*4890*/  ISETP.GT.U32.AND P3, PT, R4, R94, PT ;  /* 0x0000005e0400720c */ /* 0x000fe20003f64070 */
[----:B------:R-:W-:Y:S02]  /*48a0*/  IMAD.MOV R11, RZ, RZ, -R8 ;  /* 0x000000ffff0b7224 */ /* 0x000fe400078e0a08 */
[----:B------:R-:W-:-:S04]  /*48b0*/  IMAD.HI.U32 R8, R5, R76, RZ ;  /* 0x0000004c05087227 */ /* 0x000fc800078e00ff */
[----:B------:R-:W-:Y:S02]  /*48c0*/  IMAD.MOV R9, RZ, RZ, -R9 ;  /* 0x000000ffff097224 */ /* 0x000fe400078e0a09 */
[C---:B------:R-:W-:Y:S02]  /*48d0*/  IMAD R74, R4.reuse, R11, R74 ;  /* 0x0000000b044a7224 */ /* 0x040fe400078e024a */
[----:B------:R-:W-:Y:S02]  /*48e0*/  IMAD.MOV R11, RZ, RZ, -R8 ;  /* 0x000000ffff0b7224 */ /* 0x000fe400078e0a08 */
[C---:B------:R-:W-:Y:S02]  /*48f0*/  IMAD R90, R4.reuse, R9, R90 ;  /* 0x00000009045a7224 */ /* 0x040fe400078e025a */
[----:B------:R-:W-:Y:S02]  /*4900*/  IMAD R76, R4, R11, R76 ;  /* 0x0000000b044c7224 */ /* 0x000fe400078e024c */
[--C-:B------:R-:W-:Y:S01]  /*4910*/  @!P5 IMAD.IADD R72, R72, 0x1, -R4.reuse ;  /* 0x000000014848d824 */ /* 0x100fe200078e0a04 */
[----:B------:R-:W-:Y:S01]  /*4920*/  ISETP.GT.U32.AND P5, PT, R4, R90, PT ;  /* 0x0000005a0400720c */ /* 0x000fe20003fa4070 */
[--C-:B------:R-:W-:Y:S01]  /*4930*/  @!P4 IMAD.IADD R92, R92, 0x1, -R4.reuse ;  /* 0x000000015c5cc824 */ /* 0x100fe200078e0a04 */
[----:B------:R-:W-:Y:S01]  /*4940*/  ISETP.GT.U32.AND P4, PT, R4, R74, PT ;  /* 0x0000004a0400720c */ /* 0x000fe20003f84070 */
[----:B------:R-:W-:Y:S01]  /*4950*/  @!P3 IMAD.IADD R94, R94, 0x1, -R4 ;  /* 0x000000015e5eb824 */ /* 0x000fe200078e0a04 */
[----:B------:R-:W-:Y:S01]  /*4960*/  ISETP.GE.AND P3, PT, R10, RZ, PT ;  /* 0x000000ff0a00720c */ /* 0x000fe20003f66270 */
[----:B------:R-:W-:Y:S01]  /*4970*/  @!P6 IMAD.MOV R72, RZ, RZ, -R72 ;  /* 0x000000ffff48e224 */ /* 0x000fe200078e0a48 */
[----:B------:R-:W-:Y:S01]  /*4980*/  ISETP.GT.U32.AND P6, PT, R4, R76, PT ;  /* 0x0000004c0400720c */ /* 0x000fe20003fc4070 */
[----:B------:R-:W-:Y:S01]  /*4990*/  @!P2 IMAD.MOV R70, RZ, RZ, -R70 ;  /* 0x000000ffff46a224 */ /* 0x000fe200078e0a46 */
[----:B------:R-:W-:Y:S01]  /*49a0*/  LOP3.LUT R10, R6, 0xa0, RZ, 0xfc, !PT ;  /* 0x000000a0060a7812 */ /* 0x000fe200078efcff */
[----:B------:R-:W-:Y:S01]  /*49b0*/  VIADD R9, R7, 0x9e ;  /* 0x0000009e07097836 */ /* 0x000fe20000000000 */
[----:B------:R-:W-:Y:S01]  /*49c0*/  ISETP.GT.U32.AND P2, PT, R4, R92, PT ;  /* 0x0000005c0400720c */ /* 0x000fe20003f44070 */
[----:B------:R-:W-:Y:S01]  /*49d0*/  @!P0 IMAD.MOV R96, RZ, RZ, -R96 ;  /* 0x000000ffff608224 */ /* 0x000fe200078e0a60 */
[----:B------:R-:W-:Y:S01]  /*49e0*/  IABS R88, R10 ;  /* 0x0000000a00587213 */ /* 0x000fe20000000000 */
[--C-:B------:R-:W-:Y:S01]  /*49f0*/  @!P5 IMAD.IADD R90, R90, 0x1, -R4.reuse ;  /* 0x000000015a5ad824 */ /* 0x100fe200078e0a04 */
[----:B------:R-:W-:Y:S01]  /*4a00*/  IABS R78, R9 ;  /* 0x00000009004e7213 */ /* 0x000fe20000000000 */
[----:B------:R-:W-:Y:S01]  /*4a10*/  @!P4 IMAD.IADD R74, R74, 0x1, -R4 ;  /* 0x000000014a4ac824 */ /* 0x000fe200078e0a04 */
[----:B------:R-:W-:Y:S01]  /*4a20*/  ISETP.GE.AND P0, PT, R12, RZ, PT ;  /* 0x000000ff0c00720c */ /* 0x000fe20003f06270 */
[----:B------:R-:W-:Y:S01]  /*4a30*/  IMAD.HI.U32 R8, R5, R88, RZ ;  /* 0x0000005805087227 */ /* 0x000fe200078e00ff */
[----:B------:R-:W-:-:S02]  /*4a40*/  LOP3.LUT R12, R6, 0x9a, RZ, 0xfc, !PT ;  /* 0x0000009a060c7812 */ /* 0x000fc400078efcff */
[----:B------:R-:W-:Y:S01]  /*4a50*/  ISETP.GT.U32.AND P5, PT, R4, R74, PT ;  /* 0x0000004a0400720c */ /* 0x000fe20003fa4070 */
[----:B------:R-:W-:Y:S01]  /*4a60*/  @!P6 IMAD.IADD R76, R76, 0x1, -R4 ;  /* 0x000000014c4ce824 */ /* 0x000fe200078e0a04 */
[----:B------:R-:W-:Y:S01]  /*4a70*/  ISETP.GT.U32.AND P6, PT, R4, R90, PT ;  /* 0x0000005a0400720c */ /* 0x000fe20003fc4070 */
[----:B------:R-:W-:Y:S01]  /*4a80*/  IMAD.MOV R11, RZ, RZ, -R8 ;  /* 0x000000ffff0b7224 */ /* 0x000fe200078e0a08 */
[----:B------:R-:W-:Y:S01]  /*4a90*/  IABS R80, R12 ;  /* 0x0000000c00507213 */ /* 0x000fe20000000000 */
[----:B------:R-:W-:Y:S01]  /*4aa0*/  IMAD.HI.U32 R8, R5, R78, RZ ;  /* 0x0000004e05087227 */ /* 0x000fe200078e00ff */
[----:B------:R-:W-:Y:S02]  /*4ab0*/  ISETP.GE.AND P4, PT, R14, RZ, PT ;  /* 0x000000ff0e00720c */ /* 0x000fe40003f86270 */
[----:B------:R-:W-:Y:S01]  /*4ac0*/  LOP3.LUT R14, R6, 0x84, RZ, 0xfc, !PT ;  /* 0x00000084060e7812 */ /* 0x000fe200078efcff */
[----:B------:R-:W-:Y:S01]  /*4ad0*/  @!P2 IMAD.IADD R92, R92, 0x1, -R4 ;  /* 0x000000015c5ca824 */ /* 0x000fe200078e0a04 */
[----:B------:R-:W-:Y:S01]  /*4ae0*/  ISETP.GE.AND P2, PT, R9, RZ, PT ;  /* 0x000000ff0900720c */ /* 0x000fe20003f46270 */
[----:B------:R-:W-:Y:S01]  /*4af0*/  IMAD.MOV R9, RZ, RZ, -R8 ;  /* 0x000000ffff097224 */ /* 0x000fe200078e0a08 */
[----:B------:R-:W-:Y:S01]  /*4b00*/  IABS R174, R14 ;  /* 0x0000000e00ae7213 */ /* 0x000fe20000000000 */
[----:B------:R-:W-:Y:S01]  /*4b10*/  IMAD R88, R4, R11, R88 ;  /* 0x0000000b04587224 */ /* 0x000fe200078e0258 */
[----:B------:R-:W-:Y:S01]  /*4b20*/  LOP3.LUT R11, R6, 0x9c, RZ, 0xfc, !PT ;  /* 0x0000009c060b7812 */ /* 0x000fe200078efcff */
[----:B------:R-:W-:-:S02]  /*4b30*/  IMAD R78, R4, R9, R78 ;  /* 0x00000009044e7224 */ /* 0x000fc400078e024e */
[--C-:B------:R-:W-:Y:S01]  /*4b40*/  @!P6 IMAD.IADD R90, R90, 0x1, -R4.reuse ;  /* 0x000000015a5ae824 */ /* 0x100fe200078e0a04 */
[----:B------:R-:W-:Y:S01]  /*4b50*/  IABS R86, R11 ;  /* 0x0000000b00567213 */ /* 0x000fe20000000000 */
[----:B------:R-:W-:Y:S01]  /*4b60*/  @!P5 IMAD.IADD R74, R74, 0x1, -R4 ;  /* 0x000000014a4ad824 */ /* 0x000fe200078e0a04 */
[C---:B------:R-:W-:Y:S01]  /*4b70*/  ISETP.GT.U32.AND P6, PT, R4.reuse, R78, PT ;  /* 0x0000004e0400720c */ /* 0x040fe20003fc4070 */
[----:B------:R-:W-:Y:S01]  /*4b80*/  @!P1 IMAD.MOV R94, RZ, RZ, -R94 ;  /* 0x000000ffff5e9224 */ /* 0x000fe200078e0a5e */
[----:B------:R-:W-:Y:S01]  /*4b90*/  ISETP.GT.U32.AND P5, PT, R4, R88, PT ;  /* 0x000000580400720c */ /* 0x000fe20003fa4070 */
[----:B------:R-:W-:Y:S01]  /*4ba0*/  IMAD.HI.U32 R8, R5, R86, RZ ;  /* 0x0000005605087227 */ /* 0x000fe200078e00ff */
[----:B------:R-:W-:Y:S02]  /*4bb0*/  ISETP.GE.AND P1, PT, R13, RZ, PT ;  /* 0x000000ff0d00720c */ /* 0x000fe40003f26270 */
[----:B------:R-:W-:Y:S01]  /*4bc0*/  LOP3.LUT R13, R6, 0x98, RZ, 0xfc, !PT ;  /* 0x00000098060d7812 */ /* 0x000fe200078efcff */
[----:B------:R-:W-:Y:S01]  /*4bd0*/  @!P0 IMAD.MOV R92, RZ, RZ, -R92 ;  /* 0x000000ffff5c8224 */ /* 0x000fe200078e0a5c */
[----:B------:R-:W-:Y:S01]  /*4be0*/  ISETP.GT.U32.AND P0, PT, R4, R76, PT ;  /* 0x0000004c0400720c */ /* 0x000fe20003f04070 */
[----:B------:R-:W-:Y:S01]  /*4bf0*/  IMAD.MOV R9, RZ, RZ, -R8 ;  /* 0x000000ffff097224 */ /* 0x000fe200078e0a08 */
[----:B------:R-:W-:Y:S01]  /*4c00*/  IABS R84, R13 ;  /* 0x0000000d00547213 */ /* 0x000fe20000000000 */
[----:B------:R-:W-:-:S02]  /*4c10*/  @!P3 IMAD.MOV R74, RZ, RZ, -R74 ;  /* 0x000000ffff4ab224 */ /* 0x000fc400078e0a4a */
[--C-:B------:R-:W-:Y:S02]  /*4c20*/  @!P6 IMAD.IADD R78, R78, 0x1, -R4.reuse ;  /* 0x000000014e4ee824 */ /* 0x100fe400078e0a04 */
[----:B------:R-:W-:Y:S01]  /*4c30*/  @!P5 IMAD.IADD R88, R88, 0x1, -R4 ;  /* 0x000000015858d824 */ /* 0x000fe200078e0a04 */
[----:B------:R-:W-:Y:S01]  /*4c40*/  ISETP.GE.AND P5, PT, R11, RZ, PT ;  /* 0x000000ff0b00720c */ /* 0x000fe20003fa6270 */
[C---:B------:R-:W-:Y:S01]  /*4c50*/  IMAD R86, R4.reuse, R9, R86 ;  /* 0x0000000904567224 */ /* 0x040fe200078e0256 */
[C---:B------:R-:W-:Y:S01]  /*4c60*/  ISETP.GT.U32.AND P6, PT, R4.reuse, R78, PT ;  /* 0x0000004e0400720c */ /* 0x040fe20003fc4070 */
[----:B------:R-:W-:Y:S01]  /*4c70*/  @!P1 IMAD.MOV R90, RZ, RZ, -R90 ;  /* 0x000000ffff5a9224 */ /* 0x000fe200078e0a5a */
[C---:B------:R-:W-:Y:S01]  /*4c80*/  ISETP.GT.U32.AND P3, PT, R4.reuse, R88, PT ;  /* 0x000000580400720c */ /* 0x040fe20003f64070 */
[----:B------:R-:W-:Y:S01]  /*4c90*/  IMAD.HI.U32 R9, R5, R84, RZ ;  /* 0x0000005405097227 */ /* 0x000fe200078e00ff */
[----:B------:R-:W-:-:S03]  /*4ca0*/  ISETP.GT.U32.AND P1, PT, R4, R86, PT ;  /* 0x000000560400720c */ /* 0x000fc60003f24070 */
[----:B------:R-:W-:Y:S01]  /*4cb0*/  @!P0 IMAD.IADD R76, R76, 0x1, -R4 ;  /* 0x000000014c4c8824 */ /* 0x000fe200078e0a04 */
[----:B------:R-:W-:Y:S01]  /*4cc0*/  ISETP.GE.AND P0, PT, R10, RZ, PT ;  /* 0x000000ff0a00720c */ /* 0x000fe20003f06270 */
[----:B------:R-:W-:Y:S01]  /*4cd0*/  IMAD.HI.U32 R8, R5, R80, RZ ;  /* 0x0000005005087227 */ /* 0x000fe200078e00ff */
[----:B------:R-:W-:-:S03]  /*4ce0*/  LOP3.LUT R10, R6, 0x96, RZ, 0xfc, !PT ;  /* 0x00000096060a7812 */ /* 0x000fc600078efcff */
[----:B------:R-:W-:Y:S01]  /*4cf0*/  IMAD.MOV R9, RZ, RZ, -R9 ;  /* 0x000000ffff097224 */ /* 0x000fe200078e0a09 */
[----:B------:R-:W-:Y:S01]  /*4d00*/  IABS R82, R10 ;  /* 0x0000000a00527213 */ /* 0x000fe20000000000 */
[----:B------:R-:W-:Y:S02]  /*4d10*/  IMAD.MOV R11, RZ, RZ, -R8 ;  /* 0x000000ffff0b7224 */ /* 0x000fe400078e0a08 */
[C---:B------:R-:W-:Y:S02]  /*4d20*/  IMAD R84, R4.reuse, R9, R84 ;  /* 0x0000000904547224 */ /* 0x040fe400078e0254 */
[----:B------:R-:W-:Y:S01]  /*4d30*/  IMAD R80, R4, R11, R80 ;  /* 0x0000000b04507224 */ /* 0x000fe200078e0250 */
[----:B------:R-:W-:Y:S01]  /*4d40*/  LOP3.LUT R11, R6, 0x94, RZ, 0xfc, !PT ;  /* 0x00000094060b7812 */ /* 0x000fe200078efcff */
[--C-:B------:R-:W-:Y:S01]  /*4d50*/  @!P6 IMAD.IADD R78, R78, 0x1, -R4.reuse ;  /* 0x000000014e4ee824 */ /* 0x100fe200078e0a04 */
[----:B------:R-:W-:Y:S01]  /*4d60*/  ISETP.GT.U32.AND P6, PT, R4, R84, PT ;  /* 0x000000540400720c */ /* 0x000fe20003fc4070 */
[--C-:B------:R-:W-:Y:S01]  /*4d70*/  @!P3 IMAD.IADD R88, R88, 0x1, -R4.reuse ;  /* 0x000000015858b824 */ /* 0x100fe200078e0a04 */
[----:B------:R-:W-:Y:S01]  /*4d80*/  IABS R158, R11 ;  /* 0x0000000b009e7213 */ /* 0x000fe20000000000 */
[----:B------:R-:W-:Y:S01]  /*4d90*/  @!P1 IMAD.IADD R86, R86, 0x1, -R4 ;  /* 0x0000000156569824 */ /* 0x000fe200078e0a04 */
[----:B------:R-:W-:Y:S01]  /*4da0*/  ISETP.GE.AND P3, PT, R12, RZ, PT ;  /* 0x000000ff0c00720c */ /* 0x000fe20003f66270 */
[----:B------:R-:W-:Y:S01]  /*4db0*/  @!P4 IMAD.MOV R76, RZ, RZ, -R76 ;  /* 0x000000ffff4cc224 */ /* 0x000fe200078e0a4c */
[C---:B------:R-:W-:Y:S01]  /*4dc0*/  ISETP.GT.U32.AND P4, PT, R4.reuse, R80, PT ;  /* 0x000000500400720c */ /* 0x040fe20003f84070 */
[----:B------:R-:W-:Y:S01]  /*4dd0*/  @!P0 IMAD.MOV R88, RZ, RZ, -R88 ;  /* 0x000000ffff588224 */ /* 0x000fe200078e0a58 */
[----:B------:R-:W-:Y:S01]  /*4de0*/  ISETP.GT.U32.AND P0, PT, R4, R86, PT ;  /* 0x000000560400720c */ /* 0x000fe20003f04070 */
[----:B------:R-:W-:Y:S01]  /*4df0*/  IMAD.HI.U32 R8, R5, R82, RZ ;  /* 0x0000005205087227 */ /* 0x000fe200078e00ff */
[----:B------:R-:W-:-:S02]  /*4e00*/  LOP3.LUT R12, R6, 0x92, RZ, 0xfc, !PT ;  /* 0x00000092060c7812 */ /* 0x000fc400078efcff */
[----:B------:R-:W-:Y:S01]  /*4e10*/  ISETP.GE.AND P1, PT, R13, RZ, PT ;  /* 0x000000ff0d00720c */ /* 0x000fe20003f26270 */
[----:B------:R-:W-:Y:S01]  /*4e20*/  IMAD.MOV R9, RZ, RZ, -R8 ;  /* 0x000000ffff097224 */ /* 0x000fe200078e0a08 */
[----:B------:R-:W-:Y:S01]  /*4e30*/  IABS R160, R12 ;  /* 0x0000000c00a07213 */ /* 0x000fe20000000000 */
[----:B------:R-:W-:Y:S01]  /*4e40*/  @!P6 IMAD.IADD R84, R84, 0x1, -R4 ;  /* 0x000000015454e824 */ /* 0x000fe200078e0a04 */
[----:B------:R-:W-:Y:S01]  /*4e50*/  LOP3.LUT R13, R6, 0x8c, RZ, 0xfc, !PT ;  /* 0x0000008c060d7812 */ /* 0x000fe200078efcff */
[----:B------:R-:W-:Y:S02]  /*4e60*/  IMAD R82, R4, R9, R82 ;  /* 0x0000000904527224 */ /* 0x000fe400078e0252 */
[--C-:B------:R-:W-:Y:S01]  /*4e70*/  @!P4 IMAD.IADD R80, R80, 0x1, -R4.reuse ;  /* 0x000000015050c824 */ /* 0x100fe200078e0a04 */
[----:B------:R-:W-:Y:S01]  /*4e80*/  ISETP.GT.U32.AND P6, PT, R4, R84, PT ;  /* 0x000000540400720c */ /* 0x000fe20003fc4070 */
[----:B------:R-:W-:Y:S01]  /*4e90*/  @!P0 IMAD.IADD R86, R86, 0x1, -R4 ;  /* 0x0000000156568824 */ /* 0x000fe200078e0a04 */
[C---:B------:R-:W-:Y:S01]  /*4ea0*/  ISETP.GT.U32.AND P0, PT, R4.reuse, R82, PT ;  /* 0x000000520400720c */ /* 0x040fe20003f04070 */
[----:B------:R-:W-:Y:S01]  /*4eb0*/  IMAD.HI.U32 R8, R5, R158, RZ ;  /* 0x0000009e05087227 */ /* 0x000fe200078e00ff */
[----:B------:R-:W-:-:S02]  /*4ec0*/  ISETP.GT.U32.AND P4, PT, R4, R80, PT ;  /* 0x000000500400720c */ /* 0x000fc40003f84070 */
[----:B------:R-:W-:Y:S01]  /*4ed0*/  IABS R166, R13 ;  /* 0x0000000d00a67213 */ /* 0x000fe20000000000 */
[----:B------:R-:W-:Y:S02]  /*4ee0*/  IMAD.MOV R9, RZ, RZ, -R8 ;  /* 0x000000ffff097224 */ /* 0x000fe400078e0a08 */
[----:B------:R-:W-:Y:S01]  /*4ef0*/  @!P2 IMAD.MOV R78, RZ, RZ, -R78 ;  /* 0x000000ffff4ea224 */ /* 0x000fe200078e0a4e */
[----:B------:R-:W-:Y:S01]  /*4f00*/  ISETP.GE.AND P2, PT, R10, RZ, PT ;  /* 0x000000ff0a00720c */ /* 0x000fe20003f46270 */
[----:B------:R-:W-:Y:S01]  /*4f10*/  IMAD R158, R4, R9, R158 ;  /* 0x00000009049e7224 */ /* 0x000fe200078e029e */
[----:B------:R-:W-:Y:S01]  /*4f20*/  LOP3.LUT R10, R6, 0x90, RZ, 0xfc, !PT ;  /* 0x00000090060a7812 */ /* 0x000fe200078efcff */
[--C-:B------:R-:W-:Y:S02]  /*4f30*/  @!P6 IMAD.IADD R84, R84, 0x1, -R4.reuse ;  /* 0x000000015454e824 */ /* 0x100fe400078e0a04 */
[----:B------:R-:W-:Y:S01]  /*4f40*/  @!P0 IMAD.IADD R82, R82, 0x1, -R4 ;  /* 0x0000000152528824 */ /* 0x000fe200078e0a04 */
[----:B------:R-:W-:Y:S01]  /*4f50*/  ISETP.GT.U32.AND P6, PT, R4, R158, PT ;  /* 0x0000009e0400720c */ /* 0x000fe20003fc4070 */
[----:B------:R-:W-:Y:S01]  /*4f60*/  IMAD.HI.U32 R8, R5, R160, RZ ;  /* 0x000000a005087227 */ /* 0x000fe200078e00ff */
[----:B------:R-:W-:-:S03]  /*4f70*/  IABS R162, R10 ;  /* 0x0000000a00a27213 */ /* 0x000fc60000000000 */
[----:B------:R-:W-:Y:S01]  /*4f80*/  @!P4 IMAD.IADD R80, R80, 0x1, -R4 ;  /* 0x000000015050c824 */ /* 0x000fe200078e0a04 */
[----:B------:R-:W-:Y:S01]  /*4f90*/  ISETP.GE.AND P4, PT, R11, RZ, PT ;  /* 0x000000ff0b00720c */ /* 0x000fe20003f86270 */
[----:B------:R-:W-:Y:S02]  /*4fa0*/  VIADD R9, R7, 0x8e ;  /* 0x0000008e07097836 */ /* 0x000fe40000000000 */
[----:B------:R-:W-:Y:S01]  /*4fb0*/  @!P5 IMAD.MOV R86, RZ, RZ, -R86 ;  /* 0x000000ffff56d224 */ /* 0x000fe200078e0a56 */
[----:B------:R-:W-:Y:S01]  /*4fc0*/  ISETP.GT.U32.AND P5, PT, R4, R82, PT ;  /* 0x000000520400720c */ /* 0x000fe20003fa4070 */
[----:B------:R-:W-:Y:S01]  /*4fd0*/  IMAD.MOV R11, RZ, RZ, -R8 ;  /* 0x000000ffff0b7224 */ /* 0x000fe200078e0a08 */
[----:B------:R-:W-:Y:S01]  /*4fe0*/  ISETP.GE.AND P0, PT, R9, RZ, PT ;  /* 0x000000ff0900720c */ /* 0x000fe20003f06270 */
[----:B------:R-:W-:Y:S01]  /*4ff0*/  IMAD.HI.U32 R8, R5, R162, RZ ;  /* 0x000000a205087227 */ /* 0x000fe200078e00ff */
[----:B------:R-:W-:-:S03]  /*5000*/  IABS R164, R9 ;  /* 0x0000000900a47213 */ /* 0x000fc60000000000 */
[----:B------:R-:W-:Y:S02]  /*5010*/  IMAD.MOV R9, RZ, RZ, -R8 ;  /* 0x000000ffff097224 */ /* 0x000fe400078e0a08 */
[----:B------:R-:W-:Y:S02]  /*5020*/  @!P6 IMAD.IADD R158, R158, 0x1, -R4 ;  /* 0x000000019e9ee824 */ /* 0x000fe400078e0a04 */
[----:B------:R-:W-:Y:S02]  /*5030*/  IMAD R162, R4, R9, R162 ;  /* 0x0000000904a27224 */ /* 0x000fe400078e02a2 */
[----:B------:R-:W-:Y:S01]  /*5040*/  @!P5 IMAD.IADD R82, R82, 0x1, -R4 ;  /* 0x000000015252d824 */ /* 0x000fe200078e0a04 */
[C---:B------:R-:W-:Y:S01]  /*5050*/  ISETP.GT.U32.AND P6, PT, R4.reuse, R158, PT ;  /* 0x0000009e0400720c */ /* 0x040fe20003fc4070 */
[C---:B------:R-:W-:Y:S01]  /*5060*/  IMAD R160, R4.reuse, R11, R160 ;  /* 0x0000000b04a07224 */ /* 0x040fe200078e02a0 */
[----:B------:R-:W-:Y:S01]  /*5070*/  ISETP.GT.U32.AND P5, PT, R4, R162, PT ;  /* 0x000000a20400720c */ /* 0x000fe20003fa4070 */
[----:B------:R-:W-:-:S02]  /*5080*/  @!P3 IMAD.MOV R80, RZ, RZ, -R80 ;  /* 0x000000ffff50b224 */ /* 0x000fc400078e0a50 */
[----:B------:R-:W-:Y:S01]  /*5090*/  @!P1 IMAD.MOV R84, RZ, RZ, -R84 ;  /* 0x000000ffff549224 */ /* 0x000fe200078e0a54 */
[----:B------:R-:W-:Y:S01]  /*50a0*/  ISETP.GT.U32.AND P3, PT, R4, R160, PT ;  /* 0x000000a00400720c */ /* 0x000fe20003f64070 */
[C---:B------:R-:W-:Y:S01]  /*50b0*/  IMAD.HI.U32 R8, R5.reuse, R164, RZ ;  /* 0x000000a405087227 */ /* 0x040fe200078e00ff */
[----:B------:R-:W-:Y:S02]  /*50c0*/  ISETP.GE.AND P1, PT, R12, RZ, PT ;  /* 0x000000ff0c00720c */ /* 0x000fe40003f26270 */
[----:B------:R-:W-:Y:S01]  /*50d0*/  LOP3.LUT R12, R6, 0x8a, RZ, 0xfc, !PT ;  /* 0x0000008a060c7812 */ /* 0x000fe200078efcff */
[----:B------:R-:W-:-:S03]  /*50e0*/  IMAD.HI.U32 R9, R5, R166, RZ ;  /* 0x000000a605097227 */ /* 0x000fc600078e00ff */
[----:B------:R-:W-:Y:S01]  /*50f0*/  IABS R168, R12 ;  /* 0x0000000c00a87213 */ /* 0x000fe20000000000 */
[--C-:B------:R-:W-:Y:S01]  /*5100*/  @!P6 IMAD.IADD R158, R158, 0x1, -R4.reuse ;  /* 0x000000019e9ee824 */ /* 0x100fe200078e0a04 */
[----:B------:R-:W-:Y:S01]  /*5110*/  ISETP.GE.AND P6, PT, R10, RZ, PT ;  /* 0x000000ff0a00720c */ /* 0x000fe20003fc6270 */
[----:B------:R-:W-:Y:S01]  /*5120*/  @!P5 IMAD.IADD R162, R162, 0x1, -R4 ;  /* 0x00000001a2a2d824 */ /* 0x000fe200078e0a04 */
[----:B------:R-:W-:Y:S01]  /*5130*/  LOP3.LUT R10, R6, 0x88, RZ, 0xfc, !PT ;  /* 0x00000088060a7812 */ /* 0x000fe200078efcff */
[----:B------:R-:W-:Y:S02]  /*5140*/  IMAD.MOV R11, RZ, RZ, -R8 ;  /* 0x000000ffff0b7224 */ /* 0x000fe400078e0a08 */
[----:B------:R-:W-:Y:S01]  /*5150*/  IMAD.MOV R9, RZ, RZ, -R9 ;  /* 0x000000ffff097224 */ /* 0x000fe200078e0a09 */
[----:B------:R-:W-:Y:S01]  /*5160*/  IABS R170, R10 ;  /* 0x0000000a00aa7213 */ /* 0x000fe20000000000 */
[----:B------:R-:W-:Y:S01]  /*5170*/  @!P2 IMAD.MOV R82, RZ, RZ, -R82 ;  /* 0x000000ffff52a224 */ /* 0x000fe200078e0a52 */
[----:B------:R-:W-:Y:S01]  /*5180*/  ISETP.GT.U32.AND P2, PT, R4, R162, PT ;  /* 0x000000a20400720c */ /* 0x000fe20003f44070 */
[----:B------:R-:W-:-:S04]  /*5190*/  IMAD.HI.U32 R8, R5, R168, RZ ;  /* 0x000000a805087227 */ /* 0x000fc800078e00ff */
[----:B------:R-:W-:Y:S01]  /*51a0*/  @!P3 IMAD.IADD R160, R160, 0x1, -R4 ;  /* 0x00000001a0a0b824 */ /* 0x000fe200078e0a04 */
[----:B------:R-:W-:Y:S01]  /*51b0*/  ISETP.GE.AND P3, PT, R13, RZ, PT ;  /* 0x000000ff0d00720c */ /* 0x000fe20003f66270 */
[----:B------:R-:W-:Y:S01]  /*51c0*/  IMAD R166, R4, R9, R166 ;  /* 0x0000000904a67224 */ /* 0x000fe200078e02a6 */
[----:B------:R-:W-:Y:S01]  /*51d0*/  LOP3.LUT R13, R6, 0x86, RZ, 0xfc, !PT ;  /* 0x00000086060d7812 */ /* 0x000fe200078efcff */
[----:B------:R-:W-:Y:S01]  /*51e0*/  IMAD.MOV R9, RZ, RZ, -R8 ;  /* 0x000000ffff097224 */ /* 0x000fe200078e0a08 */
[----:B------:R-:W-:Y:S01]  /*51f0*/  ISETP.GT.U32.AND P5, PT, R4, R160, PT ;  /* 0x000000a00400720c */ /* 0x000fe20003fa4070 */
[----:B------:R-:W-:Y:S01]  /*5200*/  IMAD.HI.U32 R8, R5, R170, RZ ;  /* 0x000000aa05087227 */ /* 0x000fe200078e00ff */
[----:B------:R-:W-:-:S03]  /*5210*/  IABS R172, R13 ;  /* 0x0000000d00ac7213 */ /* 0x000fc60000000000 */
[----:B------:R-:W-:Y:S02]  /*5220*/  IMAD R168, R4, R9, R168 ;  /* 0x0000000904a87224 */ /* 0x000fe400078e02a8 */
[----:B------:R-:W-:Y:S02]  /*5230*/  IMAD.MOV R9, RZ, RZ, -R8 ;  /* 0x000000ffff097224 */ /* 0x000fe400078e0a08 */
[----:B------:R-:W-:Y:S01]  /*5240*/  @!P2 IMAD.IADD R162, R162, 0x1, -R4 ;  /* 0x00000001a2a2a824 */ /* 0x000fe200078e0a04 */
[C---:B------:R-:W-:Y:S01]  /*5250*/  ISETP.GT.U32.AND P2, PT, R4.reuse, R168, PT ;  /* 0x000000a80400720c */ /* 0x040fe20003f44070 */
[C---:B------:R-:W-:Y:S02]  /*5260*/  IMAD R170, R4.reuse, R9, R170 ;  /* 0x0000000904aa7224 */ /* 0x040fe400078e02aa */
[C---:B------:R-:W-:Y:S02]  /*5270*/  IMAD R164, R4.reuse, R11, R164 ;  /* 0x0000000b04a47224 */ /* 0x040fe400078e02a4 */
[----:B------:R-:W-:Y:S01]  /*5280*/  @!P6 IMAD.MOV R162, RZ, RZ, -R162 ;  /* 0x000000ffffa2e224 */ /* 0x000fe200078e0aa2 */
[C---:B------:R-:W-:Y:S01]  /*5290*/  ISETP.GT.U32.AND P6, PT, R4.reuse, R170, PT ;  /* 0x000000aa0400720c */ /* 0x040fe20003fc4070 */
[----:B------:R-:W-:Y:S01]  /*52a0*/  @!P4 IMAD.MOV R158, RZ, RZ, -R158 ;  /* 0x000000ffff9ec224 */ /* 0x000fe200078e0a9e */
[----:B------:R-:W-:Y:S01]  /*52b0*/  ISETP.GT.U32.AND P4, PT, R4, R164, PT ;  /* 0x000000a40400720c */ /* 0x000fe20003f84070 */
[----:B------:R-:W-:Y:S01]  /*52c0*/  @!P5 IMAD.IADD R160, R160, 0x1, -R4 ;  /* 0x00000001a0a0d824 */ /* 0x000fe200078e0a04 */
[----:B------:R-:W-:Y:S01]  /*52d0*/  ISETP.GT.U32.AND P5, PT, R4, R166, PT ;  /* 0x000000a60400720c */ /* 0x000fe20003fa4070 */
[----:B------:R-:W-:-:S04]  /*52e0*/  IMAD.HI.U32 R8, R5, R172, RZ ;  /* 0x000000ac05087227 */ /* 0x000fc800078e00ff */
[----:B------:R-:W-:Y:S02]  /*52f0*/  IMAD.MOV R9, RZ, RZ, -R8 ;  /* 0x000000ffff097224 */ /* 0x000fe400078e0a08 */
[----:B------:R-:W-:Y:S02]  /*5300*/  @!P1 IMAD.MOV R160, RZ, RZ, -R160 ;  /* 0x000000ffffa09224 */ /* 0x000fe400078e0aa0 */
[--C-:B------:R-:W-:Y:S02]  /*5310*/  @!P6 IMAD.IADD R170, R170, 0x1, -R4.reuse ;  /* 0x00000001aaaae824 */ /* 0x100fe400078e0a04 */
[--C-:B------:R-:W-:Y:S01]  /*5320*/  @!P4 IMAD.IADD R164, R164, 0x1, -R4.reuse ;  /* 0x00000001a4a4c824 */ /* 0x100fe200078e0a04 */
[----:B------:R-:W-:Y:S01]  /*5330*/  ISETP.GE.AND P4, PT, R12, RZ, PT ;  /* 0x000000ff0c00720c */ /* 0x000fe20003f86270 */
[----:B------:R-:W-:Y:S01]  /*5340*/  @!P5 IMAD.IADD R166, R166, 0x1, -R4 ;  /* 0x00000001a6a6d824 */ /* 0x000fe200078e0a04 */
[C---:B------:R-:W-:Y:S01]  /*5350*/  ISETP.GT.U32.AND P6, PT, R4.reuse, R170, PT ;  /* 0x000000aa0400720c */ /* 0x040fe20003fc4070 */
[C---:B------:R-:W-:Y:S01]  /*5360*/  IMAD R172, R4.reuse, R9, R172 ;  /* 0x0000000904ac7224 */ /* 0x040fe200078e02ac */
[C---:B------:R-:W-:Y:S01]  /*5370*/  ISETP.GT.U32.AND P5, PT, R4.reuse, R164, PT ;  /* 0x000000a40400720c */ /* 0x040fe20003fa4070 */
[----:B------:R-:W-:Y:S01]  /*5380*/  IMAD.HI.U32 R9, R5, R176, RZ ;  /* 0x000000b005097227 */ /* 0x000fe200078e00ff */
[----:B------:R-:W-:-:S02]  /*5390*/  ISETP.GT.U32.AND P1, PT, R4, R166, PT ;  /* 0x000000a60400720c */ /* 0x000fc40003f24070 */
[----:B------:R-:W-:Y:S01]  /*53a0*/  LOP3.LUT R12, R6, 0x7c, RZ, 0xfc, !PT ;  /* 0x0000007c060c7812 */ /* 0x000fe200078efcff */
[----:B------:R-:W-:Y:S02]  /*53b0*/  IMAD.MOV R9, RZ, RZ, -R9 ;  /* 0x000000ffff097224 */ /* 0x000fe400078e0a09 */
[----:B------:R-:W-:Y:S01]  /*53c0*/  IMAD.HI.U32 R8, R5, R174, RZ ;  /* 0x000000ae05087227 */ /* 0x000fe200078e00ff */
[----:B------:R-:W-:-:S03]  /*53d0*/  IABS R182, R12 ;  /* 0x0000000c00b67213 */ /* 0x000fc60000000000 */
[----:B------:R-:W-:Y:S02]  /*53e0*/  IMAD R176, R4, R9, R176 ;  /* 0x0000000904b07224 */ /* 0x000fe400078e02b0 */
[----:B------:R-:W-:Y:S02]  /*53f0*/  IMAD.MOV R11, RZ, RZ, -R8 ;  /* 0x000000ffff0b7224 */ /* 0x000fe400078e0a08 */
[--C-:B------:R-:W-:Y:S01]  /*5400*/  @!P6 IMAD.IADD R170, R170, 0x1, -R4.reuse ;  /* 0x00000001aaaae824 */ /* 0x100fe200078e0a04 */
[----:B------:R-:W-:Y:S01]  /*5410*/  ISETP.GT.U32.AND P6, PT, R4, R176, PT ;  /* 0x000000b00400720c */ /* 0x000fe20003fc4070 */
[--C-:B------:R-:W-:Y:S01]  /*5420*/  @!P5 IMAD.IADD R164, R164, 0x1, -R4.reuse ;  /* 0x00000001a4a4d824 */ /* 0x100fe200078e0a04 */
[----:B------:R-:W-:Y:S01]  /*5430*/  ISETP.GE.AND P5, PT, R10, RZ, PT ;  /* 0x000000ff0a00720c */ /* 0x000fe20003fa6270 */
[----:B------:R-:W-:Y:S01]  /*5440*/  @!P1 IMAD.IADD R166, R166, 0x1, -R4 ;  /* 0x00000001a6a69824 */ /* 0x000fe200078e0a04 */
[C---:B------:R-:W-:Y:S01]  /*5450*/  ISETP.GT.U32.AND P1, PT, R4.reuse, R172, PT ;  /* 0x000000ac0400720c */ /* 0x040fe20003f24070 */
[----:B------:R-:W-:Y:S01]  /*5460*/  IMAD R174, R4, R11, R174 ;  /* 0x0000000b04ae7224 */ /* 0x000fe200078e02ae */
[----:B------:R-:W-:Y:S01]  /*5470*/  LOP3.LUT R10, R6, 0x80, RZ, 0xfc, !PT ;  /* 0x00000080060a7812 */ /* 0x000fe200078efcff */
[----:B------:R-:W-:-:S02]  /*5480*/  VIADD R8, R7, 0x7e ;  /* 0x0000007e07087836 */ /* 0x000fc40000000000 */
[----:B------:R-:W-:Y:S01]  /*5490*/  @!P3 IMAD.MOV R166, RZ, RZ, -R166 ;  /* 0x000000ffffa6b224 */ /* 0x000fe200078e0aa6 */
[----:B------:R-:W-:Y:S01]  /*54a0*/  ISETP.GT.U32.AND P3, PT, R4, R174, PT ;  /* 0x000000ae0400720c */ /* 0x000fe20003f64070 */
[----:B------:R-:W-:Y:S01]  /*54b0*/  @!P2 IMAD.IADD R168, R168, 0x1, -R4 ;  /* 0x00000001a8a8a824 */ /* 0x000fe200078e0a04 */
[----:B------:R-:W-:Y:S01]  /*54c0*/  IABS R178, R10 ;  /* 0x0000000a00b27213 */ /* 0x000fe20000000000 */
[----:B------:R-:W-:Y:S01]  /*54d0*/  @!P0 IMAD.MOV R164, RZ, RZ, -R164 ;  /* 0x000000ffffa48224 */ /* 0x000fe200078e0aa4 */
[----:B------:R-:W-:Y:S01]  /*54e0*/  IABS R180, R8 ;  /* 0x0000000800b47213 */ /* 0x000fe20000000000 */
[--C-:B------:R-:W-:Y:S01]  /*54f0*/  @!P6 IMAD.IADD R176, R176, 0x1, -R4.reuse ;  /* 0x00000001b0b0e824 */ /* 0x100fe200078e0a04 */
[----:B------:R-:W-:Y:S01]  /*5500*/  ISETP.GT.U32.AND P2, PT, R4, R168, PT ;  /* 0x000000a80400720c */ /* 0x000fe20003f44070 */
[----:B------:R-:W-:Y:S01]  /*5510*/  @!P1 IMAD.IADD R172, R172, 0x1, -R4 ;  /* 0x00000001acac9824 */ /* 0x000fe200078e0a04 */
[----:B------:R-:W-:Y:S01]  /*5520*/  ISETP.GE.AND P0, PT, R8, RZ, PT ;  /* 0x000000ff0800720c */ /* 0x000fe20003f06270 */
[----:B------:R-:W-:Y:S01]  /*5530*/  IMAD.HI.U32 R8, R5, R178, RZ ;  /* 0x000000b205087227 */ /* 0x000fe200078e00ff */
[----:B------:R-:W-:-:S02]  /*5540*/  ISETP.GT.U32.AND P6, PT, R4, R176, PT ;  /* 0x000000b00400720c */ /* 0x000fc40003fc4070 */
[----:B------:R-:W-:Y:S01]  /*5550*/  ISETP.GT.U32.AND P1, PT, R4, R172, PT ;  /* 0x000000ac0400720c */ /* 0x000fe20003f24070 */
[----:B------:R-:W-:-:S04]  /*5560*/  IMAD.HI.U32 R9, R5, R180, RZ ;  /* 0x000000b405097227 */ /* 0x000fc800078e00ff */
[----:B------:R-:W-:Y:S02]  /*5570*/  IMAD.MOV R11, RZ, RZ, -R8 ;  /* 0x000000ffff0b7224 */ /* 0x000fe400078e0a08 */
[----:B------:R-:W-:Y:S02]  /*5580*/  IMAD.MOV R9, RZ, RZ, -R9 ;  /* 0x000000ffff097224 */ /* 0x000fe400078e0a09 */
[----:B------:R-:W-:-:S04]  /*5590*/  IMAD.HI.U32 R8, R5, R182, RZ ;  /* 0x000000b605087227 */ /* 0x000fc800078e00ff */
[----:B------:R-:W-:Y:S02]  /*55a0*/  @!P3 IMAD.IADD R174, R174, 0x1, -R4 ;  /* 0x00000001aeaeb824 */ /* 0x000fe400078e0a04 */
[C---:B------:R-:W-:Y:S02]  /*55b0*/  IMAD R180, R4.reuse, R9, R180 ;  /* 0x0000000904b47224 */ /* 0x040fe400078e02b4 */
[----:B------:R-:W-:Y:S01]  /*55c0*/  IMAD.MOV R9, RZ, RZ, -R8 ;  /* 0x000000ffff097224 */ /* 0x000fe200078e0a08 */
[----:B------:R-:W-:Y:S01]  /*55d0*/  ISETP.GT.U32.AND P3, PT, R4, R174, PT ;  /* 0x000000ae0400720c */ /* 0x000fe20003f64070 */
[----:B------:R-:W-:Y:S01]  /*55e0*/  @!P2 IMAD.IADD R168, R168, 0x1, -R4 ;  /* 0x00000001a8a8a824 */ /* 0x000fe200078e0a04 */
[----:B------:R-:W-:Y:S01]  /*55f0*/  ISETP.GE.AND P2, PT, R13, RZ, PT ;  /* 0x000000ff0d00720c */ /* 0x000fe20003f46270 */
[----:B------:R-:W-:Y:S01]  /*5600*/  IMAD R182, R4, R9, R182 ;  /* 0x0000000904b67224 */ /* 0x000fe200078e02b6 */
[----:B------:R-:W-:Y:S01]  /*5610*/  LOP3.LUT R13, R6, 0x74, RZ, 0xfc, !PT ;  /* 0x00000074060d7812 */ /* 0x000fe200078efcff */
[----:B------:R-:W-:Y:S01]  /*5620*/  IMAD R178, R4, R11, R178 ;  /* 0x0000000b04b27224 */ /* 0x000fe200078e02b2 */
[----:B------:R-:W-:Y:S01]  /*5630*/  LOP3.LUT R11, R6, 0x7a, RZ, 0xfc, !PT ;  /* 0x0000007a060b7812 */ /* 0x000fe200078efcff */
[----:B------:R-:W-:Y:S01]  /*5640*/  @!P6 IMAD.IADD R176, R176, 0x1, -R4 ;  /* 0x00000001b0b0e824 */ /* 0x000fe200078e0a04 */
[C---:B------:R-:W-:Y:S01]  /*5650*/  ISETP.GT.U32.AND P6, PT, R4.reuse, R182, PT ;  /* 0x000000b60400720c */ /* 0x040fe20003fc4070 */
[----:B------:R-:W-:Y:S01]  /*5660*/  @!P5 IMAD.MOV R170, RZ, RZ, -R170 ;  /* 0x000000ffffaad224 */ /* 0x000fe200078e0aaa */
[----:B------:R-:W-:Y:S01]  /*5670*/  ISETP.GT.U32.AND P5, PT, R4, R178, PT ;  /* 0x000000b20400720c */ /* 0x000fe20003fa4070 */
[--C-:B------:R-:W-:Y:S01]  /*5680*/  @!P1 IMAD.IADD R172, R172, 0x1, -R4.reuse ;  /* 0x00000001acac9824 */ /* 0x100fe200078e0a04 */
[----:B------:R-:W-:Y:S01]  /*5690*/  IABS R184, R11 ;  /* 0x0000000b00b87213 */ /* 0x000fe20000000000 */
[----:B------:R-:W-:Y:S01]  /*56a0*/  @!P3 IMAD.IADD R174, R174, 0x1, -R4 ;  /* 0x00000001aeaeb824 */ /* 0x000fe200078e0a04 */
[----:B------:R-:W-:Y:S01]  /*56b0*/  ISETP.GT.U32.AND P3, PT, R4, R180, PT ;  /* 0x000000b40400720c */ /* 0x000fe20003f64070 */
[----:B------:R-:W-:Y:S01]  /*56c0*/  @!P2 IMAD.MOV R172, RZ, RZ, -R172 ;  /* 0x000000ffffaca224 */ /* 0x000fe200078e0aac */
[----:B------:R-:W-:Y:S01]  /*56d0*/  ISETP.GE.AND P2, PT, R10, RZ, PT ;  /* 0x000000ff0a00720c */ /* 0x000fe20003f46270 */
[----:B------:R-:W-:Y:S01]  /*56e0*/  @!P4 IMAD.MOV R168, RZ, RZ, -R168 ;  /* 0x000000ffffa8c224 */ /* 0x000fe200078e0aa8 */
[----:B------:R-:W-:Y:S01]  /*56f0*/  LOP3.LUT R10, R6, 0x78, RZ, 0xfc, !PT ;  /* 0x00000078060a7812 */ /* 0x000fe200078efcff */
[----:B------:R-:W-:Y:S01]  /*5700*/  IMAD.HI.U32 R8, R5, R184, RZ ;  /* 0x000000b805087227 */ /* 0x000fe200078e00ff */
[----:B------:R-:W-:-:S02]  /*5710*/  ISETP.GE.AND P4, PT, R14, RZ, PT ;  /* 0x000000ff0e00720c */ /* 0x000fc40003f86270 */
[----:B------:R-:W-:Y:S01]  /*5720*/  IABS R186, R10 ;  /* 0x0000000a00ba7213 */ /* 0x000fe20000000000 */
[--C-:B------:R-:W-:Y:S01]  /*5730*/  @!P6 IMAD.IADD R182, R182, 0x1, -R4.reuse ;  /* 0x00000001b6b6e824 */ /* 0x100fe200078e0a04 */
[----:B------:R-:W-:Y:S01]  /*5740*/  IABS R190, R13 ;  /* 0x0000000d00be7213 */ /* 0x000fe20000000000 */
[----:B------:R-:W-:Y:S01]  /*5750*/  @!P5 IMAD.IADD R178, R178, 0x1, -R4 ;  /* 0x00000001b2b2d824 */ /* 0x000fe200078e0a04 */
[----:B------:R-:W-:Y:S01]  /*5760*/  ISETP.GE.AND P1, PT, R15, RZ, PT ;  /* 0x000000ff0f00720c */ /* 0x000fe20003f26270 */
[----:B------:R-:W-:Y:S01]  /*5770*/  IMAD.MOV R9, RZ, RZ, -R8 ;  /* 0x000000ffff097224 */ /* 0x000fe200078e0a08 */
[C---:B------:R-:W-:Y:S01]  /*5780*/  ISETP.GT.U32.AND P6, PT, R4.reuse, R182, PT ;  /* 0x000000b60400720c */ /* 0x040fe20003fc4070 */
[----:B------:R-:W-:Y:S01]  /*5790*/  IMAD.HI.U32 R8, R5, R186, RZ ;  /* 0x000000ba05087227 */ /* 0x000fe200078e00ff */
[----:B------:R-:W-:Y:S02]  /*57a0*/  ISETP.GT.U32.AND P5, PT, R4, R178, PT ;  /* 0x000000b20400720c */ /* 0x000fe40003fa4070 */
[----:B------:R-:W-:Y:S01]  /*57b0*/  LOP3.LUT R14, R6, 0x72, RZ, 0xfc, !PT ;  /* 0x00000072060e7812 */ /* 0x000fe200078efcff */
[----:B------:R-:W-:Y:S01]  /*57c0*/  @!P3 IMAD.IADD R180, R180, 0x1, -R4 ;  /* 0x00000001b4b4b824 */ /* 0x000fe200078e0a04 */
[----:B------:R-:W-:Y:S01]  /*57d0*/  LOP3.LUT R15, R6, 0x2c, RZ, 0xfc, !PT ;  /* 0x0000002c060f7812 */ /* 0x000fe200078efcff */
[C---:B------:R-:W-:Y:S01]  /*57e0*/  IMAD R184, R4.reuse, R9, R184 ;  /* 0x0000000904b87224 */ /* 0x040fe200078e02b8 */
[----:B------:R-:W-:Y:S01]  /*57f0*/  IABS R192, R14 ;  /* 0x0000000e00c07213 */ /* 0x000fe20000000000 */
[----:B------:R-:W-:Y:S01]  /*5800*/  IMAD.MOV R9, RZ, RZ, -R8 ;  /* 0x000000ffff097224 */ /* 0x000fe200078e0a08 */
[----:B------:R-:W-:Y:S01]  /*5810*/  ISETP.GT.U32.AND P3, PT, R4, R180, PT ;  /* 0x000000b40400720c */ /* 0x000fe20003f64070 */
[----:B------:R-:W-:Y:S01]  /*5820*/  @!P4 IMAD.MOV R174, RZ, RZ, -R174 ;  /* 0x000000ffffaec224 */ /* 0x000fe200078e0aae */
[----:B------:R-:W-:Y:S01]  /*5830*/  ISETP.GE.AND P4, PT, R12, RZ, PT ;  /* 0x000000ff0c00720c */ /* 0x000fe20003f86270 */
[----:B------:R-:W-:Y:S01]  /*5840*/  IMAD R186, R4, R9, R186 ;  /* 0x0000000904ba7224 */ /* 0x000fe200078e02ba */
[----:B------:R-:W-:Y:S01]  /*5850*/  LOP3.LUT R12, R6, 0x76, RZ, 0xfc, !PT ;  /* 0x00000076060c7812 */ /* 0x000fe200078efcff */
[----:B------:R-:W-:-:S02]  /*5860*/  @!P6 IMAD.IADD R182, R182, 0x1, -R4 ;  /* 0x00000001b6b6e824 */ /* 0x000fc400078e0a04 */
[----:B------:R-:W-:Y:S01]  /*5870*/  @!P5 IMAD.IADD R178, R178, 0x1, -R4 ;  /* 0x00000001b2b2d824 */ /* 0x000fe200078e0a04 */
[----:B------:R-:W-:Y:S01]  /*5880*/  IABS R188, R12 ;  /* 0x0000000c00bc7213 */ /* 0x000fe20000000000 */
[C---:B------:R-:W-:Y:S01]  /*5890*/  IMAD.HI.U32 R9, R5.reuse, R190, RZ ;  /* 0x000000be05097227 */ /* 0x040fe200078e00ff */
[C---:B------:R-:W-:Y:S02]  /*58a0*/  ISETP.GT.U32.AND P6, PT, R4.reuse, R186, PT ;  /* 0x000000ba0400720c */ /* 0x040fe40003fc4070 */
[----:B------:R-:W-:Y:S01]  /*58b0*/  ISETP.GT.U32.AND P5, PT, R4, R184, PT ;  /* 0x000000b80400720c */ /* 0x000fe20003fa4070 */
[----:B------:R-:W-:-:S04]  /*58c0*/  IMAD.HI.U32 R8, R5, R188, RZ ;  /* 0x000000bc05087227 */ /* 0x000fc800078e00ff */
[----:B------:R-:W-:Y:S01]  /*58d0*/  @!P3 IMAD.IADD R180, R180, 0x1, -R4 ;  /* 0x00000001b4b4b824 */ /* 0x000fe200078e0a04 */
[----:B------:R-:W-:Y:S01]  /*58e0*/  ISETP.GE.AND P3, PT, R11, RZ, PT ;  /* 0x000000ff0b00720c */ /* 0x000fe20003f66270 */
[----:B------:R-:W-:Y:S02]  /*58f0*/  IMAD.MOV R11, RZ, RZ, -R8 ;  /* 0x000000ffff0b7224 */ /* 0x000fe400078e0a08 */
[----:B------:R-:W-:Y:S02]  /*5900*/  IMAD.MOV R9, RZ, RZ, -R9 ;  /* 0x000000ffff097224 */ /* 0x000fe400078e0a09 */
[----:B------:R-:W-:Y:S02]  /*5910*/  IMAD R188, R4, R11, R188 ;  /* 0x0000000b04bc7224 */ /* 0x000fe400078e02bc */
[--C-:B------:R-:W-:Y:S02]  /*5920*/  @!P6 IMAD.IADD R186, R186, 0x1, -R4.reuse ;  /* 0x00000001babae824 */ /* 0x100fe400078e0a04 */
[----:B------:R-:W-:Y:S01]  /*5930*/  @!P5 IMAD.IADD R184, R184, 0x1, -R4 ;  /* 0x00000001b8b8d824 */ /* 0x000fe200078e0a04 */
[----:B------:R-:W-:Y:S01]  /*5940*/  ISETP.GE.AND P5, PT, R10, RZ, PT ;  /* 0x000000ff0a00720c */ /* 0x000fe20003fa6270 */
[C---:B------:R-:W-:Y:S01]  /*5950*/  IMAD R190, R4.reuse, R9, R190 ;  /* 0x0000000904be7224 */ /* 0x040fe200078e02be */
[C---:B------:R-:W-:Y:S01]  /*5960*/  ISETP.GT.U32.AND P6, PT, R4.reuse, R186, PT ;  /* 0x000000ba0400720c */ /* 0x040fe20003fc4070 */
[----:B------:R-:W-:Y:S01]  /*5970*/  @!P2 IMAD.MOV R178, RZ, RZ, -R178 ;  /* 0x000000ffffb2a224 */ /* 0x000fe200078e0ab2 */
[----:B------:R-:W-:Y:S01]  /*5980*/  ISETP.GT.U32.AND P2, PT, R4, R188, PT ;  /* 0x000000bc0400720c */ /* 0x000fe20003f44070 */
[----:B------:R-:W-:Y:S01]  /*5990*/  IMAD.HI.U32 R8, R5, R192, RZ ;  /* 0x000000c005087227 */ /* 0x000fe200078e00ff */
[----:B------:R-:W-:-:S03]  /*59a0*/  LOP3.LUT R10, R6, 0x70, RZ, 0xfc, !PT ;  /* 0x00000070060a7812 */ /* 0x000fc600078efcff */
[----:B------:R-:W-:Y:S01]  /*59b0*/  @!P1 IMAD.MOV R176, RZ, RZ, -R176 ;  /* 0x000000ffffb09224 */ /* 0x000fe200078e0ab0 */
[C---:B------:R-:W-:Y:S01]  /*59c0*/  ISETP.GT.U32.AND P1, PT, R4.reuse, R184, PT ;  /* 0x000000b80400720c */ /* 0x040fe20003f24070 */
[----:B------:R-:W-:Y:S01]  /*59d0*/  @!P0 IMAD.MOV R180, RZ, RZ, -R180 ;  /* 0x000000ffffb48224 */ /* 0x000fe200078e0ab4 */
[C---:B------:R-:W-:Y:S01]  /*59e0*/  ISETP.GT.U32.AND P0, PT, R4.reuse, R190, PT ;  /* 0x000000be0400720c */ /* 0x040fe20003f04070 */
[----:B------:R-:W-:Y:S01]  /*59f0*/  IMAD.MOV R11, RZ, RZ, -R8 ;  /* 0x000000ffff0b7224 */ /* 0x000fe200078e0a08 */
[----:B------:R-:W-:Y:S01]  /*5a00*/  IABS R196, R10 ;  /* 0x0000000a00c47213 */ /* 0x000fe20000000000 */
[----:B------:R-:W-:Y:S02]  /*5a10*/  VIADD R9, R7, 0x6e ;  /* 0x0000006e07097836 */ /* 0x000fe40000000000 */
[----:B------:R-:W-:Y:S01]  /*5a20*/  IMAD R192, R4, R11, R192 ;  /* 0x0000000b04c07224 */ /* 0x000fe200078e02c0 */
[----:B------:R-:W-:Y:S01]  /*5a30*/  LOP3.LUT R11, R6, 0x6c, RZ, 0xfc, !PT ;  /* 0x0000006c060b7812 */ /* 0x000fe200078efcff */
[--C-:B------:R-:W-:Y:S01]  /*5a40*/  @!P6 IMAD.IADD R186, R186, 0x1, -R4.reuse ;  /* 0x00000001babae824 */ /* 0x100fe200078e0a04 */
[----:B------:R-:W-:Y:S01]  /*5a50*/  IABS R194, R9 ;  /* 0x0000000900c27213 */ /* 0x000fe20000000000 */
[--C-:B------:R-:W-:Y:S01]  /*5a60*/  @!P2 IMAD.IADD R188, R188, 0x1, -R4.reuse ;  /* 0x00000001bcbca824 */ /* 0x100fe200078e0a04 */
[----:B------:R-:W-:Y:S01]  /*5a70*/  ISETP.GT.U32.AND P6, PT, R4, R192, PT ;  /* 0x000000c00400720c */ /* 0x000fe20003fc4070 */
[--C-:B------:R-:W-:Y:S01]  /*5a80*/  @!P1 IMAD.IADD R184, R184, 0x1, -R4.reuse ;  /* 0x00000001b8b89824 */ /* 0x100fe200078e0a04 */
[----:B------:R-:W-:Y:S01]  /*5a90*/  ISETP.GE.AND P1, PT, R9, RZ, PT ;  /* 0x000000ff0900720c */ /* 0x000fe20003f26270 */
[----:B------:R-:W-:Y:S01]  /*5aa0*/  @!P0 IMAD.IADD R190, R190, 0x1, -R4 ;  /* 0x00000001bebe8824 */ /* 0x000fe200078e0a04 */
        /* <DEDUP_REMOVED lines=10> */
[----:B------:R-:W-:Y:S02]  /*5b50*/  IMAD R196, R4, R9, R196 ;  /* 0x0000000904c47224 */ /* 0x000fe400078e02c4 */
[----:B------:R-:W-:Y:S02]  /*5b60*/  IMAD.MOV R9, RZ, RZ, -R8 ;  /* 0x000000ffff097224 */ /* 0x000fe400078e0a08 */
[----:B------:R-:W-:Y:S02]  /*5b70*/  @!P6 IMAD.IADD R192, R192, 0x1, -R4 ;  /* 0x00000001c0c0e824 */ /* 0x000fe400078e0a04 */
[----:B------:R-:W-:Y:S01]  /*5b80*/  @!P4 IMAD.MOV R182, RZ, RZ, -R182 ;  /* 0x000000ffffb6c224 */ /* 0x000fe200078e0ab6 */
[----:B------:R-:W-:Y:S01]  /*5b90*/  ISETP.GE.AND P4, PT, R12, RZ, PT ;  /* 0x000000ff0c00720c */ /* 0x000fe20003f86270 */
[C---:B------:R-:W-:Y:S01]  /*5ba0*/  IMAD R194, R4.reuse, R9, R194 ;  /* 0x0000000904c27224 */ /* 0x040fe200078e02c2 */
[----:B------:R-:W-:Y:S01]  /*5bb0*/  ISETP.GT.U32.AND P6, PT, R4, R192, PT ;  /* 0x000000c00400720c */ /* 0x000fe20003fc4070 */
[--C-:B------:R-:W-:Y:S01]  /*5bc0*/  @!P2 IMAD.IADD R188, R188, 0x1, -R4.reuse ;  /* 0x00000001bcbca824 */ /* 0x100fe200078e0a04 */
[----:B------:R-:W-:Y:S01]  /*5bd0*/  ISETP.GT.U32.AND P2, PT, R4, R196, PT ;  /* 0x000000c40400720c */ /* 0x000fe20003f44070 */
[----:B------:R-:W-:Y:S01]  /*5be0*/  @!P3 IMAD.IADD R190, R190, 0x1, -R4 ;  /* 0x00000001bebeb824 */ /* 0x000fe200078e0a04 */
[----:B------:R-:W-:Y:S01]  /*5bf0*/  ISETP.GT.U32.AND P3, PT, R4, R194, PT ;  /* 0x000000c20400720c */ /* 0x000fe20003f64070 */
[----:B------:R-:W-:Y:S01]  /*5c00*/  @!P5 IMAD.MOV R186, RZ, RZ, -R186 ;  /* 0x000000ffffbad224 */ /* 0x000fe200078e0aba */
[----:B------:R-:W-:Y:S01]  /*5c10*/  ISETP.GE.AND P5, PT, R14, RZ, PT ;  /* 0x000000ff0e00720c */ /* 0x000fe20003fa6270 */
[----:B------:R-:W-:Y:S01]  /*5c20*/  IMAD.HI.U32 R8, R5, R198, RZ ;  /* 0x000000c605087227 */ /* 0x000fe200078e00ff */
[----:B------:R-:W-:-:S02]  /*5c30*/  LOP3.LUT R12, R6, 0x64, RZ, 0xfc, !PT ;  /* 0x00000064060c7812 */ /* 0x000fc400078efcff */
[----:B------:R-:W-:Y:S01]  /*5c40*/  LOP3.LUT R14, R6, 0x46, RZ, 0xfc, !PT ;  /* 0x00000046060e7812 */ /* 0x000fe200078efcff */
[----:B------:R-:W-:Y:S01]  /*5c50*/  IMAD.MOV R9, RZ, RZ, -R8 ;  /* 0x000000ffff097224 */ /* 0x000fe200078e0a08 */
[----:B------:R-:W-:Y:S01]  /*5c60*/  IABS R206, R12 ;  /* 0x0000000c00ce7213 */ /* 0x000fe20000000000 */
[----:B------:R-:W-:Y:S01]  /*5c70*/  @!P4 IMAD.MOV R188, RZ, RZ, -R188 ;  /* 0x000000ffffbcc224 */ /* 0x000fe200078e0abc */
[----:B------:R-:W-:Y:S01]  /*5c80*/  ISETP.GE.AND P4, PT, R10, RZ, PT ;  /* 0x000000ff0a00720c */ /* 0x000fe20003f86270 */
[--C-:B------:R-:W-:Y:S01]  /*5c90*/  @!P6 IMAD.IADD R192, R192, 0x1, -R4.reuse ;  /* 0x00000001c0c0e824 */ /* 0x100fe200078e0a04 */
[----:B------:R-:W-:Y:S01]  /*5ca0*/  LOP3.LUT R10, R6, 0x6a, RZ, 0xfc, !PT ;  /* 0x0000006a060a7812 */ /* 0x000fe200078efcff */
[----:B------:R-:W-:Y:S01]  /*5cb0*/  @!P2 IMAD.IADD R196, R196, 0x1, -R4 ;  /* 0x00000001c4c4a824 */ /* 0x000fe200078e0a04 */
[----:B------:R-:W-:Y:S01]  /*5cc0*/  ISETP.GE.AND P6, PT, R11, RZ, PT ;  /* 0x000000ff0b00720c */ /* 0x000fe20003fc6270 */
[----:B------:R-:W-:Y:S01]  /*5cd0*/  IMAD R198, R4, R9, R198 ;  /* 0x0000000904c67224 */ /* 0x000fe200078e02c6 */
[----:B------:R-:W-:Y:S01]  /*5ce0*/  IABS R200, R10 ;  /* 0x0000000a00c87213 */ /* 0x000fe20000000000 */
[----:B------:R-:W-:Y:S01]  /*5cf0*/  @!P3 IMAD.IADD R194, R194, 0x1, -R4 ;  /* 0x00000001c2c2b824 */ /* 0x000fe200078e0a04 */
[C---:B------:R-:W-:Y:S01]  /*5d00*/  ISETP.GT.U32.AND P2, PT, R4.reuse, R196, PT ;  /* 0x000000c40400720c */ /* 0x040fe20003f44070 */
[----:B------:R-:W-:Y:S01]  /*5d10*/  @!P5 IMAD.MOV R192, RZ, RZ, -R192 ;  /* 0x000000ffffc0d224 */ /* 0x000fe200078e0ac0 */
[C---:B------:R-:W-:Y:S01]  /*5d20*/  ISETP.GT.U32.AND P5, PT, R4.reuse, R198, PT ;  /* 0x000000c60400720c */ /* 0x040fe20003fa4070 */
[----:B------:R-:W-:Y:S01]  /*5d30*/  IMAD.HI.U32 R8, R5, R200, RZ ;  /* 0x000000c805087227 */ /* 0x000fe200078e00ff */
[----:B------:R-:W-:-:S02]  /*5d40*/  ISETP.GT.U32.AND P3, PT, R4, R194, PT ;  /* 0x000000c20400720c */ /* 0x000fc40003f64070 */
[----:B------:R-:W-:Y:S01]  /*5d50*/  LOP3.LUT R9, R6, 0x68, RZ, 0xfc, !PT ;  /* 0x0000006806097812 */ /* 0x000fe200078efcff */
[----:B------:R-:W-:Y:S01]  /*5d60*/  IMAD.MOV R11, RZ, RZ, -R8 ;  /* 0x000000ffff0b7224 */ /* 0x000fe200078e0a08 */
[----:B------:R-:W-:Y:S01]  /*5d70*/  IABS R236, R14 ;  /* 0x0000000e00ec7213 */ /* 0x000fe20000000000 */
[----:B------:R-:W-:Y:S01]  /*5d80*/  @!P0 IMAD.MOV R190, RZ, RZ, -R190 ;  /* 0x000000ffffbe8224 */ /* 0x000fe200078e0abe */
[----:B------:R-:W-:Y:S01]  /*5d90*/  ISETP.GE.AND P0, PT, R10, RZ, PT ;  /* 0x000000ff0a00720c */ /* 0x000fe20003f06270 */
[----:B------:R-:W-:Y:S01]  /*5da0*/  IMAD R200, R4, R11, R200 ;  /* 0x0000000b04c87224 */ /* 0x000fe200078e02c8 */
[----:B------:R-:W-:Y:S01]  /*5db0*/  LOP3.LUT R10, R6, 0x66, RZ, 0xfc, !PT ;  /* 0x00000066060a7812 */ /* 0x000fe200078efcff */
[--C-:B------:R-:W-:Y:S01]  /*5dc0*/  @!P2 IMAD.IADD R196, R196, 0x1, -R4.reuse ;  /* 0x00000001c4c4a824 */ /* 0x100fe200078e0a04 */
[----:B------:R-:W-:Y:S01]  /*5dd0*/  IABS R202, R9 ;  /* 0x0000000900ca7213 */ /* 0x000fe20000000000 */
[--C-:B------:R-:W-:Y:S01]  /*5de0*/  @!P5 IMAD.IADD R198, R198, 0x1, -R4.reuse ;  /* 0x00000001c6c6d824 */ /* 0x100fe200078e0a04 */
[----:B------:R-:W-:Y:S01]  /*5df0*/  IABS R204, R10 ;  /* 0x0000000a00cc7213 */ /* 0x000fe20000000000 */
[----:B------:R-:W-:Y:S01]  /*5e00*/  @!P3 IMAD.IADD R194, R194, 0x1, -R4 ;  /* 0x00000001c2c2b824 */ /* 0x000fe200078e0a04 */
[C---:B------:R-:W-:Y:S01]  /*5e10*/  ISETP.GT.U32.AND P3, PT, R4.reuse, R200, PT ;  /* 0x000000c80400720c */ /* 0x040fe20003f64070 */
[----:B------:R-:W-:Y:S01]  /*5e20*/  @!P4 IMAD.MOV R196, RZ, RZ, -R196 ;  /* 0x000000ffffc4c224 */ /* 0x000fe200078e0ac4 */
[----:B------:R-:W-:Y:S01]  /*5e30*/  ISETP.GT.U32.AND P4, PT, R4, R198, PT ;  /* 0x000000c60400720c */ /* 0x000fe20003f84070 */
[----:B------:R-:W-:Y:S01]  /*5e40*/  IMAD.HI.U32 R8, R5, R202, RZ ;  /* 0x000000ca05087227 */ /* 0x000fe200078e00ff */
[----:B------:R-:W-:-:S02]  /*5e50*/  ISETP.GE.AND P2, PT, R9, RZ, PT ;  /* 0x000000ff0900720c */ /* 0x000fc40003f46270 */
[----:B------:R-:W-:Y:S01]  /*5e60*/  ISETP.GE.AND P5, PT, R10, RZ, PT ;  /* 0x000000ff0a00720c */ /* 0x000fe20003fa6270 */
[----:B------:R-:W-:-:S04]  /*5e70*/  IMAD.HI.U32 R9, R5, R204, RZ ;  /* 0x000000cc05097227 */ /* 0x000fc800078e00ff */
[----:B------:R-:W-:Y:S02]  /*5e80*/  IMAD.MOV R11, RZ, RZ, -R8 ;  /* 0x000000ffff0b7224 */ /* 0x000fe400078e0a08 */
[----:B------:R-:W-:Y:S02]  /*5e90*/  IMAD.MOV R9, RZ, RZ, -R9 ;  /* 0x000000ffff097224 */ /* 0x000fe400078e0a09 */
[----:B------:R-:W-:Y:S02]  /*5ea0*/  IMAD R202, R4, R11, R202 ;  /* 0x0000000b04ca7224 */ /* 0x000fe400078e02ca */
[--C-:B------:R-:W-:Y:S02]  /*5eb0*/  @!P3 IMAD.IADD R200, R200, 0x1, -R4.reuse ;  /* 0x00000001c8c8b824 */ /* 0x100fe400078e0a04 */
[----:B------:R-:W-:Y:S01]  /*5ec0*/  @!P4 IMAD.IADD R198, R198, 0x1, -R4 ;  /* 0x00000001c6c6c824 */ /* 0x000fe200078e0a04 */
[C---:B------:R-:W-:Y:S01]  /*5ed0*/  ISETP.GT.U32.AND P4, PT, R4.reuse, R202, PT ;  /* 0x000000ca0400720c */ /* 0x040fe20003f84070 */
[C---:B------:R-:W-:Y:S01]  /*5ee0*/  IMAD R204, R4.reuse, R9, R204 ;  /* 0x0000000904cc7224 */ /* 0x040fe200078e02cc */
[----:B------:R-:W-:Y:S01]  /*5ef0*/  ISETP.GT.U32.AND P3, PT, R4, R200, PT ;  /* 0x000000c80400720c */ /* 0x000fe20003f64070 */
[----:B------:R-:W-:-:S02]  /*5f00*/  @!P6 IMAD.MOV R198, RZ, RZ, -R198 ;  /* 0x000000ffffc6e224 */ /* 0x000fc400078e0ac6 */
[----:B------:R-:W-:Y:S01]  /*5f10*/  IMAD.HI.U32 R10, R5, R206, RZ ;  /* 0x000000ce050a7227 */ /* 0x000fe200078e00ff */
[----:B------:R-:W-:-:S03]  /*5f20*/  ISETP.GT.U32.AND P6, PT, R4, R204, PT ;  /* 0x000000cc0400720c */ /* 0x000fc60003fc4070 */
[----:B------:R-:W-:Y:S01]  /*5f30*/  IMAD.MOV R11, RZ, RZ, -R10 ;  /* 0x000000ffff0b7224 */ /* 0x000fe200078e0a0a */
[----:B------:R-:W-:Y:S01]  /*5f40*/  LOP3.LUT R10, R6, 0x62, RZ, 0xfc, !PT ;  /* 0x00000062060a7812 */ /* 0x000fe200078efcff */
[----:B------:R-:W-:Y:S01]  /*5f50*/  @!P1 IMAD.MOV R194, RZ, RZ, -R194 ;  /* 0x000000ffffc29224 */ /* 0x000fe200078e0ac2 */
[----:B------:R-:W-:Y:S01]  /*5f60*/  ISETP.GE.AND P1, PT, R12, RZ, PT ;  /* 0x000000ff0c00720c */ /* 0x000fe20003f26270 */
[----:B------:R-:W-:Y:S01]  /*5f70*/  VIADD R8, R7, 0x5e ;  /* 0x0000005e07087836 */ /* 0x000fe20000000000 */
[----:B------:R-:W-:Y:S01]  /*5f80*/  IABS R208, R10 ;  /* 0x0000000a00d07213 */ /* 0x000fe20000000000 */
[--C-:B------:R-:W-:Y:S01]  /*5f90*/  @!P4 IMAD.IADD R202, R202, 0x1, -R4.reuse ;  /* 0x00000001cacac824 */ /* 0x100fe200078e0a04 */
[----:B------:R-:W-:Y:S01]  /*5fa0*/  LOP3.LUT R12, R6, 0x60, RZ, 0xfc, !PT ;  /* 0x00000060060c7812 */ /* 0x000fe200078efcff */
[----:B------:R-:W-:Y:S01]  /*5fb0*/  @!P3 IMAD.IADD R200, R200, 0x1, -R4 ;  /* 0x00000001c8c8b824 */ /* 0x000fe200078e0a04 */
[----:B------:R-:W-:Y:S01]  /*5fc0*/  ISETP.GE.AND P3, PT, R8, RZ, PT ;  /* 0x000000ff0800720c */ /* 0x000fe20003f66270 */
[----:B------:R-:W-:Y:S01]  /*5fd0*/  IMAD R206, R4, R11, R206 ;  /* 0x0000000b04ce7224 */ /* 0x000fe200078e02ce */
[----:B------:R-:W-:Y:S01]  /*5fe0*/  IABS R212, R8 ;  /* 0x0000000800d47213 */ /* 0x000fe20000000000 */
[----:B------:R-:W-:Y:S01]  /*5ff0*/  @!P6 IMAD.IADD R204, R204, 0x1, -R4 ;  /* 0x00000001cccce824 */ /* 0x000fe200078e0a04 */
[----:B------:R-:W-:Y:S01]  /*6000*/  IABS R210, R12 ;  /* 0x0000000c00d27213 */ /* 0x000fe20000000000 */
[----:B------:R-:W-:Y:S01]  /*6010*/  IMAD.HI.U32 R8, R5, R208, RZ ;  /* 0x000000d005087227 */ /* 0x000fe200078e00ff */
[----:B------:R-:W-:-:S02]  /*6020*/  ISETP.GT.U32.AND P6, PT, R4, R202, PT ;  /* 0x000000ca0400720c */ /* 0x000fc40003fc4070 */
[----:B------:R-:W-:Y:S01]  /*6030*/  ISETP.GT.U32.AND P4, PT, R4, R206, PT ;  /* 0x000000ce0400720c */ /* 0x000fe20003f84070 */
[----:B------:R-:W-:Y:S02]  /*6040*/  IMAD.MOV R9, RZ, RZ, -R8 ;  /* 0x000000ffff097224 */ /* 0x000fe400078e0a08 */
[----:B------:R-:W-:-:S04]  /*6050*/  IMAD.HI.U32 R8, R5, R210, RZ ;  /* 0x000000d205087227 */ /* 0x000fc800078e00ff */
[----:B------:R-:W-:Y:S02]  /*6060*/  IMAD.MOV R11, RZ, RZ, -R8 ;  /* 0x000000ffff0b7224 */ /* 0x000fe400078e0a08 */
[----:B------:R-:W-:Y:S02]  /*6070*/  IMAD R208, R4, R9, R208 ;  /* 0x0000000904d07224 */ /* 0x000fe400078e02d0 */
[----:B------:R-:W-:Y:S02]  /*6080*/  @!P6 IMAD.IADD R202, R202, 0x1, -R4 ;  /* 0x00000001cacae824 */ /* 0x000fe400078e0a04 */
[C---:B------:R-:W-:Y:S01]  /*6090*/  IMAD R210, R4.reuse, R11, R210 ;  /* 0x0000000b04d27224 */ /* 0x040fe200078e02d2 */
[----:B------:R-:W-:Y:S01]  /*60a0*/  ISETP.GT.U32.AND P6, PT, R4, R208, PT ;  /* 0x000000d00400720c */ /* 0x000fe20003fc4070 */
[----:B------:R-:W-:Y:S01]  /*60b0*/  @!P4 IMAD.IADD R206, R206, 0x1, -R4 ;  /* 0x00000001cecec824 */ /* 0x000fe200078e0a04 */
[C---:B------:R-:W-:Y:S01]  /*60c0*/  ISETP.GT.U32.AND P4, PT, R4.reuse, R204, PT ;  /* 0x000000cc0400720c */ /* 0x040fe20003f84070 */
[----:B------:R-:W-:Y:S01]  /*60d0*/  @!P2 IMAD.MOV R202, RZ, RZ, -R202 ;  /* 0x000000ffffcaa224 */ /* 0x000fe200078e0aca */
[C---:B------:R-:W-:Y:S01]  /*60e0*/  ISETP.GT.U32.AND P2, PT, R4.reuse, R210, PT ;  /* 0x000000d20400720c */ /* 0x040fe20003f44070 */
[----:B------:R-:W-:Y:S01]  /*60f0*/  @!P0 IMAD.MOV R200, RZ, RZ, -R200 ;  /* 0x000000ffffc88224 */ /* 0x000fe200078e0ac8 */
[----:B------:R-:W-:Y:S01]  /*6100*/  ISETP.GT.U32.AND P0, PT, R4, R206, PT ;  /* 0x000000ce0400720c */ /* 0x000fe20003f04070 */
[----:B------:R-:W-:Y:S01]  /*6110*/  IMAD.HI.U32 R9, R5, R212, RZ ;  /* 0x000000d405097227 */ /* 0x000fe200078e00ff */
[----:B------:R-:W-:-:S03]  /*6120*/  LOP3.LUT R11, R6, 0x5a, RZ, 0xfc, !PT ;  /* 0x0000005a060b7812 */ /* 0x000fc600078efcff */
[----:B------:R-:W-:Y:S01]  /*6130*/  IMAD.MOV R9, RZ, RZ, -R9 ;  /* 0x000000ffff097224 */ /* 0x000fe200078e0a09 */
[----:B------:R-:W-:Y:S01]  /*6140*/  IABS R216, R11 ;  /* 0x0000000b00d87213 */ /* 0x000fe20000000000 */
[----:B------:R-:W-:-:S04]  /*6150*/  IMAD.HI.U32 R8, R5, R214, RZ ;  /* 0x000000d605087227 */ /* 0x000fc800078e00ff */
[--C-:B------:R-:W-:Y:S02]  /*6160*/  @!P4 IMAD.IADD R204, R204, 0x1, -R4.reuse ;  /* 0x00000001ccccc824 */ /* 0x100fe400078e0a04 */
[----:B------:R-:W-:Y:S02]  /*6170*/  @!P2 IMAD.IADD R210, R210, 0x1, -R4 ;  /* 0x00000001d2d2a824 */ /* 0x000fe400078e0a04 */
[C---:B------:R-:W-:Y:S02]  /*6180*/  IMAD R212, R4.reuse, R9, R212 ;  /* 0x0000000904d47224 */ /* 0x040fe400078e02d4 */
[----:B------:R-:W-:Y:S01]  /*6190*/  @!P5 IMAD.MOV R204, RZ, RZ, -R204 ;  /* 0x000000ffffccd224 */ /* 0x000fe200078e0acc */
[C---:B------:R-:W-:Y:S01]  /*61a0*/  ISETP.GT.U32.AND P5, PT, R4.reuse, R210, PT ;  /* 0x000000d20400720c */ /* 0x040fe20003fa4070 */
[----:B------:R-:W-:Y:S01]  /*61b0*/  IMAD.MOV R9, RZ, RZ, -R8 ;  /* 0x000000ffff097224 */ /* 0x000fe200078e0a08 */
[----:B------:R-:W-:Y:S01]  /*61c0*/  ISETP.GT.U32.AND P4, PT, R4, R212, PT ;  /* 0x000000d40400720c */ /* 0x000fe20003f84070 */
[----:B------:R-:W-:-:S04]  /*61d0*/  IMAD.HI.U32 R8, R5, R216, RZ ;  /* 0x000000d805087227 */ /* 0x000fc800078e00ff */
[--C-:B------:R-:W-:Y:S01]  /*61e0*/  @!P0 IMAD.IADD R206, R206, 0x1, -R4.reuse ;  /* 0x00000001cece8824 */ /* 0x100fe200078e0a04 */
[----:B------:R-:W-:Y:S01]  /*61f0*/  ISETP.GE.AND P0, PT, R10, RZ, PT ;  /* 0x000000ff0a00720c */ /* 0x000fe20003f06270 */
[----:B------:R-:W-:Y:S01]  /*6200*/  @!P6 IMAD.IADD R208, R208, 0x1, -R4 ;  /* 0x00000001d0d0e824 */ /* 0x000fe200078e0a04 */
[----:B------:R-:W-:Y:S01]  /*6210*/  LOP3.LUT R10, R6, 0x58, RZ, 0xfc, !PT ;  /* 0x00000058060a7812 */ /* 0x000fe200078efcff */
[----:B------:R-:W-:Y:S01]  /*6220*/  IMAD R214, R4, R9, R214 ;  /* 0x0000000904d67224 */ /* 0x000fe200078e02d6 */
[----:B------:R-:W-:Y:S01]  /*6230*/  ISETP.GE.AND P6, PT, R12, RZ, PT ;  /* 0x000000ff0c00720c */ /* 0x000fe20003fc6270 */
[----:B------:R-:W-:Y:S01]  /*6240*/  IMAD.MOV R9, RZ, RZ, -R8 ;  /* 0x000000ffff097224 */ /* 0x000fe200078e0a08 */
[----:B------:R-:W-:Y:S01]  /*6250*/  IABS R218, R10 ;  /* 0x0000000a00da7213 */ /* 0x000fe20000000000 */
[----:B------:R-:W-:Y:S01]  /*6260*/  @!P1 IMAD.MOV R206, RZ, RZ, -R206 ;  /* 0x000000ffffce9224 */ /* 0x000fe200078e0ace */
[C---:B------:R-:W-:Y:S01]  /*6270*/  ISETP.GT.U32.AND P2, PT, R4.reuse, R208, PT ;  /* 0x000000d00400720c */ /* 0x040fe20003f44070 */
[C---:B------:R-:W-:Y:S01]  /*6280*/  IMAD R216, R4.reuse, R9, R216 ;  /* 0x0000000904d87224 */ /* 0x040fe200078e02d8 */
[----:B------:R-:W-:Y:S01]  /*6290*/  ISETP.GT.U32.AND P1, PT, R4, R214, PT ;  /* 0x000000d60400720c */ /* 0x000fe20003f24070 */
[----:B------:R-:W-:Y:S01]  /*62a0*/  @!P5 IMAD.IADD R210, R210, 0x1, -R4 ;  /* 0x00000001d2d2d824 */ /* 0x000fe200078e0a04 */
[----:B------:R-:W-:Y:S01]  /*62b0*/  LOP3.LUT R12, R6, 0x56, RZ, 0xfc, !PT ;  /* 0x00000056060c7812 */ /* 0x000fe200078efcff */
[----:B------:R-:W-:Y:S01]  /*62c0*/  IMAD.HI.U32 R8, R5, R218, RZ ;  /* 0x000000da05087227 */ /* 0x000fe200078e00ff */
[----:B------:R-:W-:-:S02]  /*62d0*/  ISETP.GT.U32.AND P5, PT, R4, R216, PT ;  /* 0x000000d80400720c */ /* 0x000fc40003fa4070 */
[----:B------:R-:W-:Y:S01]  /*62e0*/  IABS R220, R12 ;  /* 0x0000000c00dc7213 */ /* 0x000fe20000000000 */
[----:B------:R-:W-:Y:S02]  /*62f0*/  IMAD.MOV R9, RZ, RZ, -R8 ;  /* 0x000000ffff097224 */ /* 0x000fe400078e0a08 */
[----:B------:R-:W-:Y:S02]  /*6300*/  @!P6 IMAD.MOV R210, RZ, RZ, -R210 ;  /* 0x000000ffffd2e224 */ /* 0x000fe400078e0ad2 */
        /* <DEDUP_REMOVED lines=8> */
[----:B------:R-:W-:Y:S01]  /*6390*/  @!P5 IMAD.IADD R216, R216, 0x1, -R4 ;  /* 0x00000001d8d8d824 */ /* 0x000fe200078e0a04 */
[----:B------:R-:W-:Y:S01]  /*63a0*/  ISETP.GT.U32.AND P6, PT, R4, R218, PT ;  /* 0x000000da0400720c */ /* 0x000fe20003fc4070 */
[----:B------:R-:W-:Y:S01]  /*63b0*/  IMAD.HI.U32 R8, R5, R220, RZ ;  /* 0x000000dc05087227 */ /* 0x000fe200078e00ff */
[----:B------:R-:W-:-:S02]  /*63c0*/  IABS R222, R10 ;  /* 0x0000000a00de7213 */ /* 0x000fc40000000000 */
[----:B------:R-:W-:Y:S01]  /*63d0*/  ISETP.GT.U32.AND P5, PT, R4, R216, PT ;  /* 0x000000d80400720c */ /* 0x000fe20003fa4070 */
[----:B------:R-:W-:Y:S01]  /*63e0*/  IMAD.MOV R9, RZ, RZ, -R8 ;  /* 0x000000ffff097224 */ /* 0x000fe200078e0a08 */
[----:B------:R-:W-:Y:S01]  /*63f0*/  LOP3.LUT R13, R6, 0x48, RZ, 0xfc, !PT ;  /* 0x00000048060d7812 */ /* 0x000fe200078efcff */
[----:B------:R-:W-:Y:S02]  /*6400*/  @!P4 IMAD.IADD R212, R212, 0x1, -R4 ;  /* 0x00000001d4d4c824 */ /* 0x000fe400078e0a04 */
[----:B------:R-:W-:Y:S01]  /*6410*/  IMAD R220, R4, R9, R220 ;  /* 0x0000000904dc7224 */ /* 0x000fe200078e02dc */
[----:B------:R-:W-:Y:S01]  /*6420*/  LOP3.LUT R9, R6, 0x52, RZ, 0xfc, !PT ;  /* 0x0000005206097812 */ /* 0x000fe200078efcff */
[--C-:B------:R-:W-:Y:S01]  /*6430*/  @!P0 IMAD.IADD R214, R214, 0x1, -R4.reuse ;  /* 0x00000001d6d68824 */ /* 0x100fe200078e0a04 */
[----:B------:R-:W-:Y:S01]  /*6440*/  ISETP.GT.U32.AND P4, PT, R4, R212, PT ;  /* 0x000000d40400720c */ /* 0x000fe20003f84070 */
[----:B------:R-:W-:Y:S01]  /*6450*/  @!P6 IMAD.IADD R218, R218, 0x1, -R4 ;  /* 0x00000001dadae824 */ /* 0x000fe200078e0a04 */
[----:B------:R-:W-:Y:S01]  /*6460*/  ISETP.GE.AND P6, PT, R9, RZ, PT ;  /* 0x000000ff0900720c */ /* 0x000fe20003fc6270 */
[----:B------:R-:W-:Y:S01]  /*6470*/  @!P2 IMAD.MOV R214, RZ, RZ, -R214 ;  /* 0x000000ffffd6a224 */ /* 0x000fe200078e0ad6 */
[----:B------:R-:W-:Y:S01]  /*6480*/  IABS R224, R9 ;  /* 0x0000000900e07213 */ /* 0x000fe20000000000 */
[----:B------:R-:W-:Y:S01]  /*6490*/  @!P5 IMAD.IADD R216, R216, 0x1, -R4 ;  /* 0x00000001d8d8d824 */ /* 0x000fe200078e0a04 */
[C---:B------:R-:W-:Y:S01]  /*64a0*/  ISETP.GT.U32.AND P2, PT, R4.reuse, R218, PT ;  /* 0x000000da0400720c */ /* 0x040fe20003f44070 */
[----:B------:R-:W-:Y:S01]  /*64b0*/  IMAD.HI.U32 R8, R5, R222, RZ ;  /* 0x000000de05087227 */ /* 0x000fe200078e00ff */
[----:B------:R-:W-:-:S02]  /*64c0*/  ISETP.GT.U32.AND P5, PT, R4, R220, PT ;  /* 0x000000dc0400720c */ /* 0x000fc40003fa4070 */
[----:B------:R-:W-:Y:S01]  /*64d0*/  ISETP.GE.AND P0, PT, R10, RZ, PT ;  /* 0x000000ff0a00720c */ /* 0x000fe20003f06270 */
[----:B------:R-:W-:Y:S01]  /*64e0*/  IMAD.MOV R9, RZ, RZ, -R8 ;  /* 0x000000ffff097224 */ /* 0x000fe200078e0a08 */
[----:B------:R-:W-:Y:S01]  /*64f0*/  LOP3.LUT R10, R6, 0x50, RZ, 0xfc, !PT ;  /* 0x00000050060a7812 */ /* 0x000fe200078efcff */
[----:B------:R-:W-:Y:S01]  /*6500*/  @!P4 IMAD.IADD R212, R212, 0x1, -R4 ;  /* 0x00000001d4d4c824 */ /* 0x000fe200078e0a04 */
[----:B------:R-:W-:Y:S01]  /*6510*/  ISETP.GE.AND P4, PT, R11, RZ, PT ;  /* 0x000000ff0b00720c */ /* 0x000fe20003f86270 */
[----:B------:R-:W-:Y:S01]  /*6520*/  IMAD R222, R4, R9, R222 ;  /* 0x0000000904de7224 */ /* 0x000fe200078e02de */
[----:B------:R-:W-:Y:S01]  /*6530*/  IABS R226, R10 ;  /* 0x0000000a00e27213 */ /* 0x000fe20000000000 */
[----:B------:R-:W-:Y:S01]  /*6540*/  IMAD.HI.U32 R8, R5, R224, RZ ;  /* 0x000000e005087227 */ /* 0x000fe200078e00ff */
[----:B------:R-:W-:-:S03]  /*6550*/  IABS R234, R13 ;  /* 0x0000000d00ea7213 */ /* 0x000fc60000000000 */
[--C-:B------:R-:W-:Y:S02]  /*6560*/  @!P2 IMAD.IADD R218, R218, 0x1, -R4.reuse ;  /* 0x00000001dadaa824 */ /* 0x100fe400078e0a04 */
[----:B------:R-:W-:Y:S02]  /*6570*/  @!P5 IMAD.IADD R220, R220, 0x1, -R4 ;  /* 0x00000001dcdcd824 */ /* 0x000fe400078e0a04 */
[----:B------:R-:W-:Y:S01]  /*6580*/  @!P1 IMAD.MOV R218, RZ, RZ, -R218 ;  /* 0x000000ffffda9224 */ /* 0x000fe200078e0ada */
[C---:B------:R-:W-:Y:S01]  /*6590*/  ISETP.GT.U32.AND P1, PT, R4.reuse, R222, PT ;  /* 0x000000de0400720c */ /* 0x040fe20003f24070 */
[----:B------:R-:W-:Y:S01]  /*65a0*/  IMAD.MOV R11, RZ, RZ, -R8 ;  /* 0x000000ffff0b7224 */ /* 0x000fe200078e0a08 */
[----:B------:R-:W-:Y:S01]  /*65b0*/  ISETP.GT.U32.AND P5, PT, R4, R220, PT ;  /* 0x000000dc0400720c */ /* 0x000fe20003fa4070 */
[----:B------:R-:W-:Y:S01]  /*65c0*/  @!P4 IMAD.MOV R216, RZ, RZ, -R216 ;  /* 0x000000ffffd8c224 */ /* 0x000fe200078e0ad8 */
[----:B------:R-:W-:Y:S01]  /*65d0*/  ISETP.GE.AND P4, PT, R10, RZ, PT ;  /* 0x000000ff0a00720c */ /* 0x000fe20003f86270 */
[----:B------:R-:W-:-:S02]  /*65e0*/  VIADD R10, R7, 0x4e ;  /* 0x0000004e070a7836 */ /* 0x000fc40000000000 */
[----:B------:R-:W-:Y:S02]  /*65f0*/  IMAD R224, R4, R11, R224 ;  /* 0x0000000b04e07224 */ /* 0x000fe400078e02e0 */
[----:B------:R-:W-:Y:S01]  /*6600*/  @!P3 IMAD.MOV R212, RZ, RZ, -R212 ;  /* 0x000000ffffd4b224 */ /* 0x000fe200078e0ad4 */
[----:B------:R-:W-:Y:S01]  /*6610*/  ISETP.GE.AND P3, PT, R12, RZ, PT ;  /* 0x000000ff0c00720c */ /* 0x000fe20003f66270 */
[C---:B------:R-:W-:Y:S01]  /*6620*/  IMAD.HI.U32 R9, R5.reuse, R226, RZ ;  /* 0x000000e205097227 */ /* 0x040fe200078e00ff */
[----:B------:R-:W-:Y:S02]  /*6630*/  IABS R228, R10 ;  /* 0x0000000a00e47213 */ /* 0x000fe40000000000 */
[----:B------:R-:W-:Y:S01]  /*6640*/  ISETP.GE.AND P2, PT, R10, RZ, PT ;  /* 0x000000ff0a00720c */ /* 0x000fe20003f46270 */
[--C-:B------:R-:W-:Y:S01]  /*6650*/  @!P1 IMAD.IADD R222, R222, 0x1, -R4.reuse ;  /* 0x00000001dede9824 */ /* 0x100fe200078e0a04 */
[----:B------:R-:W-:Y:S01]  /*6660*/  LOP3.LUT R10, R6, 0x4c, RZ, 0xfc, !PT ;  /* 0x0000004c060a7812 */ /* 0x000fe200078efcff */
[----:B------:R-:W-:Y:S01]  /*6670*/  @!P5 IMAD.IADD R220, R220, 0x1, -R4 ;  /* 0x00000001dcdcd824 */ /* 0x000fe200078e0a04 */
[C---:B------:R-:W-:Y:S01]  /*6680*/  ISETP.GT.U32.AND P5, PT, R4.reuse, R224, PT ;  /* 0x000000e00400720c */ /* 0x040fe20003fa4070 */
[----:B------:R-:W-:Y:S01]  /*6690*/  IMAD.MOV R9, RZ, RZ, -R9 ;  /* 0x000000ffff097224 */ /* 0x000fe200078e0a09 */
[----:B------:R-:W-:Y:S01]  /*66a0*/  ISETP.GT.U32.AND P1, PT, R4, R222, PT ;  /* 0x000000de0400720c */ /* 0x000fe20003f24070 */
[----:B------:R-:W-:Y:S01]  /*66b0*/  IMAD.HI.U32 R8, R5, R228, RZ ;  /* 0x000000e405087227 */ /* 0x000fe200078e00ff */
[----:B------:R-:W-:-:S02]  /*66c0*/  IABS R230, R10 ;  /* 0x0000000a00e67213 */ /* 0x000fc40000000000 */
[----:B------:R-:W-:Y:S01]  /*66d0*/  LOP3.LUT R12, R6, 0x4a, RZ, 0xfc, !PT ;  /* 0x0000004a060c7812 */ /* 0x000fe200078efcff */
[C---:B------:R-:W-:Y:S02]  /*66e0*/  IMAD R226, R4.reuse, R9, R226 ;  /* 0x0000000904e27224 */ /* 0x040fe400078e02e2 */
[----:B------:R-:W-:Y:S01]  /*66f0*/  IMAD.MOV R9, RZ, RZ, -R8 ;  /* 0x000000ffff097224 */ /* 0x000fe200078e0a08 */
[----:B------:R-:W-:Y:S01]  /*6700*/  IABS R232, R12 ;  /* 0x0000000c00e87213 */ /* 0x000fe20000000000 */
[----:B------:R-:W-:Y:S01]  /*6710*/  @!P3 IMAD.MOV R220, RZ, RZ, -R220 ;  /* 0x000000ffffdcb224 */ /* 0x000fe200078e0adc */
[C---:B------:R-:W-:Y:S01]  /*6720*/  ISETP.GT.U32.AND P3, PT, R4.reuse, R226, PT ;  /* 0x000000e20400720c */ /* 0x040fe20003f64070 */
[----:B------:R-:W-:Y:S02]  /*6730*/  IMAD R228, R4, R9, R228 ;  /* 0x0000000904e47224 */ /* 0x000fe400078e02e4 */
[--C-:B------:R-:W-:Y:S02]  /*6740*/  @!P5 IMAD.IADD R224, R224, 0x1, -R4.reuse ;  /* 0x00000001e0e0d824 */ /* 0x100fe400078e0a04 */
[----:B------:R-:W-:Y:S01]  /*6750*/  @!P1 IMAD.IADD R222, R222, 0x1, -R4 ;  /* 0x00000001dede9824 */ /* 0x000fe200078e0a04 */
[C---:B------:R-:W-:Y:S01]  /*6760*/  ISETP.GT.U32.AND P1, PT, R4.reuse, R228, PT ;  /* 0x000000e40400720c */ /* 0x040fe20003f24070 */
[----:B------:R-:W-:Y:S01]  /*6770*/  IMAD.HI.U32 R8, R5, R230, RZ ;  /* 0x000000e605087227 */ /* 0x000fe200078e00ff */
[----:B------:R-:W-:-:S03]  /*6780*/  ISETP.GT.U32.AND P5, PT, R4, R224, PT ;  /* 0x000000e00400720c */ /* 0x000fc60003fa4070 */
[----:B------:R-:W-:Y:S02]  /*6790*/  IMAD.MOV R9, RZ, RZ, -R8 ;  /* 0x000000ffff097224 */ /* 0x000fe400078e0a08 */
[----:B------:R-:W-:Y:S02]  /*67a0*/  @!P3 IMAD.IADD R226, R226, 0x1, -R4 ;  /* 0x00000001e2e2b824 */ /* 0x000fe400078e0a04 */
[C---:B------:R-:W-:Y:S02]  /*67b0*/  IMAD R230, R4.reuse, R9, R230 ;  /* 0x0000000904e67224 */ /* 0x040fe400078e02e6 */
[----:B------:R-:W-:Y:S01]  /*67c0*/  IMAD.HI.U32 R8, R5, R232, RZ ;  /* 0x000000e805087227 */ /* 0x000fe200078e00ff */
[----:B------:R-:W-:-:S03]  /*67d0*/  ISETP.GT.U32.AND P3, PT, R4, R226, PT ;  /* 0x000000e20400720c */ /* 0x000fc60003f64070 */
[--C-:B------:R-:W-:Y:S01]  /*67e0*/  @!P1 IMAD.IADD R228, R228, 0x1, -R4.reuse ;  /* 0x00000001e4e49824 */ /* 0x100fe200078e0a04 */
[----:B------:R-:W-:Y:S01]  /*67f0*/  ISETP.GE.AND P1, PT, R10, RZ, PT ;  /* 0x000000ff0a00720c */ /* 0x000fe20003f26270 */
[----:B------:R-:W-:Y:S01]  /*6800*/  @!P5 IMAD.IADD R224, R224, 0x1, -R4 ;  /* 0x00000001e0e0d824 */ /* 0x000fe200078e0a04 */
[C---:B------:R-:W-:Y:S01]  /*6810*/  ISETP.GT.U32.AND P5, PT, R4.reuse, R230, PT ;  /* 0x000000e60400720c */ /* 0x040fe20003fa4070 */
[----:B------:R-:W-:Y:S01]  /*6820*/  @!P0 IMAD.MOV R222, RZ, RZ, -R222 ;  /* 0x000000ffffde8224 */ /* 0x000fe200078e0ade */
[----:B------:R-:W-:Y:S01]  /*6830*/  ISETP.GT.U32.AND P0, PT, R4, R228, PT ;  /* 0x000000e40400720c */ /* 0x000fe20003f04070 */
[----:B------:R-:W-:Y:S01]  /*6840*/  IMAD.MOV R9, RZ, RZ, -R8 ;  /* 0x000000ffff097224 */ /* 0x000fe200078e0a08 */
[----:B------:R-:W-:Y:S01]  /*6850*/  LOP3.LUT R10, R6, 0x44, RZ, 0xfc, !PT ;  /* 0x00000044060a7812 */ /* 0x000fe200078efcff */
[----:B------:R-:W-:-:S03]  /*6860*/  IMAD.HI.U32 R8, R5, R234, RZ ;  /* 0x000000ea05087227 */ /* 0x000fc600078e00ff */
[----:B------:R-:W-:Y:S01]  /*6870*/  IABS R238, R10 ;  /* 0x0000000a00ee7213 */ /* 0x000fe20000000000 */
[----:B------:R-:W-:Y:S02]  /*6880*/  IMAD R232, R4, R9, R232 ;  /* 0x0000000904e87224 */ /* 0x000fe400078e02e8 */
[----:B------:R-:W-:-:S04]  /*6890*/  IMAD.HI.U32 R9, R5, R236, RZ ;  /* 0x000000ec05097227 */ /* 0x000fc800078e00ff */
[----:B------:R-:W-:Y:S02]  /*68a0*/  IMAD.MOV R11, RZ, RZ, -R8 ;  /* 0x000000ffff0b7224 */ /* 0x000fe400078e0a08 */
[--C-:B------:R-:W-:Y:S01]  /*68b0*/  @!P3 IMAD.IADD R226, R226, 0x1, -R4.reuse ;  /* 0x00000001e2e2b824 */ /* 0x100fe200078e0a04 */
[----:B------:R-:W-:Y:S01]  /*68c0*/  ISETP.GT.U32.AND P3, PT, R4, R232, PT ;  /* 0x000000e80400720c */ /* 0x000fe20003f64070 */
[----:B------:R-:W-:Y:S02]  /*68d0*/  IMAD.MOV R9, RZ, RZ, -R9 ;  /* 0x000000ffff097224 */ /* 0x000fe400078e0a09 */
        /* <DEDUP_REMOVED lines=9> */
[C---:B------:R-:W-:Y:S01]  /*6970*/  ISETP.GT.U32.AND P6, PT, R4.reuse, R230, PT ;  /* 0x000000e60400720c */ /* 0x040fe20003fc4070 */
[----:B------:R-:W-:Y:S01]  /*6980*/  @!P2 IMAD.MOV R228, RZ, RZ, -R228 ;  /* 0x000000ffffe4a224 */ /* 0x000fe200078e0ae4 */
[----:B------:R-:W-:Y:S01]  /*6990*/  ISETP.GT.U32.AND P2, PT, R4, R236, PT ;  /* 0x000000ec0400720c */ /* 0x000fe20003f44070 */
[----:B------:R-:W-:Y:S01]  /*69a0*/  IMAD.HI.U32 R8, R5, R238, RZ ;  /* 0x000000ee05087227 */ /* 0x000fe200078e00ff */
[----:B------:R-:W-:-:S02]  /*69b0*/  IABS R240, R11 ;  /* 0x0000000b00f07213 */ /* 0x000fc40000000000 */
[----:B------:R-:W-:Y:S01]  /*69c0*/  IABS R248, R12 ;  /* 0x0000000c00f87213 */ /* 0x000fe20000000000 */
[----:B------:R-:W-:Y:S02]  /*69d0*/  @!P3 IMAD.IADD R232, R232, 0x1, -R4 ;  /* 0x00000001e8e8b824 */ /* 0x000fe400078e0a04 */
[----:B------:R-:W-:Y:S02]  /*69e0*/  IMAD.MOV R9, RZ, RZ, -R8 ;  /* 0x000000ffff097224 */ /* 0x000fe400078e0a08 */
[--C-:B------:R-:W-:Y:S01]  /*69f0*/  @!P0 IMAD.IADD R234, R234, 0x1, -R4.reuse ;  /* 0x00000001eaea8824 */ /* 0x100fe200078e0a04 */
[----:B------:R-:W-:Y:S01]  /*6a00*/  ISETP.GT.U32.AND P3, PT, R4, R232, PT ;  /* 0x000000e80400720c */ /* 0x000fe20003f64070 */
[----:B------:R-:W-:Y:S01]  /*6a10*/  @!P6 IMAD.IADD R230, R230, 0x1, -R4 ;  /* 0x00000001e6e6e824 */ /* 0x000fe200078e0a04 */
[----:B------:R-:W-:Y:S01]  /*6a20*/  ISETP.GE.AND P6, PT, R14, RZ, PT ;  /* 0x000000ff0e00720c */ /* 0x000fe20003fc6270 */
[C---:B------:R-:W-:Y:S01]  /*6a30*/  IMAD R238, R4.reuse, R9, R238 ;  /* 0x0000000904ee7224 */ /* 0x040fe200078e02ee */
[----:B------:R-:W-:Y:S01]  /*6a40*/  ISETP.GT.U32.AND P0, PT, R4, R234, PT ;  /* 0x000000ea0400720c */ /* 0x000fe20003f04070 */
[----:B------:R-:W-:Y:S01]  /*6a50*/  @!P2 IMAD.IADD R236, R236, 0x1, -R4 ;  /* 0x00000001ececa824 */ /* 0x000fe200078e0a04 */
[----:B------:R-:W-:Y:S01]  /*6a60*/  LOP3.LUT R14, R6, 0x30, RZ, 0xfc, !PT ;  /* 0x00000030060e7812 */ /* 0x000fe200078efcff */
[----:B------:R-:W-:Y:S01]  /*6a70*/  @!P1 IMAD.MOV R230, RZ, RZ, -R230 ;  /* 0x000000ffffe69224 */ /* 0x000fe200078e0ae6 */
[C---:B------:R-:W-:Y:S01]  /*6a80*/  ISETP.GT.U32.AND P1, PT, R4.reuse, R238, PT ;  /* 0x000000ee0400720c */ /* 0x040fe20003f24070 */
[----:B------:R-:W-:Y:S01]  /*6a90*/  @!P4 IMAD.MOV R226, RZ, RZ, -R226 ;  /* 0x000000ffffe2c224 */ /* 0x000fe200078e0ae2 */
[----:B------:R-:W-:Y:S01]  /*6aa0*/  ISETP.GT.U32.AND P2, PT, R4, R236, PT ;  /* 0x000000ec0400720c */ /* 0x000fe20003f44070 */
[----:B------:R-:W-:Y:S01]  /*6ab0*/  IMAD.HI.U32 R8, R5, R240, RZ ;  /* 0x000000f005087227 */ /* 0x000fe200078e00ff */
[----:B------:R-:W-:-:S02]  /*6ac0*/  ISETP.GE.AND P4, PT, R13, RZ, PT ;  /* 0x000000ff0d00720c */ /* 0x000fc40003f86270 */
[----:B------:R-:W-:Y:S01]  /*6ad0*/  LOP3.LUT R13, R6, 0x34, RZ, 0xfc, !PT ;  /* 0x00000034060d7812 */ /* 0x000fe200078efcff */
[----:B------:R-:W-:Y:S01]  /*6ae0*/  @!P3 IMAD.IADD R232, R232, 0x1, -R4 ;  /* 0x00000001e8e8b824 */ /* 0x000fe200078e0a04 */
[----:B------:R-:W-:Y:S01]  /*6af0*/  ISETP.GE.AND P3, PT, R10, RZ, PT ;  /* 0x000000ff0a00720c */ /* 0x000fe20003f66270 */
[----:B------:R-:W-:Y:S01]  /*6b00*/  IMAD.MOV R9, RZ, RZ, -R8 ;  /* 0x000000ffff097224 */ /* 0x000fe200078e0a08 */
[----:B------:R-:W-:Y:S01]  /*6b10*/  LOP3.LUT R10, R6, 0x40, RZ, 0xfc, !PT ;  /* 0x00000040060a7812 */ /* 0x000fe200078efcff */
[----:B------:R-:W-:Y:S02]  /*6b20*/  @!P0 IMAD.IADD R234, R234, 0x1, -R4 ;  /* 0x00000001eaea8824 */ /* 0x000fe400078e0a04 */
[----:B------:R-:W-:Y:S01]  /*6b30*/  IMAD R240, R4, R9, R240 ;  /* 0x0000000904f07224 */ /* 0x000fe200078e02f0 */
[----:B------:R-:W-:Y:S01]  /*6b40*/  IABS R242, R10 ;  /* 0x0000000a00f27213 */ /* 0x000fe20000000000 */
[--C-:B------:R-:W-:Y:S01]  /*6b50*/  @!P1 IMAD.IADD R238, R238, 0x1, -R4.reuse ;  /* 0x00000001eeee9824 */ /* 0x100fe200078e0a04 */
[----:B------:R-:W-:Y:S01]  /*6b60*/  ISETP.GE.AND P0, PT, R10, RZ, PT ;  /* 0x000000ff0a00720c */ /* 0x000fe20003f06270 */
[----:B------:R-:W-:Y:S01]  /*6b70*/  @!P2 IMAD.IADD R236, R236, 0x1, -R4 ;  /* 0x00000001ececa824 */ /* 0x000fe200078e0a04 */
[C---:B------:R-:W-:Y:S01]  /*6b80*/  ISETP.GT.U32.AND P2, PT, R4.reuse, R240, PT ;  /* 0x000000f00400720c */ /* 0x040fe20003f44070 */
[----:B------:R-:W-:Y:S01]  /*6b90*/  @!P4 IMAD.MOV R234, RZ, RZ, -R234 ;  /* 0x000000ffffeac224 */ /* 0x000fe200078e0aea */
[----:B------:R-:W-:Y:S01]  /*6ba0*/  ISETP.GT.U32.AND P4, PT, R4, R238, PT ;  /* 0x000000ee0400720c */ /* 0x000fe20003f84070 */
[----:B------:R-:W-:Y:S01]  /*6bb0*/  IMAD.HI.U32 R8, R5, R242, RZ ;  /* 0x000000f205087227 */ /* 0x000fe200078e00ff */
[----:B------:R-:W-:-:S03]  /*6bc0*/  LOP3.LUT R10, R6, 0x3c, RZ, 0xfc, !PT ;  /* 0x0000003c060a7812 */ /* 0x000fc600078efcff */
[----:B------:R-:W-:Y:S01]  /*6bd0*/  @!P5 IMAD.MOV R232, RZ, RZ, -R232 ;  /* 0x000000ffffe8d224 */ /* 0x000fe200078e0ae8 */
[----:B------:R-:W-:Y:S01]  /*6be0*/  ISETP.GE.AND P5, PT, R11, RZ, PT ;  /* 0x000000ff0b00720c */ /* 0x000fe20003fa6270 */
[----:B------:R-:W-:Y:S01]  /*6bf0*/  IMAD.MOV R11, RZ, RZ, -R8 ;  /* 0x000000ffff0b7224 */ /* 0x000fe200078e0a08 */
[----:B------:R-:W-:Y:S01]  /*6c00*/  IABS R246, R10 ;  /* 0x0000000a00f67213 */ /* 0x000fe20000000000 */
[----:B------:R-:W-:Y:S02]  /*6c10*/  VIADD R9, R7, 0x3e ;  /* 0x0000003e07097836 */ /* 0x000fe40000000000 */
[----:B------:R-:W-:Y:S01]  /*6c20*/  IMAD R242, R4, R11, R242 ;  /* 0x0000000b04f27224 */ /* 0x000fe200078e02f2 */
[----:B------:R-:W-:Y:S01]  /*6c30*/  LOP3.LUT R11, R6, 0x38, RZ, 0xfc, !PT ;  /* 0x00000038060b7812 */ /* 0x000fe200078efcff */
        /* <DEDUP_REMOVED lines=8> */
[----:B------:R-:W-:Y:S01]  /*6cc0*/  IABS R250, R11 ;  /* 0x0000000b00fa7213 */ /* 0x000fe20000000000 */
[----:B------:R-:W-:Y:S01]  /*6cd0*/  IMAD.MOV R9, RZ, RZ, -R8 ;  /* 0x000000ffff097224 */ /* 0x000fe200078e0a08 */
[----:B------:R-:W-:Y:S01]  /*6ce0*/  ISETP.GE.AND P6, PT, R10, RZ, PT ;  /* 0x000000ff0a00720c */ /* 0x000fe20003fc6270 */
[----:B------:R-:W-:Y:S01]  /*6cf0*/  IMAD.HI.U32 R8, R5, R246, RZ ;  /* 0x000000f605087227 */ /* 0x000fe200078e00ff */
[----:B------:R-:W-:-:S03]  /*6d00*/  IABS R10, R13 ;  /* 0x0000000d000a7213 */ /* 0x000fc60000000000 */
[----:B------:R-:W-:Y:S02]  /*6d10*/  IMAD R244, R4, R9, R244 ;  /* 0x0000000904f47224 */ /* 0x000fe400078e02f4 */
[----:B------:R-:W-:Y:S02]  /*6d20*/  IMAD.MOV R9, RZ, RZ, -R8 ;  /* 0x000000ffff097224 */ /* 0x000fe400078e0a08 */
[--C-:B------:R-:W-:Y:S02]  /*6d30*/  @!P4 IMAD.IADD R242, R242, 0x1, -R4.reuse ;  /* 0x00000001f2f2c824 */ /* 0x100fe400078e0a04 */
[----:B------:R-:W-:Y:S01]  /*6d40*/  @!P2 IMAD.IADD R240, R240, 0x1, -R4 ;  /* 0x00000001f0f0a824 */ /* 0x000fe200078e0a04 */
[C---:B------:R-:W-:Y:S01]  /*6d50*/  ISETP.GT.U32.AND P2, PT, R4.reuse, R244, PT ;  /* 0x000000f40400720c */ /* 0x040fe20003f44070 */
[C---:B------:R-:W-:Y:S01]  /*6d60*/  IMAD R246, R4.reuse, R9, R246 ;  /* 0x0000000904f67224 */ /* 0x040fe200078e02f6 */
[----:B------:R-:W-:Y:S01]  /*6d70*/  ISETP.GT.U32.AND P4, PT, R4, R242, PT ;  /* 0x000000f20400720c */ /* 0x000fe20003f84070 */
[----:B------:R-:W-:-:S04]  /*6d80*/  IMAD.HI.U32 R8, R5, R248, RZ ;  /* 0x000000f805087227 */ /* 0x000fc800078e00ff */
[----:B------:R-:W-:Y:S01]  /*6d90*/  @!P5 IMAD.MOV R240, RZ, RZ, -R240 ;  /* 0x000000fffff0d224 */ /* 0x000fe200078e0af0 */
[----:B------:R-:W-:Y:S01]  /*6da0*/  ISETP.GT.U32.AND P5, PT, R4, R246, PT ;  /* 0x000000f60400720c */ /* 0x000fe20003fa4070 */
        /* <DEDUP_REMOVED lines=9> */
[----:B------:R-:W-:-:S02]  /*6e40*/  IABS R252, R12 ;  /* 0x0000000c00fc7213 */ /* 0x000fc40000000000 */
[----:B------:R-:W-:Y:S01]  /*6e50*/  ISETP.GT.U32.AND P2, PT, R4, R244, PT ;  /* 0x000000f40400720c */ /* 0x000fe20003f44070 */
[----:B------:R-:W-:Y:S02]  /*6e60*/  @!P5 IMAD.IADD R246, R246, 0x1, -R4 ;  /* 0x00000001f6f6d824 */ /* 0x000fe400078e0a04 */
[----:B------:R-:W-:Y:S01]  /*6e70*/  @!P0 IMAD.MOV R242, RZ, RZ, -R242 ;  /* 0x000000fffff28224 */ /* 0x000fe200078e0af2 */
[----:B------:R-:W-:Y:S01]  /*6e80*/  ISETP.GE.AND P0, PT, R11, RZ, PT ;  /* 0x000000ff0b00720c */ /* 0x000fe20003f06270 */
[----:B------:R-:W-:Y:S01]  /*6e90*/  IMAD.MOV R11, RZ, RZ, -R8 ;  /* 0x000000ffff0b7224 */ /* 0x000fe200078e0a08 */
[----:B------:R-:W-:Y:S01]  /*6ea0*/  ISETP.GT.U32.AND P5, PT, R4, R246, PT ;  /* 0x000000f60400720c */ /* 0x000fe20003fa4070 */
[----:B------:R-:W-:-:S04]  /*6eb0*/  IMAD.HI.U32 R9, R5, R252, RZ ;  /* 0x000000fc05097227 */ /* 0x000fc800078e00ff */
[----:B------:R-:W-:Y:S02]  /*6ec0*/  @!P4 IMAD.IADD R248, R248, 0x1, -R4 ;  /* 0x00000001f8f8c824 */ /* 0x000fe400078e0a04 */
[C---:B------:R-:W-:Y:S01]  /*6ed0*/  IMAD R250, R4.reuse, R11, R250 ;  /* 0x0000000b04fa7224 */ /* 0x040fe200078e02fa */
[----:B------:R-:W-:Y:S01]  /*6ee0*/  IABS R11, R14 ;  /* 0x0000000e000b7213 */ /* 0x000fe20000000000 */
[----:B------:R-:W-:Y:S01]  /*6ef0*/  IMAD.MOV R9, RZ, RZ, -R9 ;  /* 0x000000ffff097224 */ /* 0x000fe200078e0a09 */
[----:B------:R-:W-:Y:S01]  /*6f00*/  ISETP.GT.U32.AND P4, PT, R4, R248, PT ;  /* 0x000000f80400720c */ /* 0x000fe20003f84070 */
[----:B------:R-:W-:-:S04]  /*6f10*/  IMAD.HI.U32 R8, R5, R10, RZ ;  /* 0x0000000a05087227 */ /* 0x000fc800078e00ff */
[----:B------:R-:W-:Y:S01]  /*6f20*/  @!P5 IMAD.IADD R246, R246, 0x1, -R4 ;  /* 0x00000001f6f6d824 */ /* 0x000fe200078e0a04 */
        /* <DEDUP_REMOVED lines=9> */
[----:B------:R-:W-:Y:S01]  /*6fc0*/  VIADD R8, R7, 0x2e ;  /* 0x0000002e07087836 */ /* 0x000fe20000000000 */
[----:B------:R-:W-:Y:S01]  /*6fd0*/  IABS R33, R12 ;  /* 0x0000000c00217213 */ /* 0x000fe20000000000 */
[--C-:B------:R-:W-:Y:S01]  /*6fe0*/  @!P4 IMAD.IADD R248, R248, 0x1, -R4.reuse ;  /* 0x00000001f8f8c824 */ /* 0x100fe200078e0a04 */
[----:B------:R-:W-:Y:S01]  /*6ff0*/  ISETP.GT.U32.AND P4, PT, R4, R9, PT ;  /* 0x000000090400720c */ /* 0x000fe20003f84070 */
[----:B------:R-:W-:Y:S01]  /*7000*/  @!P5 IMAD.IADD R250, R250, 0x1, -R4 ;  /* 0x00000001fafad824 */ /* 0x000fe200078e0a04 */
[----:B------:R-:W-:Y:S01]  /*7010*/  ISETP.GE.AND P5, PT, R8, RZ, PT ;  /* 0x000000ff0800720c */ /* 0x000fe20003fa6270 */
[----:B------:R-:W-:Y:S01]  /*7020*/  @!P1 IMAD.MOV R244, RZ, RZ, -R244 ;  /* 0x000000fffff49224 */ /* 0x000fe200078e0af4 */
[----:B------:R-:W-:Y:S01]  /*7030*/  IABS R31, R8 ;  /* 0x00000008001f7213 */ /* 0x000fe20000000000 */
[----:B------:R-:W-:Y:S01]  /*7040*/  IMAD.HI.U32 R8, R5, R33, RZ ;  /* 0x0000002105087227 */ /* 0x000fe200078e00ff */
[----:B------:R-:W-:-:S02]  /*7050*/  ISETP.GE.AND P1, PT, R13, RZ, PT ;  /* 0x000000ff0d00720c */ /* 0x000fc40003f26270 */
[----:B------:R-:W-:Y:S01]  /*7060*/  IABS R13, R15 ;  /* 0x0000000f000d7213 */ /* 0x000fe20000000000 */
[----:B------:R-:W-:Y:S02]  /*7070*/  IMAD.MOV R10, RZ, RZ, -R8 ;  /* 0x000000ffff0a7224 */ /* 0x000fe400078e0a08 */
[----:B------:R-:W-:-:S04]  /*7080*/  IMAD.HI.U32 R8, R5, R11, RZ ;  /* 0x0000000b05087227 */ /* 0x000fc800078e00ff */
[--C-:B------:R-:W-:Y:S01]  /*7090*/  @!P6 IMAD.IADD R252, R252, 0x1, -R4.reuse ;  /* 0x00000001fcfce824 */ /* 0x100fe200078e0a04 */
[C---:B------:R-:W-:Y:S01]  /*70a0*/  ISETP.GT.U32.AND P6, PT, R4.reuse, R250, PT ;  /* 0x000000fa0400720c */ /* 0x040fe20003fc4070 */
[----:B------:R-:W-:Y:S02]  /*70b0*/  @!P4 IMAD.IADD R9, R9, 0x1, -R4 ;  /* 0x000000010909c824 */ /* 0x000fe400078e0a04 */
[----:B------:R-:W-:Y:S01]  /*70c0*/  IMAD.MOV R8, RZ, RZ, -R8 ;  /* 0x000000ffff087224 */ /* 0x000fe200078e0a08 */
[C---:B------:R-:W-:Y:S01]  /*70d0*/  ISETP.GT.U32.AND P4, PT, R4.reuse, R252, PT ;  /* 0x000000fc0400720c */ /* 0x040fe20003f84070 */
[----:B------:R-:W-:Y:S01]  /*70e0*/  @!P3 IMAD.MOV R248, RZ, RZ, -R248 ;  /* 0x000000fffff8b224 */ /* 0x000fe200078e0af8 */
[C---:B------:R-:W-:Y:S01]  /*70f0*/  ISETP.GT.U32.AND P3, PT, R4.reuse, R9, PT ;  /* 0x000000090400720c */ /* 0x040fe20003f64070 */
[----:B------:R-:W-:Y:S02]  /*7100*/  IMAD R11, R4, R8, R11 ;  /* 0x00000008040b7224 */ /* 0x000fe400078e020b */
[----:B------:R-:W-:-:S04]  /*7110*/  IMAD.HI.U32 R8, R5, R31, RZ ;  /* 0x0000001f05087227 */ /* 0x000fc800078e00ff */
[----:B------:R-:W-:Y:S02]  /*7120*/  IMAD R33, R4, R10, R33 ;  /* 0x0000000a04217224 */ /* 0x000fe400078e0221 */
[----:B------:R-:W-:Y:S02]  /*7130*/  IMAD.MOV R10, RZ, RZ, -R8 ;  /* 0x000000ffff0a7224 */ /* 0x000fe400078e0a08 */
[----:B------:R-:W-:-:S04]  /*7140*/  IMAD.HI.U32 R8, R5, R13, RZ ;  /* 0x0000000d05087227 */ /* 0x000fc800078e00ff */
[----:B------:R-:W-:Y:S01]  /*7150*/  @!P6 IMAD.IADD R250, R250, 0x1, -R4 ;  /* 0x00000001fafae824 */ /* 0x000fe200078e0a04 */
[----:B------:R-:W-:Y:S01]  /*7160*/  ISETP.GT.U32.AND P6, PT, R4, R33, PT ;  /* 0x000000210400720c */ /* 0x000fe20003fc4070 */
[----:B------:R-:W-:Y:S02]  /*7170*/  IMAD.MOV R8, RZ, RZ, -R8 ;  /* 0x000000ffff087224 */ /* 0x000fe400078e0a08 */
[----:B------:R-:W-:Y:S01]  /*7180*/  @!P3 IMAD.IADD R9, R9, 0x1, -R4 ;  /* 0x000000010909b824 */ /* 0x000fe200078e0a04 */
[----:B------:R-:W-:Y:S01]  /*7190*/  ISETP.GE.AND P3, PT, R12, RZ, PT ;  /* 0x000000ff0c00720c */ /* 0x000fe20003f66270 */
[----:B------:R-:W-:Y:S01]  /*71a0*/  IMAD R13, R4, R8, R13 ;  /* 0x00000008040d7224 */ /* 0x000fe200078e020d */
[----:B------:R-:W-:Y:S01]  /*71b0*/  LOP3.LUT R12, R6, 0x26, RZ, 0xfc, !PT ;  /* 0x00000026060c7812 */ /* 0x000fe200078efcff */
[----:B------:R-:W-:Y:S02]  /*71c0*/  @!P1 IMAD.MOV R9, RZ, RZ, -R9 ;  /* 0x000000ffff099224 */ /* 0x000fe400078e0a09 */
[C---:B------:R-:W-:Y:S01]  /*71d0*/  IMAD R31, R4.reuse, R10, R31 ;  /* 0x0000000a041f7224 */ /* 0x040fe200078e021f */
[----:B------:R-:W-:Y:S01]  /*71e0*/  ISETP.GT.U32.AND P1, PT, R4, R13, PT ;  /* 0x0000000d0400720c */ /* 0x000fe20003f24070 */
[----:B------:R-:W-:Y:S01]  /*71f0*/  IMAD.HI.U32 R10, R5, R29, RZ ;  /* 0x0000001d050a7227 */ /* 0x000fe200078e00ff */
[----:B------:R-:W-:-:S03]  /*7200*/  IABS R156, R12 ;  /* 0x0000000c009c7213 */ /* 0x000fc60000000000 */
[----:B------:R-:W-:Y:S01]  /*7210*/  @!P6 IMAD.IADD R33, R33, 0x1, -R4 ;  /* 0x000000012121e824 */ /* 0x000fe200078e0a04 */
[----:B------:R-:W-:Y:S01]  /*7220*/  ISETP.GE.AND P6, PT, R14, RZ, PT ;  /* 0x000000ff0e00720c */ /* 0x000fe20003fc6270 */
[----:B------:R-:W-:Y:S01]  /*7230*/  IMAD.MOV R10, RZ, RZ, -R10 ;  /* 0x000000ffff0a7224 */ /* 0x000fe200078e0a0a */
[----:B------:R-:W-:Y:S01]  /*7240*/  LOP3.LUT R14, R6, 0x24, RZ, 0xfc, !PT ;  /* 0x00000024060e7812 */ /* 0x000fe200078efcff */
[----:B------:R-:W-:Y:S01]  /*7250*/  @!P0 IMAD.MOV R250, RZ, RZ, -R250 ;  /* 0x000000fffffa8224 */ /* 0x000fe200078e0afa */
[C---:B------:R-:W-:Y:S01]  /*7260*/  ISETP.GT.U32.AND P0, PT, R4.reuse, R33, PT ;  /* 0x000000210400720c */ /* 0x040fe20003f04070 */
[----:B------:R-:W-:Y:S01]  /*7270*/  IMAD R29, R4, R10, R29 ;  /* 0x0000000a041d7224 */ /* 0x000fe200078e021d */
[----:B------:R-:W-:Y:S01]  /*7280*/  LOP3.LUT R10, R6, 0x28, RZ, 0xfc, !PT ;  /* 0x00000028060a7812 */ /* 0x000fe200078efcff */
[--C-:B------:R-:W-:Y:S01]  /*7290*/  @!P1 IMAD.IADD R13, R13, 0x1, -R4.reuse ;  /* 0x000000010d0d9824 */ /* 0x100fe200078e0a04 */
[----:B------:R-:W-:Y:S01]  /*72a0*/  IABS R24, R14 ;  /* 0x0000000e00187213 */ /* 0x000fe20000000000 */
[----:B------:R-:W-:Y:S01]  /*72b0*/  @!P4 IMAD.IADD R252, R252, 0x1, -R4 ;  /* 0x00000001fcfcc824 */ /* 0x000fe200078e0a04 */
[----:B------:R-:W-:-:S02]  /*72c0*/  IABS R26, R10 ;  /* 0x0000000a001a7213 */ /* 0x000fc40000000000 */
[C---:B------:R-:W-:Y:S01]  /*72d0*/  ISETP.GT.U32.AND P1, PT, R4.reuse, R13, PT ;  /* 0x0000000d0400720c */ /* 0x040fe20003f24070 */
[----:B------:R-:W-:Y:S01]  /*72e0*/  @!P2 IMAD.MOV R252, RZ, RZ, -R252 ;  /* 0x000000fffffca224 */ /* 0x000fe200078e0afc */
[C---:B------:R-:W-:Y:S01]  /*72f0*/  ISETP.GT.U32.AND P4, PT, R4.reuse, R11, PT ;  /* 0x0000000b0400720c */ /* 0x040fe20003f84070 */
[----:B------:R-:W-:Y:S01]  /*7300*/  IMAD.HI.U32 R8, R5, R26, RZ ;  /* 0x0000001a05087227 */ /* 0x000fe200078e00ff */
[----:B------:R-:W-:-:S03]  /*7310*/  ISETP.GT.U32.AND P2, PT, R4, R31, PT ;  /* 0x0000001f0400720c */ /* 0x000fc60003f44070 */
[----:B------:R-:W-:Y:S01]  /*7320*/  @!P0 IMAD.IADD R33, R33, 0x1, -R4 ;  /* 0x0000000121218824 */ /* 0x000fe200078e0a04 */
[----:B------:R-:W-:Y:S01]  /*7330*/  ISETP.GE.AND P0, PT, R15, RZ, PT ;  /* 0x000000ff0f00720c */ /* 0x000fe20003f06270 */
[----:B------:R-:W-:Y:S02]  /*7340*/  IMAD.MOV R15, RZ, RZ, -R8 ;  /* 0x000000ffff0f7224 */ /* 0x000fe400078e0a08 */
[----:B------:R-:W-:-:S04]  /*7350*/  IMAD.HI.U32 R8, R5, R156, RZ ;  /* 0x0000009c05087227 */ /* 0x000fc800078e00ff */
[C---:B------:R-:W-:Y:S02]  /*7360*/  IMAD R26, R4.reuse, R15, R26 ;  /* 0x0000000f041a7224 */ /* 0x040fe400078e021a */
[----:B------:R-:W-:Y:S02]  /*7370*/  @!P1 IMAD.IADD R13, R13, 0x1, -R4 ;  /* 0x000000010d0d9824 */ /* 0x000fe400078e0a04 */
[----:B------:R-:W-:Y:S01]  /*7380*/  IMAD.MOV R15, RZ, RZ, -R8 ;  /* 0x000000ffff0f7224 */ /* 0x000fe200078e0a08 */
[C---:B------:R-:W-:Y:S01]  /*7390*/  ISETP.GT.U32.AND P1, PT, R4.reuse, R26, PT ;  /* 0x0000001a0400720c */ /* 0x040fe20003f24070 */
[----:B------:R-:W-:Y:S02]  /*73a0*/  @!P4 IMAD.IADD R11, R11, 0x1, -R4 ;  /* 0x000000010b0bc824 */ /* 0x000fe400078e0a04 */
[C---:B------:R-:W-:Y:S02]  /*73b0*/  IMAD R156, R4.reuse, R15, R156 ;  /* 0x0000000f049c7224 */ /* 0x040fe400078e029c */
[----:B------:R-:W-:Y:S01]  /*73c0*/  IMAD.HI.U32 R8, R5, R24, RZ ;  /* 0x0000001805087227 */ /* 0x000fe200078e00ff */
[----:B------:R-:W-:-:S03]  /*73d0*/  ISETP.GT.U32.AND P4, PT, R4, R11, PT ;  /* 0x0000000b0400720c */ /* 0x000fc60003f84070 */
[----:B------:R-:W-:Y:S02]  /*73e0*/  IMAD.MOV R15, RZ, RZ, -R8 ;  /* 0x000000ffff0f7224 */ /* 0x000fe400078e0a08 */
[----:B------:R-:W-:-:S04]  /*73f0*/  IMAD.HI.U32 R8, R5, R22, RZ ;  /* 0x0000001605087227 */ /* 0x000fc800078e00ff */
[----:B------:R-:W-:Y:S01]  /*7400*/  @!P1 IMAD.IADD R26, R26, 0x1, -R4 ;  /* 0x000000011a1a9824 */ /* 0x000fe200078e0a04 */
[C---:B------:R-:W-:Y:S01]  /*7410*/  ISETP.GT.U32.AND P1, PT, R4.reuse, R156, PT ;  /* 0x0000009c0400720c */ /* 0x040fe20003f24070 */
[C---:B------:R-:W-:Y:S02]  /*7420*/  IMAD R24, R4.reuse, R15, R24 ;  /* 0x0000000f04187224 */ /* 0x040fe400078e0218 */
[----:B------:R-:W-:Y:S01]  /*7430*/  @!P4 IMAD.IADD R11, R11, 0x1, -R4 ;  /* 0x000000010b0bc824 */ /* 0x000fe200078e0a04 */
[C---:B------:R-:W-:Y:S01]  /*7440*/  ISETP.GT.U32.AND P4, PT, R4.reuse, R29, PT ;  /* 0x0000001d0400720c */ /* 0x040fe20003f84070 */
[----:B------:R-:W-:Y:S02]  /*7450*/  IMAD.MOV R15, RZ, RZ, -R8 ;  /* 0x000000ffff0f7224 */ /* 0x000fe400078e0a08 */
[----:B------:R-:W-:Y:S01]  /*7460*/  @!P2 IMAD.IADD R31, R31, 0x1, -R4 ;  /* 0x000000011f1fa824 */ /* 0x000fe200078e0a04 */
[----:B------:R-:W-:Y:S01]  /*7470*/  ISETP.GE.AND P2, PT, R17, RZ, PT ;  /* 0x000000ff1100720c */ /* 0x000fe20003f46270 */
[----:B------:R-:W-:Y:S01]  /*7480*/  @!P0 IMAD.MOV R13, RZ, RZ, -R13 ;  /* 0x000000ffff0d8224 */ /* 0x000fe200078e0a0d */
[C---:B------:R-:W-:Y:S01]  /*7490*/  ISETP.GT.U32.AND P0, PT, R4.reuse, R24, PT ;  /* 0x000000180400720c */ /* 0x040fe20003f04070 */
[----:B------:R-:W-:-:S02]  /*74a0*/  IMAD R22, R4, R15, R22 ;  /* 0x0000000f04167224 */ /* 0x000fc400078e0216 */
[--C-:B------:R-:W-:Y:S01]  /*74b0*/  @!P1 IMAD.IADD R156, R156, 0x1, -R4.reuse ;  /* 0x000000019c9c9824 */ /* 0x100fe200078e0a04 */
[C---:B------:R-:W-:Y:S01]  /*74c0*/  ISETP.GT.U32.AND P1, PT, R4.reuse, R26, PT ;  /* 0x0000001a0400720c */ /* 0x040fe20003f24070 */
[----:B------:R-:W-:Y:S01]  /*74d0*/  @!P3 IMAD.MOV R33, RZ, RZ, -R33 ;  /* 0x000000ffff21b224 */ /* 0x000fe200078e0a21 */
[----:B------:R-:W-:Y:S01]  /*74e0*/  ISETP.GT.U32.AND P3, PT, R4, R31, PT ;  /* 0x0000001f0400720c */ /* 0x000fe20003f64070 */
[--C-:B------:R-:W-:Y:S02]  /*74f0*/  @!P4 IMAD.IADD R29, R29, 0x1, -R4.reuse ;  /* 0x000000011d1dc824 */ /* 0x100fe400078e0a04 */
[----:B------:R-:W-:Y:S01]  /*7500*/  @!P6 IMAD.MOV R11, RZ, RZ, -R11 ;  /* 0x000000ffff0be224 */ /* 0x000fe200078e0a0b */
[----:B------:R-:W-:Y:S01]  /*7510*/  ISETP.GE.AND P6, PT, R10, RZ, PT ;  /* 0x000000ff0a00720c */ /* 0x000fe20003fc6270 */
[----:B------:R-:W-:Y:S01]  /*7520*/  VIADD R10, R7, 0x1e ;  /* 0x0000001e070a7836 */ /* 0x000fe20000000000 */
[----:B------:R-:W-:Y:S01]  /*7530*/  ISETP.GT.U32.AND P4, PT, R4, R29, PT ;  /* 0x0000001d0400720c */ /* 0x000fe20003f84070 */
[----:B------:R-:W-:-:S02]  /*7540*/  @!P0 IMAD.IADD R24, R24, 0x1, -R4 ;  /* 0x0000000118188824 */ /* 0x000fc400078e0a04 */
[----:B------:R-:W-:Y:S01]  /*7550*/  IMAD.HI.U32 R8, R5, R154, RZ ;  /* 0x0000009a05087227 */ /* 0x000fe200078e00ff */
[----:B------:R-:W-:-:S03]  /*7560*/  IABS R18, R10 ;  /* 0x0000000a00127213 */ /* 0x000fc60000000000 */
[--C-:B------:R-:W-:Y:S01]  /*7570*/  @!P1 IMAD.IADD R26, R26, 0x1, -R4.reuse ;  /* 0x000000011a1a9824 */ /* 0x100fe200078e0a04 */
[----:B------:R-:W-:Y:S01]  /*7580*/  ISETP.GT.U32.AND P1, PT, R4, R22, PT ;  /* 0x000000160400720c */ /* 0x000fe20003f24070 */
[----:B------:R-:W-:Y:S01]  /*7590*/  @!P3 IMAD.IADD R31, R31, 0x1, -R4 ;  /* 0x000000011f1fb824 */ /* 0x000fe200078e0a04 */
[----:B------:R-:W-:Y:S01]  /*75a0*/  ISETP.GE.AND P3, PT, R12, RZ, PT ;  /* 0x000000ff0c00720c */ /* 0x000fe20003f66270 */
[----:B------:R-:W-:-:S04]  /*75b0*/  IMAD.HI.U32 R12, R5, R18, RZ ;  /* 0x00000012050c7227 */ /* 0x000fc800078e00ff */
[----:B------:R-:W-:Y:S01]  /*75c0*/  @!P4 IMAD.IADD R29, R29, 0x1, -R4 ;  /* 0x000000011d1dc824 */ /* 0x000fe200078e0a04 */
[----:B------:R-:W-:Y:S01]  /*75d0*/  ISETP.GE.AND P4, PT, R10, RZ, PT ;  /* 0x000000ff0a00720c */ /* 0x000fe20003f86270 */
[----:B------:R-:W-:-:S04]  /*75e0*/  IMAD.HI.U32 R10, R5, R20, RZ ;  /* 0x00000014050a7227 */ /* 0x000fc800078e00ff */
[----:B------:R-:W-:Y:S01]  /*75f0*/  @!P1 IMAD.IADD R22, R22, 0x1, -R4 ;  /* 0x0000000116169824 */ /* 0x000fe200078e0a04 */
[C---:B------:R-:W-:Y:S01]  /*7600*/  ISETP.GT.U32.AND P1, PT, R4.reuse, R24, PT ;  /* 0x000000180400720c */ /* 0x040fe20003f24070 */
[----:B------:R-:W-:Y:S02]  /*7610*/  IMAD.MOV R15, RZ, RZ, -R12 ;  /* 0x000000ffff0f7224 */ /* 0x000fe400078e0a0c */
[----:B------:R-:W-:Y:S02]  /*7620*/  IMAD.MOV R17, RZ, RZ, -R10 ;  /* 0x000000ffff117224 */ /* 0x000fe400078e0a0a */
[C---:B------:R-:W-:Y:S02]  /*7630*/  IMAD R18, R4.reuse, R15, R18 ;  /* 0x0000000f04127224 */ /* 0x040fe400078e0212 */
[C---:B------:R-:W-:Y:S02]  /*7640*/  IMAD R20, R4.reuse, R17, R20 ;  /* 0x0000001104147224 */ /* 0x040fe400078e0214 */
[----:B------:R-:W-:Y:S01]  /*7650*/  @!P5 IMAD.MOV R31, RZ, RZ, -R31 ;  /* 0x000000ffff1fd224 */ /* 0x000fe200078e0a1f */
[C---:B------:R-:W-:Y:S01]  /*7660*/  ISETP.GT.U32.AND P5, PT, R4.reuse, R156, PT ;  /* 0x0000009c0400720c */ /* 0x040fe20003fa4070 */
[----:B------:R-:W-:Y:S01]  /*7670*/  @!P6 IMAD.MOV R26, RZ, RZ, -R26 ;  /* 0x000000ffff1ae224 */ /* 0x000fe200078e0a1a */
[----:B------:R-:W-:Y:S01]  /*7680*/  ISETP.GT.U32.AND P6, PT, R4, R22, PT ;  /* 0x000000160400720c */ /* 0x000fe20003fc4070 */
[----:B------:R-:W-:Y:S01]  /*7690*/  @!P1 IMAD.IADD R24, R24, 0x1, -R4 ;  /* 0x0000000118189824 */ /* 0x000fe200078e0a04 */
[C---:B------:R-:W-:Y:S01]  /*76a0*/  ISETP.GT.U32.AND P1, PT, R4.reuse, R18, PT ;  /* 0x000000120400720c */ /* 0x040fe20003f24070 */
[----:B------:R-:W-:Y:S01]  /*76b0*/  IMAD.MOV R17, RZ, RZ, -R8 ;  /* 0x000000ffff117224 */ /* 0x000fe200078e0a08 */
[----:B------:R-:W-:Y:S01]  /*76c0*/  ISETP.GT.U32.AND P0, PT, R4, R20, PT ;  /* 0x000000140400720c */ /* 0x000fe20003f04070 */
[----:B------:R-:W-:-:S04]  /*76d0*/  IMAD.HI.U32 R8, R5, R150, RZ ;  /* 0x0000009605087227 */ /* 0x000fc800078e00ff */
[----:B------:R-:W-:Y:S02]  /*76e0*/  IMAD.MOV R15, RZ, RZ, -R8 ;  /* 0x000000ffff0f7224 */ /* 0x000fe400078e0a08 */
[C---:B------:R-:W-:Y:S01]  /*76f0*/  IMAD R154, R4.reuse, R17, R154 ;  /* 0x00000011049a7224 */ /* 0x040fe200078e029a */
[----:B------:R-:W-:Y:S01]  /*7700*/  IABS R17, R41 ;  /* 0x0000002900117213 */ /* 0x000fe20000000000 */
[----:B------:R-:W-:Y:S02]  /*7710*/  IMAD R150, R4, R15, R150 ;  /* 0x0000000f04967224 */ /* 0x000fe400078e0296 */
[--C-:B------:R-:W-:Y:S01]  /*7720*/  @!P5 IMAD.IADD R156, R156, 0x1, -R4.reuse ;  /* 0x000000019c9cd824 */ /* 0x100fe200078e0a04 */
[----:B------:R-:W-:Y:S01]  /*7730*/  ISETP.GE.AND P5, PT, R19, RZ, PT ;  /* 0x000000ff1300720c */ /* 0x000fe20003fa6270 */
[--C-:B------:R-:W-:Y:S01]  /*7740*/  @!P6 IMAD.IADD R22, R22, 0x1, -R4.reuse ;  /* 0x000000011616e824 */ /* 0x100fe200078e0a04 */
[----:B------:R-:W-:Y:S01]  /*7750*/  IABS R19, R43 ;  /* 0x0000002b00137213 */ /* 0x000fe20000000000 */
[--C-:B------:R-:W-:Y:S01]  /*7760*/  @!P1 IMAD.IADD R18, R18, 0x1, -R4.reuse ;  /* 0x0000000112129824 */ /* 0x100fe200078e0a04 */
[----:B------:R-:W-:Y:S01]  /*7770*/  ISETP.GT.U32.AND P6, PT, R4, R154, PT ;  /* 0x0000009a0400720c */ /* 0x000fe20003fc4070 */
[----:B------:R-:W-:Y:S01]  /*7780*/  @!P0 IMAD.IADD R20, R20, 0x1, -R4 ;  /* 0x0000000114148824 */ /* 0x000fe200078e0a04 */
[----:B------:R-:W-:Y:S01]  /*7790*/  ISETP.GT.U32.AND P1, PT, R4, R150, PT ;  /* 0x000000960400720c */ /* 0x000fe20003f24070 */
[----:B------:R-:W-:-:S03]  /*77a0*/  IMAD.HI.U32 R10, R5, R17, RZ ;  /* 0x00000011050a7227 */ /* 0x000fc600078e00ff */
[----:B------:R-:W-:Y:S01]  /*77b0*/  ISETP.GT.U32.AND P0, PT, R4, R20, PT ;  /* 0x000000140400720c */ /* 0x000fe20003f04070 */
[----:B------:R-:W-:-:S04]  /*77c0*/  IMAD.HI.U32 R12, R5, R19, RZ ;  /* 0x00000013050c7227 */ /* 0x000fc800078e00ff */
[----:B------:R-:W-:Y:S02]  /*77d0*/  IMAD.MOV R10, RZ, RZ, -R10 ;  /* 0x000000ffff0a7224 */ /* 0x000fe400078e0a0a */
[----:B------:R-:W-:Y:S02]  /*77e0*/  IMAD.MOV R8, RZ, RZ, -R12 ;  /* 0x000000ffff087224 */ /* 0x000fe400078e0a0c */
[----:B------:R-:W-:Y:S02]  /*77f0*/  IMAD R12, R4, R10, R17 ;  /* 0x0000000a040c7224 */ /* 0x000fe400078e0211 */
[--C-:B------:R-:W-:Y:S02]  /*7800*/  @!P6 IMAD.IADD R154, R154, 0x1, -R4.reuse ;  /* 0x000000019a9ae824 */ /* 0x100fe400078e0a04 */
[--C-:B------:R-:W-:Y:S01]  /*7810*/  @!P1 IMAD.IADD R150, R150, 0x1, -R4.reuse ;  /* 0x0000000196969824 */ /* 0x100fe200078e0a04 */
[----:B------:R-:W-:Y:S01]  /*7820*/  ISETP.GT.U32.AND P6, PT, R4, R12, PT ;  /* 0x0000000c0400720c */ /* 0x000fe20003fc4070 */
[----:B------:R-:W-:Y:S01]  /*7830*/  @!P0 IMAD.IADD R20, R20, 0x1, -R4 ;  /* 0x0000000114148824 */ /* 0x000fe200078e0a04 */
[C---:B------:R-:W-:Y:S01]  /*7840*/  ISETP.GT.U32.AND P1, PT, R4.reuse, R18, PT ;  /* 0x000000120400720c */ /* 0x040fe20003f24070 */
[----:B------:R-:W-:Y:S01]  /*7850*/  IMAD R10, R4, R8, R19 ;  /* 0x00000008040a7224 */ /* 0x000fe200078e0213 */
[----:B------:R-:W-:Y:S01]  /*7860*/  ISETP.GE.AND P0, PT, R35, RZ, PT ;  /* 0x000000ff2300720c */ /* 0x000fe20003f06270 */
[----:B------:R-:W-:Y:S01]  /*7870*/  VIADD R7, R7, 0xe ;  /* 0x0000000e07077836 */ /* 0x000fe20000000000 */
[----:B------:R-:W-:Y:S01]  /*7880*/  LOP3.LUT R35, R6, 0x12, RZ, 0xfc, !PT ;  /* 0x0000001206237812 */ /* 0x000fe200078efcff */
[----:B------:R-:W-:Y:S01]  /*7890*/  @!P2 IMAD.MOV R29, RZ, RZ, -R29 ;  /* 0x000000ffff1da224 */ /* 0x000fe200078e0a1d */
[----:B------:R-:W-:Y:S01]  /*78a0*/  ISETP.GE.AND P2, PT, R14, RZ, PT ;  /* 0x000000ff0e00720c */ /* 0x000fe20003f46270 */
[----:B------:R-:W-:Y:S01]  /*78b0*/  IMAD.HI.U32 R14, R5, R27, RZ ;  /* 0x0000001b050e7227 */ /* 0x000fe200078e00ff */
[----:B------:R-:W-:-:S02]  /*78c0*/  IABS R15, R35 ;  /* 0x00000023000f7213 */ /* 0x000fc40000000000 */
[----:B------:R-:W-:Y:S01]  /*78d0*/  IABS R144, R7 ;  /* 0x0000000700907213 */ /* 0x000fe20000000000 */
[--C-:B------:R-:W-:Y:S01]  /*78e0*/  @!P6 IMAD.IADD R12, R12, 0x1, -R4.reuse ;  /* 0x000000010c0ce824 */ /* 0x100fe200078e0a04 */
[----:B------:R-:W-:Y:S01]  /*78f0*/  ISETP.GE.AND P6, PT, R7, RZ, PT ;  /* 0x000000ff0700720c */ /* 0x000fe20003fc6270 */
[----:B------:R-:W-:Y:S01]  /*7900*/  @!P1 IMAD.IADD R18, R18, 0x1, -R4 ;  /* 0x0000000112129824 */ /* 0x000fe200078e0a04 */
[----:B------:R-:W-:Y:S01]  /*7910*/  ISETP.GT.U32.AND P1, PT, R4, R10, PT ;  /* 0x0000000a0400720c */ /* 0x000fe20003f24070 */
[----:B------:R-:W-:-:S04]  /*7920*/  IMAD.HI.U32 R7, R5, R15, RZ ;  /* 0x0000000f05077227 */ /* 0x000fc800078e00ff */
[----:B------:R-:W-:Y:S02]  /*7930*/  IMAD.MOV R7, RZ, RZ, -R7 ;  /* 0x000000ffff077224 */ /* 0x000fe400078e0a07 */
[----:B------:R-:W-:Y:S02]  /*7940*/  IMAD.MOV R14, RZ, RZ, -R14 ;  /* 0x000000ffff0e7224 */ /* 0x000fe400078e0a0e */
[C---:B------:R-:W-:Y:S02]  /*7950*/  IMAD R7, R4.reuse, R7, R15 ;  /* 0x0000000704077224 */ /* 0x040fe400078e020f */
[----:B------:R-:W-:Y:S02]  /*7960*/  IMAD R8, R4, R14, R27 ;  /* 0x0000000e04087224 */ /* 0x000fe400078e021b */
[----:B------:R-:W-:Y:S01]  /*7970*/  @!P1 IMAD.IADD R10, R10, 0x1, -R4 ;  /* 0x000000010a0a9824 */ /* 0x000fe200078e0a04 */
[----:B------:R-:W-:Y:S01]  /*7980*/  ISETP.GT.U32.AND P1, PT, R4, R7, PT ;  /* 0x000000070400720c */ /* 0x000fe20003f24070 */
[----:B------:R-:W-:-:S04]  /*7990*/  IMAD.HI.U32 R14, R5, R148, RZ ;  /* 0x00000094050e7227 */ /* 0x000fc800078e00ff */
[----:B------:R-:W-:Y:S01]  /*79a0*/  @!P2 IMAD.MOV R24, RZ, RZ, -R24 ;  /* 0x000000ffff18a224 */ /* 0x000fe200078e0a18 */
[C---:B------:R-:W-:Y:S01]  /*79b0*/  ISETP.GT.U32.AND P2, PT, R4.reuse, R154, PT ;  /* 0x0000009a0400720c */ /* 0x040fe20003f44070 */
[----:B------:R-:W-:Y:S01]  /*79c0*/  @!P3 IMAD.MOV R156, RZ, RZ, -R156 ;  /* 0x000000ffff9cb224 */ /* 0x000fe200078e0a9c */
[----:B------:R-:W-:Y:S01]  /*79d0*/  ISETP.GT.U32.AND P3, PT, R4, R150, PT ;  /* 0x000000960400720c */ /* 0x000fe20003f64070 */
[----:B------:R-:W-:Y:S02]  /*79e0*/  IMAD.MOV R17, RZ, RZ, -R14 ;  /* 0x000000ffff117224 */ /* 0x000fe400078e0a0e */
[----:B------:R-:W-:-:S04]  /*79f0*/  IMAD.HI.U32 R15, R5, R144, RZ ;  /* 0x00000090050f7227 */ /* 0x000fc800078e00ff */
[C---:B------:R-:W-:Y:S02]  /*7a00*/  IMAD R148, R4.reuse, R17, R148 ;  /* 0x0000001104947224 */ /* 0x040fe400078e0294 */
[----:B------:R-:W-:Y:S02]  /*7a10*/  @!P1 IMAD.IADD R7, R7, 0x1, -R4 ;  /* 0x0000000107079824 */ /* 0x000fe400078e0a04 */
[----:B------:R-:W-:Y:S01]  /*7a20*/  @!P5 IMAD.MOV R22, RZ, RZ, -R22 ;  /* 0x000000ffff16d224 */ /* 0x000fe200078e0a16 */
[----:B------:R-:W-:Y:S01]  /*7a30*/  ISETP.GT.U32.AND P1, PT, R4, R148, PT ;  /* 0x000000940400720c */ /* 0x000fe20003f24070 */
[--C-:B------:R-:W-:Y:S01]  /*7a40*/  @!P2 IMAD.IADD R154, R154, 0x1, -R4.reuse ;  /* 0x000000019a9aa824 */ /* 0x100fe200078e0a04 */
[----:B------:R-:W-:Y:S01]  /*7a50*/  ISETP.GT.U32.AND P5, PT, R4, R12, PT ;  /* 0x0000000c0400720c */ /* 0x000fe20003fa4070 */
[----:B------:R-:W-:Y:S01]  /*7a60*/  @!P3 IMAD.IADD R150, R150, 0x1, -R4 ;  /* 0x000000019696b824 */ /* 0x000fe200078e0a04 */
[----:B------:R-:W-:Y:S01]  /*7a70*/  ISETP.GT.U32.AND P2, PT, R4, R8, PT ;  /* 0x000000080400720c */ /* 0x000fe20003f44070 */
[----:B------:R-:W-:Y:S01]  /*7a80*/  IMAD.MOV R15, RZ, RZ, -R15 ;  /* 0x000000ffff0f7224 */ /* 0x000fe200078e0a0f */
[----:B------:R-:W-:Y:S01]  /*7a90*/  ISETP.GE.AND P3, PT, R37, RZ, PT ;  /* 0x000000ff2500720c */ /* 0x000fe20003f66270 */
[----:B------:R-:W-:Y:S01]  /*7aa0*/  @!P0 IMAD.MOV R20, RZ, RZ, -R20 ;  /* 0x000000ffff148224 */ /* 0x000fe200078e0a14 */
[----:B------:R-:W-:Y:S01]  /*7ab0*/  LOP3.LUT R37, R6, 0xc, RZ, 0xfc, !PT ;  /* 0x0000000c06257812 */ /* 0x000fe200078efcff */
[C---:B------:R-:W-:Y:S01]  /*7ac0*/  IMAD R144, R4.reuse, R15, R144 ;  /* 0x0000000f04907224 */ /* 0x040fe200078e0290 */
[----:B------:R-:W-:Y:S01]  /*7ad0*/  ISETP.GT.U32.AND P0, PT, R4, R10, PT ;  /* 0x0000000a0400720c */ /* 0x000fe20003f04070 */
[----:B------:R-:W-:Y:S01]  /*7ae0*/  IMAD.HI.U32 R19, R5, R142, RZ ;  /* 0x0000008e05137227 */ /* 0x000fe200078e00ff */
[----:B------:R-:W-:-:S03]  /*7af0*/  IABS R14, R37 ;  /* 0x00000025000e7213 */ /* 0x000fc60000000000 */
[----:B------:R-:W-:Y:S01]  /*7b00*/  @!P1 IMAD.IADD R148, R148, 0x1, -R4 ;  /* 0x0000000194949824 */ /* 0x000fe200078e0a04 */
[----:B------:R-:W-:Y:S01]  /*7b10*/  ISETP.GT.U32.AND P1, PT, R4, R144, PT ;  /* 0x000000900400720c */ /* 0x000fe20003f24070 */
[----:B------:R-:W-:Y:S02]  /*7b20*/  IMAD.MOV.U32 R17, RZ, RZ, R14 ;  /* 0x000000ffff117224 */ /* 0x000fe400078e000e */
[--C-:B------:R-:W-:Y:S01]  /*7b30*/  @!P5 IMAD.IADD R12, R12, 0x1, -R4.reuse ;  /* 0x000000010c0cd824 */ /* 0x100fe200078e0a04 */
[----:B------:R-:W-:Y:S01]  /*7b40*/  ISETP.GE.AND P5, PT, R39, RZ, PT ;  /* 0x000000ff2700720c */ /* 0x000fe20003fa6270 */
[----:B------:R-:W-:Y:S01]  /*7b50*/  @!P2 IMAD.IADD R8, R8, 0x1, -R4 ;  /* 0x000000010808a824 */ /* 0x000fe200078e0a04 */
[----:B------:R-:W-:Y:S01]  /*7b60*/  ISETP.GE.AND P2, PT, R41, RZ, PT ;  /* 0x000000ff2900720c */ /* 0x000fe20003f46270 */
[C---:B------:R-:W-:Y:S01]  /*7b70*/  IMAD.HI.U32 R14, R5.reuse, R17, RZ ;  /* 0x00000011050e7227 */ /* 0x040fe200078e00ff */
[C---:B------:R-:W-:Y:S02]  /*7b80*/  LOP3.LUT R39, R6.reuse, 0xa, RZ, 0xfc, !PT ;  /* 0x0000000a06277812 */ /* 0x040fe400078efcff */
[----:B------:R-:W-:Y:S01]  /*7b90*/  LOP3.LUT R41, R6, 0x8, RZ, 0xfc, !PT ;  /* 0x0000000806297812 */ /* 0x000fe200078efcff */
[----:B------:R-:W-:Y:S01]  /*7ba0*/  IMAD.MOV R14, RZ, RZ, -R14 ;  /* 0x000000ffff0e7224 */ /* 0x000fe200078e0a0e */
[----:B------:R-:W-:Y:S01]  /*7bb0*/  IABS R146, R39 ;  /* 0x0000002700927213 */ /* 0x000fe20000000000 */
[----:B------:R-:W-:Y:S01]  /*7bc0*/  @!P1 IMAD.IADD R144, R144, 0x1, -R4 ;  /* 0x0000000190909824 */ /* 0x000fe200078e0a04 */
[----:B------:R-:W-:Y:S01]  /*7bd0*/  IABS R136, R41 ;  /* 0x0000002900887213 */ /* 0x000fe20000000000 */
[----:B------:R-:W-:Y:S01]  /*7be0*/  @!P3 IMAD.MOV R154, RZ, RZ, -R154 ;  /* 0x000000ffff9ab224 */ /* 0x000fe200078e0a9a */
[C---:B------:R-:W-:Y:S01]  /*7bf0*/  ISETP.GT.U32.AND P1, PT, R4.reuse, R8, PT ;  /* 0x000000080400720c */ /* 0x040fe20003f24070 */
[----:B------:R-:W-:Y:S01]  /*7c00*/  IMAD.HI.U32 R15, R5, R146, RZ ;  /* 0x00000092050f7227 */ /* 0x000fe200078e00ff */
[----:B------:R-:W-:-:S03]  /*7c10*/  ISETP.GT.U32.AND P3, PT, R4, R7, PT ;  /* 0x000000070400720c */ /* 0x000fc60003f64070 */
[----:B------:R-:W-:Y:S02]  /*7c20*/  IMAD R14, R4, R14, R17 ;  /* 0x0000000e040e7224 */ /* 0x000fe400078e0211 */
[----:B------:R-:W-:-:S04]  /*7c30*/  IMAD.HI.U32 R17, R5, R136, RZ ;  /* 0x0000008805117227 */ /* 0x000fc800078e00ff */
[----:B------:R-:W-:Y:S01]  /*7c40*/  IMAD.MOV R27, RZ, RZ, -R15 ;  /* 0x000000ffff1b7224 */ /* 0x000fe200078e0a0f */
[----:B------:R-:W-:Y:S01]  /*7c50*/  LOP3.LUT R15, R6, 0x2, RZ, 0xfc, !PT ;  /* 0x00000002060f7812 */ /* 0x000fe200078efcff */
[----:B------:R-:W-:Y:S02]  /*7c60*/  IMAD.MOV R17, RZ, RZ, -R17 ;  /* 0x000000ffff117224 */ /* 0x000fe400078e0a11 */
[----:B------:R-:W-:Y:S01]  /*7c70*/  IMAD.MOV R19, RZ, RZ, -R19 ;  /* 0x000000ffff137224 */ /* 0x000fe200078e0a13 */
[----:B------:R-:W-:Y:S01]  /*7c80*/  IABS R138, R15 ;  /* 0x0000000f008a7213 */ /* 0x000fe20000000000 */
[C---:B------:R-:W-:Y:S02]  /*7c90*/  IMAD R146, R4.reuse, R27, R146 ;  /* 0x0000001b04927224 */ /* 0x040fe400078e0292 */
[C---:B------:R-:W-:Y:S02]  /*7ca0*/  IMAD R136, R4.reuse, R17, R136 ;  /* 0x0000001104887224 */ /* 0x040fe400078e0288 */
[----:B------:R-:W-:-:S02]  /*7cb0*/  IMAD R142, R4, R19, R142 ;  /* 0x00000013048e7224 */ /* 0x000fc400078e028e */
[----:B------:R-:W-:Y:S01]  /*7cc0*/  @!P4 IMAD.MOV R18, RZ, RZ, -R18 ;  /* 0x000000ffff12c224 */ /* 0x000fe200078e0a12 */
[C---:B------:R-:W-:Y:S01]  /*7cd0*/  ISETP.GT.U32.AND P4, PT, R4.reuse, R148, PT ;  /* 0x000000940400720c */ /* 0x040fe20003f84070 */
[----:B------:R-:W-:Y:S01]  /*7ce0*/  @!P2 IMAD.MOV R12, RZ, RZ, -R12 ;  /* 0x000000ffff0ca224 */ /* 0x000fe200078e0a0c */
[----:B------:R-:W-:Y:S01]  /*7cf0*/  ISETP.GT.U32.AND P2, PT, R4, R14, PT ;  /* 0x0000000e0400720c */ /* 0x000fe20003f44070 */
[----:B------:R-:W-:-:S04]  /*7d00*/  IMAD.HI.U32 R6, R5, R140, RZ ;  /* 0x0000008c05067227 */ /* 0x000fc800078e00ff */
[----:B------:R-:W-:Y:S01]  /*7d10*/  @!P5 IMAD.MOV R150, RZ, RZ, -R150 ;  /* 0x000000ffff96d224 */ /* 0x000fe200078e0a96 */
[----:B------:R-:W-:Y:S01]  /*7d20*/  ISETP.GT.U32.AND P5, PT, R4, R144, PT ;  /* 0x000000900400720c */ /* 0x000fe20003fa4070 */
[--C-:B------:R-:W-:Y:S01]  /*7d30*/  @!P0 IMAD.IADD R10, R10, 0x1, -R4.reuse ;  /* 0x000000010a0a8824 */ /* 0x100fe200078e0a04 */
[----:B------:R-:W-:Y:S01]  /*7d40*/  ISETP.GT.U32.AND P0, PT, R4, R146, PT ;  /* 0x000000920400720c */ /* 0x000fe20003f04070 */
[--C-:B------:R-:W-:Y:S01]  /*7d50*/  @!P1 IMAD.IADD R8, R8, 0x1, -R4.reuse ;  /* 0x0000000108089824 */ /* 0x100fe200078e0a04 */
[C---:B------:R-:W-:Y:S01]  /*7d60*/  ISETP.GT.U32.AND P1, PT, R4.reuse, R136, PT ;  /* 0x000000880400720c */ /* 0x040fe20003f24070 */
[----:B------:R-:W-:Y:S01]  /*7d70*/  @!P3 IMAD.IADD R7, R7, 0x1, -R4 ;  /* 0x000000010707b824 */ /* 0x000fe200078e0a04 */
[----:B------:R-:W-:Y:S01]  /*7d80*/  ISETP.GT.U32.AND P3, PT, R4, R142, PT ;  /* 0x0000008e0400720c */ /* 0x000fe20003f64070 */
[----:B------:R-:W-:Y:S02]  /*7d90*/  IMAD.MOV R17, RZ, RZ, -R6 ;  /* 0x000000ffff117224 */ /* 0x000fe400078e0a06 */
[----:B------:R-:W-:-:S04]  /*7da0*/  IMAD.HI.U32 R5, R5, R138, RZ ;  /* 0x0000008a05057227 */ /* 0x000fc800078e00ff */
[----:B------:R-:W-:Y:S02]  /*7db0*/  IMAD R140, R4, R17, R140 ;  /* 0x00000011048c7224 */ /* 0x000fe400078e028c */
[----:B------:R-:W-:Y:S02]  /*7dc0*/  IMAD.MOV R5, RZ, RZ, -R5 ;  /* 0x000000ffff057224 */ /* 0x000fe400078e0a05 */
[--C-:B------:R-:W-:Y:S01]  /*7dd0*/  @!P4 IMAD.IADD R148, R148, 0x1, -R4.reuse ;  /* 0x000000019494c824 */ /* 0x100fe200078e0a04 */
[----:B------:R-:W-:Y:S01]  /*7de0*/  ISETP.GT.U32.AND P4, PT, R4, R140, PT ;  /* 0x0000008c0400720c */ /* 0x000fe20003f84070 */
[----:B------:R-:W-:Y:S01]  /*7df0*/  @!P2 IMAD.IADD R14, R14, 0x1, -R4 ;  /* 0x000000010e0ea824 */ /* 0x000fe200078e0a04 */
[----:B------:R-:W-:Y:S01]  /*7e00*/  ISETP.GE.AND P2, PT, R45, RZ, PT ;  /* 0x000000ff2d00720c */ /* 0x000fe20003f46270 */
[----:B------:R-:W-:Y:S02]  /*7e10*/  IMAD R138, R4, R5, R138 ;  /* 0x00000005048a7224 */ /* 0x000fe400078e028a */
[--C-:B------:R-:W-:Y:S01]  /*7e20*/  @!P5 IMAD.IADD R144, R144, 0x1, -R4.reuse ;  /* 0x000000019090d824 */ /* 0x100fe200078e0a04 */
[----:B------:R-:W-:Y:S01]  /*7e30*/  ISETP.GE.AND P5, PT, R43, RZ, PT ;  /* 0x000000ff2b00720c */ /* 0x000fe20003fa6270 */
[--C-:B------:R-:W-:Y:S01]  /*7e40*/  @!P0 IMAD.IADD R146, R146, 0x1, -R4.reuse ;  /* 0x0000000192928824 */ /* 0x100fe200078e0a04 */
[----:B------:R-:W-:Y:S01]  /*7e50*/  ISETP.GE.AND P0, PT, R35, RZ, PT ;  /* 0x000000ff2300720c */ /* 0x000fe20003f06270 */
[--C-:B------:R-:W-:Y:S01]  /*7e60*/  @!P1 IMAD.IADD R136, R136, 0x1, -R4.reuse ;  /* 0x0000000188889824 */ /* 0x100fe200078e0a04 */
[----:B------:R-:W-:Y:S01]  /*7e70*/  ISETP.GE.AND P1, PT, R47, RZ, PT ;  /* 0x000000ff2f00720c */ /* 0x000fe20003f26270 */
[----:B------:R-:W-:Y:S01]  /*7e80*/  @!P3 IMAD.IADD R142, R142, 0x1, -R4 ;  /* 0x000000018e8eb824 */ /* 0x000fe200078e0a04 */
[----:B------:R-:W-:Y:S01]  /*7e90*/  ISETP.GT.U32.AND P3, PT, R4, R138, PT ;  /* 0x0000008a0400720c */ /* 0x000fe20003f64070 */
[----:B------:R-:W-:-:S02]  /*7ea0*/  IMAD.MOV.U32 R6, RZ, RZ, R7 ;  /* 0x000000ffff067224 */ /* 0x000fc400078e0007 */
[----:B------:R-:W-:Y:S01]  /*7eb0*/  @!P4 IMAD.IADD R140, R140, 0x1, -R4 ;  /* 0x000000018c8cc824 */ /* 0x000fe200078e0a04 */
[C---:B------:R-:W-:Y:S01]  /*7ec0*/  ISETP.GT.U32.AND P4, PT, R4.reuse, R14, PT ;  /* 0x0000000e0400720c */ /* 0x040fe20003f84070 */
[----:B------:R-:W-:Y:S01]  /*7ed0*/  @!P2 IMAD.MOV R8, RZ, RZ, -R8 ;  /* 0x000000ffff08a224 */ /* 0x000fe200078e0a08 */
[C---:B------:R-:W-:Y:S01]  /*7ee0*/  ISETP.GT.U32.AND P2, PT, R4.reuse, R146, PT ;  /* 0x000000920400720c */ /* 0x040fe20003f44070 */
[----:B------:R-:W-:Y:S01]  /*7ef0*/  @!P5 IMAD.MOV R10, RZ, RZ, -R10 ;  /* 0x000000ffff0ad224 */ /* 0x000fe200078e0a0a */
[C---:B------:R-:W-:Y:S01]  /*7f00*/  ISETP.GT.U32.AND P5, PT, R4.reuse, R142, PT ;  /* 0x0000008e0400720c */ /* 0x040fe20003fa4070 */
[----:B------:R-:W-:Y:S01]  /*7f10*/  @!P0 IMAD.MOV R6, RZ, RZ, -R6 ;  /* 0x000000ffff068224 */ /* 0x000fe200078e0a06 */
[C---:B------:R-:W-:Y:S01]  /*7f20*/  ISETP.GT.U32.AND P0, PT, R4.reuse, R136, PT ;  /* 0x000000880400720c */ /* 0x040fe20003f04070 */
[----:B------:R-:W-:Y:S01]  /*7f30*/  @!P1 IMAD.MOV R148, RZ, RZ, -R148 ;  /* 0x000000ffff949224 */ /* 0x000fe200078e0a94 */
[----:B------:R-:W-:Y:S01]  /*7f40*/  ISETP.GT.U32.AND P1, PT, R4, R140, PT ;  /* 0x0000008c0400720c */ /* 0x000fe20003f24070 */
[----:B------:R-:W-:-:S02]  /*7f50*/  @!P3 IMAD.IADD R138, R138, 0x1, -R4 ;  /* 0x000000018a8ab824 */ /* 0x000fc400078e0a04 */
[----:B------:R-:W-:Y:S01]  /*7f60*/  @!P6 IMAD.MOV R144, RZ, RZ, -R144 ;  /* 0x000000ffff90e224 */ /* 0x000fe200078e0a90 */
[----:B------:R-:W-:Y:S01]  /*7f70*/  ISETP.GE.AND P6, PT, R37, RZ, PT ;  /* 0x000000ff2500720c */ /* 0x000fe20003fc6270 */
[--C-:B------:R-:W-:Y:S01]  /*7f80*/  @!P4 IMAD.IADD R14, R14, 0x1, -R4.reuse ;  /* 0x000000010e0ec824 */ /* 0x100fe200078e0a04 */
[----:B------:R-:W-:Y:S01]  /*7f90*/  ISETP.GT.U32.AND P3, PT, R4, R138, PT ;  /* 0x0000008a0400720c */ /* 0x000fe20003f64070 */
[--C-:B------:R-:W-:Y:S01]  /*7fa0*/  @!P2 IMAD.IADD R146, R146, 0x1, -R4.reuse ;  /* 0x000000019292a824 */ /* 0x100fe200078e0a04 */
[----:B------:R-:W-:Y:S01]  /*7fb0*/  ISETP.GE.AND P2, PT, R41, RZ, PT ;  /* 0x000000ff2900720c */ /* 0x000fe20003f46270 */
[--C-:B------:R-:W-:Y:S01]  /*7fc0*/  @!P5 IMAD.IADD R142, R142, 0x1, -R4.reuse ;  /* 0x000000018e8ed824 */ /* 0x100fe200078e0a04 */
[----:B------:R-:W-:Y:S01]  /*7fd0*/  ISETP.GE.AND P4, PT, R39, RZ, PT ;  /* 0x000000ff2700720c */ /* 0x000fe20003f86270 */
[--C-:B------:R-:W-:Y:S01]  /*7fe0*/  @!P0 IMAD.IADD R136, R136, 0x1, -R4.reuse ;  /* 0x0000000188888824 */ /* 0x100fe200078e0a04 */
[----:B------:R-:W-:Y:S01]  /*7ff0*/  ISETP.GE.AND P0, PT, R49, RZ, PT ;  /* 0x000000ff3100720c */ /* 0x000fe20003f06270 */
[----:B------:R-:W-:Y:S01]  /*8000*/  @!P1 IMAD.IADD R140, R140, 0x1, -R4 ;  /* 0x000000018c8c9824 */ /* 0x000fe200078e0a04 */
[----:B------:R-:W-:-:S02]  /*8010*/  ISETP.GE.AND P5, PT, R51, RZ, PT ;  /* 0x000000ff3300720c */ /* 0x000fc40003fa6270 */
[----:B------:R-:W-:Y:S01]  /*8020*/  ISETP.GE.AND P1, PT, R15, RZ, PT ;  /* 0x000000ff0f00720c */ /* 0x000fe20003f26270 */
[----:B------:R-:W-:Y:S02]  /*8030*/  @!P6 IMAD.MOV R14, RZ, RZ, -R14 ;  /* 0x000000ffff0ee224 */ /* 0x000fe400078e0a0e */
[----:B------:R-:W-:Y:S01]  /*8040*/  @!P3 IMAD.IADD R138, R138, 0x1, -R4 ;  /* 0x000000018a8ab824 */ /* 0x000fe200078e0a04 */
[----:B------:R-:W-:Y:S01]  /*8050*/  ISETP.NE.AND P3, PT, R21, RZ, PT ;  /* 0x000000ff1500720c */ /* 0x000fe20003f65270 */
[----:B------:R-:W-:Y:S01]  /*8060*/  @!P2 IMAD.MOV R136, RZ, RZ, -R136 ;  /* 0x000000ffff88a224 */ /* 0x000fe200078e0a88 */
[----:B------:R-:W-:Y:S01]  /*8070*/  LOP3.LUT R21, RZ, R21, RZ, 0x33, !PT ;  /* 0x00000015ff157212 */ /* 0x000fe200078e33ff */
[----:B------:R-:W-:Y:S01]  /*8080*/  IMAD R4, R53, UR10, RZ ;  /* 0x0000000a35047c24 */ /* 0x000fe2000f8e02ff */
[----:B------:R-:W-:Y:S01]  /*8090*/  USHF.L.U32 UR10, UR10, 0x6, URZ ;  /* 0x000000060a0a7899 */ /* 0x000fe2000800063f */
[----:B------:R-:W-:Y:S01]  /*80a0*/  @!P4 IMAD.MOV R146, RZ, RZ, -R146 ;  /* 0x000000ffff92c224 */ /* 0x000fe200078e0a92 */
[C---:B------:R-:W-:Y:S01]  /*80b0*/  SEL R16, R21.reuse, R16, !P3 ;  /* 0x0000001015107207 */ /* 0x040fe20005800000 */
[----:B------:R-:W-:Y:S01]  /*80c0*/  @!P0 IMAD.MOV R142, RZ, RZ, -R142 ;  /* 0x000000ffff8e8224 */ /* 0x000fe200078e0a8e */
[C---:B------:R-:W-:Y:S01]  /*80d0*/  SEL R135, R21.reuse, R30, !P3 ;  /* 0x0000001e15877207 */ /* 0x040fe20005800000 */
[----:B------:R-:W-:Y:S01]  /*80e0*/  @!P5 IMAD.MOV R140, RZ, RZ, -R140 ;  /* 0x000000ffff8cd224 */ /* 0x000fe200078e0a8c */
[C---:B------:R-:W-:Y:S01]  /*80f0*/  SEL R134, R21.reuse, R134, !P3 ;  /* 0x0000008615867207 */ /* 0x040fe20005800000 */
[----:B------:R-:W-:Y:S01]  /*8100*/  @!P1 IMAD.MOV R138, RZ, RZ, -R138 ;  /* 0x000000ffff8a9224 */ /* 0x000fe200078e0a8a */
[C---:B------:R-:W-:Y:S01]  /*8110*/  SEL R133, R21.reuse, R32, !P3 ;  /* 0x0000002015857207 */ /* 0x040fe20005800000 */
[----:B------:R-:W-:Y:S01]  /*8120*/  IMAD R137, R16, UR11, RZ ;  /* 0x0000000b10897c24 */ /* 0x000fe2000f8e02ff */
[----:B------:R-:W-:Y:S01]  /*8130*/  SEL R136, R21, R136, !P3 ;  /* 0x0000008815887207 */ /* 0x000fe20005800000 */
[----:B------:R-:W-:Y:S01]  /*8140*/  IMAD R135, R135, UR11, RZ ;  /* 0x0000000b87877c24 */ /* 0x000fe2000f8e02ff */
[----:B------:R-:W-:Y:S01]  /*8150*/  IADD3 R5, P6, R4, UR8, RZ ;  /* 0x0000000804057c10 */ /* 0x000fe2000ffde0ff */
[----:B------:R-:W-:Y:S01]  /*8160*/  IMAD R134, R134, UR11, RZ ;  /* 0x0000000b86867c24 */ /* 0x000fe2000f8e02ff */
[C---:B------:R-:W-:Y:S01]  /*8170*/  SEL R131, R21.reuse, R34, !P3 ;  /* 0x0000002215837207 */ /* 0x040fe20005800000 */
[----:B------:R-:W-:Y:S01]  /*8180*/  IMAD R16, R136, UR11, RZ ;  /* 0x0000000b88107c24 */ /* 0x000fe2000f8e02ff */
[----:B------:R-:W-:Y:S01]  /*8190*/  SEL R32, R21, R11, !P3 ;  /* 0x0000000b15207207 */ /* 0x000fe20005800000 */
[----:B------:R-:W-:Y:S01]  /*81a0*/  IMAD R133, R133, UR11, RZ ;  /* 0x0000000b85857c24 */ /* 0x000fe2000f8e02ff */
[----:B------:R-:W-:Y:S01]  /*81b0*/  SEL R132, R21, R132, !P3 ;  /* 0x0000008415847207 */ /* 0x000fe20005800000 */
[----:B------:R-:W-:Y:S01]  /*81c0*/  IMAD R131, R131, UR11, RZ ;  /* 0x0000000b83837c24 */ /* 0x000fe2000f8e02ff */
[C---:B------:R-:W-:Y:S01]  /*81d0*/  SEL R129, R21.reuse, R36, !P3 ;  /* 0x0000002415817207 */ /* 0x040fe20005800000 */
[----:B------:R-:W-:Y:S01]  /*81e0*/  IMAD R32, R32, UR11, RZ ;  /* 0x0000000b20207c24 */ /* 0x000fe2000f8e02ff */
[C---:B------:R-:W-:Y:S01]  /*81f0*/  SEL R127, R21.reuse, R38, !P3 ;  /* 0x00000026157f7207 */ /* 0x040fe20005800000 */
[----:B------:R-:W-:Y:S01]  /*8200*/  IMAD R132, R132, UR11, RZ ;  /* 0x0000000b84847c24 */ /* 0x000fe2000f8e02ff */
[----:B------:R-:W-:Y:S01]  /*8210*/  SEL R125, R21, R40, !P3 ;  /* 0x00000028157d7207 */ /* 0x000fe20005800000 */
        /* <DEDUP_REMOVED lines=105> */
[----:B------:R-:W-:Y:S01]  /*88b0*/  SEL R79, R21, R164, !P3 ;  /* 0x000000a4154f7207 */ /* 0x000fe20005800000 */
        /* <DEDUP_REMOVED lines=127> */
[----:B------:R-:W-:Y:S01]  /*90b0*/  SEL R21, R21, R138, !P3 ;  /* 0x0000008a15157207 */ /* 0x000fe20005800000 */
[----:B------:R-:W-:Y:S01]  /*90c0*/  IMAD R17, R17, UR11, RZ ;  /* 0x0000000b11117c24 */ /* 0x000fe2000f8e02ff */
[-C--:B------:R-:W-:Y:S01]  /*90d0*/  IADD3 R138, P1, R137, R5.reuse, RZ ;  /* 0x00000005898a7210 */ /* 0x080fe20007f3e0ff */
[----:B------:R-:W-:Y:S01]  /*90e0*/  IMAD R19, R19, UR11, RZ ;  /* 0x0000000b13137c24 */ /* 0x000fe2000f8e02ff */
[-C--:B------:R-:W-:Y:S01]  /*90f0*/  IADD3 R136, P2, R135, R5.reuse, RZ ;  /* 0x0000000587887210 */ /* 0x080fe20007f5e0ff */
[----:B------:R-:W-:Y:S01]  /*9100*/  IMAD R21, R21, UR11, RZ ;  /* 0x0000000b15157c24 */ /* 0x000fe2000f8e02ff */
[----:B------:R-:W-:Y:S01]  /*9110*/  IADD3 R139, P3, R134, R5, RZ ;  /* 0x00000005868b7210 */ /* 0x000fe20007f7e0ff */
[----:B------:R0:W-:Y:S01]  /*9120*/  STL [R1+0xe48], R138 ;  /* 0x000e488a01007387 */ /* 0x0001e20000100800 */
[----:B------:R-:W-:Y:S01]  /*9130*/  LEA.HI.X.SX32 R4, R4, UR9, 0x1, P6 ;  /* 0x0000000904047c11 */ /* 0x000fe2000b0f0eff */
[----:B------:R-:W-:Y:S01]  /*9140*/  ULDC.64 UR8, c[0x0][0x210] ;  /* 0x0000840000087ab9 */ /* 0x000fe20000000a00 */
[----:B------:R-:W-:Y:S01]  /*9150*/  UIMAD UR11, UR18, 0x2f, URZ ;  /* 0x0000002f120b78a4 */ /* 0x000fe2000f8e023f */
[----:B------:R1:W-:Y:S01]  /*9160*/  STL [R1+0x660], R136 ;  /* 0x0006608801007387 */ /* 0x0003e20000100800 */
[----:B------:R-:W-:-:S02]  /*9170*/  LEA.HI.X.SX32 R135, R135, R4, 0x1, P2 ;  /* 0x0000000487877211 */ /* 0x000fc400010f0eff */
[----:B------:R-:W-:Y:S02]  /*9180*/  CS2R R140, SRZ ;  /* 0x00000000008c7805 */ /* 0x000fe4000001ff00 */
[----:B------:R-:W-:Y:S01]  /*9190*/  LEA.HI.X.SX32 R134, R134, R4, 0x1, P3 ;  /* 0x0000000486867211 */ /* 0x000fe200018f0eff */
[----:B------:R2:W-:Y:S01]  /*91a0*/  STL [R1+0x668], R139 ;  /* 0x0006688b01007387 */ /* 0x0005e20000100800 */
[----:B------:R-:W-:Y:S02]  /*91b0*/  CS2R R142, SRZ ;  /* 0x00000000008e7805 */ /* 0x000fe4000001ff00 */
[----:B0-----:R-:W-:Y:S02]  /*91c0*/  IADD3 R138, P4, R133, R5, RZ ;  /* 0x00000005858a7210 */ /* 0x001fe40007f9e0ff */
[----:B------:R-:W-:Y:S02]  /*91d0*/  CS2R R144, SRZ ;  /* 0x0000000000907805 */ /* 0x000fe4000001ff00 */
[----:B------:R-:W-:-:S02]  /*91e0*/  CS2R R146, SRZ ;  /* 0x0000000000927805 */ /* 0x000fc4000001ff00 */
[----:B------:R-:W-:Y:S02]  /*91f0*/  CS2R R148, SRZ ;  /* 0x0000000000947805 */ /* 0x000fe4000001ff00 */
[CC--:B-1----:R-:W-:Y:S01]  /*9200*/  IADD3 R136, P5, R132.reuse, R5.reuse, RZ ;  /* 0x0000000584887210 */ /* 0x0c2fe20007fbe0ff */
[----:B------:R0:W-:Y:S01]  /*9210*/  STL [R1+0x670], R138 ;  /* 0x0006708a01007387 */ /* 0x0001e20000100800 */
[-C--:B------:R-:W-:Y:S02]  /*9220*/  LEA.HI.X.SX32 R133, R133, R4.reuse, 0x1, P4 ;  /* 0x0000000485857211 */ /* 0x080fe400020f0eff */
[----:B------:R-:W-:Y:S02]  /*9230*/  CS2R R150, SRZ ;  /* 0x0000000000967805 */ /* 0x000fe4000001ff00 */
[----:B--2---:R-:W-:Y:S01]  /*9240*/  IADD3 R139, P6, R131, R5, RZ ;  /* 0x00000005838b7210 */ /* 0x004fe20007fde0ff */
[----:B------:R1:W-:Y:S01]  /*9250*/  STL [R1+0x678], R136 ;  /* 0x0006788801007387 */ /* 0x0003e20000100800 */
[----:B------:R-:W-:-:S02]  /*9260*/  LEA.HI.X.SX32 R132, R132, R4, 0x1, P5 ;  /* 0x0000000484847211 */ /* 0x000fc400028f0eff */
[-C--:B------:R-:W-:Y:S01]  /*9270*/  LEA.HI.X.SX32 R131, R131, R4.reuse, 0x1, P6 ;  /* 0x0000000483837211 */ /* 0x080fe200030f0eff */
[----:B------:R-:W-:Y:S01]  /*9280*/  STL [R1+0x680], R139 ;  /* 0x0006808b01007387 */ /* 0x000fe20000100800 */
[----:B0-----:R-:W-:Y:S02]  /*9290*/  IADD3 R138, P0, R130, R5, RZ ;  /* 0x00000005828a7210 */ /* 0x001fe40007f1e0ff */
[----:B-1----:R-:W-:-:S03]  /*92a0*/  LEA.HI.X.SX32 R136, R137, R4, 0x1, P1 ;  /* 0x0000000489887211 */ /* 0x002fc600008f0eff */
[----:B------:R0:W-:Y:S01]  /*92b0*/  STL [R1+0x688], R138 ;  /* 0x0006888a01007387 */ /* 0x0001e20000100800 */
[C---:B------:R-:W-:Y:S02]  /*92c0*/  IADD3 R137, P1, R129.reuse, R5, RZ ;  /* 0x0000000581897210 */ /* 0x040fe40007f3e0ff */
[-C--:B------:R-:W-:Y:S01]  /*92d0*/  LEA.HI.X.SX32 R130, R130, R4.reuse, 0x1, P0 ;  /* 0x0000000482827211 */ /* 0x080fe200000f0eff */
[----:B------:R1:W-:Y:S01]  /*92e0*/  STL [R1+0xe44], R136 ;  /* 0x000e448801007387 */ /* 0x0003e20000100800 */
[----:B------:R-:W-:-:S03]  /*92f0*/  LEA.HI.X.SX32 R129, R129, R4, 0x1, P1 ;  /* 0x0000000481817211 */ /* 0x000fc600008f0eff */
[----:B------:R-:W-:Y:S01]  /*9300*/  STL [R1+0x690], R137 ;  /* 0x0006908901007387 */ /* 0x000fe20000100800 */
[----:B0-----:R-:W-:-:S03]  /*9310*/  CS2R R138, SRZ ;  /* 0x00000000008a7805 */ /* 0x001fc6000001ff00 */
[----:B------:R0:W-:Y:S01]  /*9320*/  STL [R1+0x65c], R135 ;  /* 0x00065c8701007387 */ /* 0x0001e20000100800 */
[----:B-1----:R-:W-:-:S04]  /*9330*/  IADD3 R136, P2, R128, R5, RZ ;  /* 0x0000000580887210 */ /* 0x002fc80007f5e0ff */
[----:B------:R-:W-:Y:S01]  /*9340*/  LEA.HI.X.SX32 R128, R128, R4, 0x1, P2 ;  /* 0x0000000480807211 */ /* 0x000fe200010f0eff */
[----:B------:R1:W-:Y:S01]  /*9350*/  STL [R1+0x698], R136 ;  /* 0x0006988801007387 */ /* 0x0003e20000100800 */
[----:B0-----:R-:W-:-:S03]  /*9360*/  IADD3 R135, P3, R127, R5, RZ ;  /* 0x000000057f877210 */ /* 0x001fc60007f7e0ff */
[----:B------:R0:W-:Y:S01]  /*9370*/  STL [R1+0x664], R134 ;  /* 0x0006648601007387 */ /* 0x0001e20000100800 */
[----:B------:R-:W-:-:S03]  /*9380*/  LEA.HI.X.SX32 R127, R127, R4, 0x1, P3 ;  /* 0x000000047f7f7211 */ /* 0x000fc600018f0eff */
[----:B------:R-:W-:Y:S01]  /*9390*/  STL [R1+0x6a0], R135 ;  /* 0x0006a08701007387 */ /* 0x000fe20000100800 */
[----:B-1----:R-:W-:-:S03]  /*93a0*/  CS2R R136, SRZ ;  /* 0x0000000000887805 */ /* 0x002fc6000001ff00 */
[----:B------:R1:W-:Y:S01]  /*93b0*/  STL [R1+0x66c], R133 ;  /* 0x00066c8501007387 */ /* 0x0003e20000100800 */
[----:B0-----:R-:W-:-:S04]  /*93c0*/  IADD3 R134, P4, R126, R5, RZ ;  /* 0x000000057e867210 */ /* 0x001fc80007f9e0ff */
[----:B------:R-:W-:Y:S01]  /*93d0*/  LEA.HI.X.SX32 R126, R126, R4, 0x1, P4 ;  /* 0x000000047e7e7211 */ /* 0x000fe200020f0eff */
[----:B------:R0:W-:Y:S01]  /*93e0*/  STL [R1+0x6a8], R134 ;  /* 0x0006a88601007387 */ /* 0x0001e20000100800 */
[----:B-1----:R-:W-:-:S03]  /*93f0*/  IADD3 R133, P5, R125, R5, RZ ;  /* 0x000000057d857210 */ /* 0x002fc60007fbe0ff */
        /* <DEDUP_REMOVED lines=475> */
[----:B------:R-:W-:Y:S01]  /*b1b0*/  STL [R1+0x9f8], R27 ;  /* 0x0009f81b01007387 */ /* 0x000fe20000100800 */
[----:B0-----:R-:W-:-:S03]  /*b1c0*/  IADD3 R26, P6, R10, R5, RZ ;  /* 0x000000050a1a7210 */ /* 0x001fc60007fde0ff */
[----:B------:R0:W-:Y:S01]  /*b1d0*/  STL [R1+0x9c4], R24 ;  /* 0x0009c41801007387 */ /* 0x0001e20000100800 */
[----:B------:R-:W-:-:S03]  /*b1e0*/  LEA.HI.X.SX32 R10, R10, R4, 0x1, P6 ;  /* 0x000000040a0a7211 */ /* 0x000fc600030f0eff */
[----:B------:R1:W-:Y:S04]  /*b1f0*/  STL [R1+0xa00], R26 ;  /* 0x000a001a01007387 */ /* 0x0003e80000100800 */
[----:B------:R2:W-:Y:S01]  /*b200*/  STL [R1+0x9cc], R22 ;  /* 0x0009cc1601007387 */ /* 0x0005e20000100800 */
[----:B0-----:R-:W-:-:S04]  /*b210*/  IADD3 R24, P0, R8, R5, RZ ;  /* 0x0000000508187210 */ /* 0x001fc80007f1e0ff */
[-C--:B------:R-:W-:Y:S01]  /*b220*/  LEA.HI.X.SX32 R8, R8, R4.reuse, 0x1, P0 ;  /* 0x0000000408087211 */ /* 0x080fe200000f0eff */
[----:B------:R-:W-:Y:S01]  /*b230*/  STL [R1+0xa08], R24 ;  /* 0x000a081801007387 */ /* 0x000fe20000100800 */
[----:B-1----:R-:W-:Y:S02]  /*b240*/  CS2R R26, SRZ ;  /* 0x00000000001a7805 */ /* 0x002fe4000001ff00 */
[CC--:B--2---:R-:W-:Y:S01]  /*b250*/  IADD3 R22, P1, R6.reuse, R5.reuse, RZ ;  /* 0x0000000506167210 */ /* 0x0c4fe20007f3e0ff */
[----:B------:R0:W-:Y:S03]  /*b260*/  STL [R1+0x9d4], R20 ;  /* 0x0009d41401007387 */ /* 0x0001e60000100800 */
[----:B------:R-:W-:Y:S01]  /*b270*/  LEA.HI.X.SX32 R6, R6, R4, 0x1, P1 ;  /* 0x0000000406067211 */ /* 0x000fe200008f0eff */
[----:B------:R-:W-:Y:S04]  /*b280*/  STL [R1+0xa10], R22 ;  /* 0x000a101601007387 */ /* 0x000fe80000100800 */
[----:B------:R1:W-:Y:S01]  /*b290*/  STL [R1+0x9dc], R18 ;  /* 0x0009dc1201007387 */ /* 0x0003e20000100800 */
[----:B0-----:R-:W-:-:S04]  /*b2a0*/  IADD3 R20, P2, R7, R5, RZ ;  /* 0x0000000507147210 */ /* 0x001fc80007f5e0ff */
[----:B------:R-:W-:Y:S01]  /*b2b0*/  LEA.HI.X.SX32 R7, R7, R4, 0x1, P2 ;  /* 0x0000000407077211 */ /* 0x000fe200010f0eff */
[----:B------:R-:W-:Y:S01]  /*b2c0*/  STL [R1+0xa18], R20 ;  /* 0x000a181401007387 */ /* 0x000fe20000100800 */
[----:B-1----:R-:W-:-:S03]  /*b2d0*/  IADD3 R18, P3, R9, R5, RZ ;  /* 0x0000000509127210 */ /* 0x002fc60007f7e0ff */
[----:B------:R0:W-:Y:S04]  /*b2e0*/  STL [R1+0x9e4], R15 ;  /* 0x0009e40f01007387 */ /* 0x0001e80000100800 */
[----:B------:R-:W-:Y:S04]  /*b2f0*/  STL [R1+0xa20], R18 ;  /* 0x000a201201007387 */ /* 0x000fe80000100800 */
[----:B------:R1:W-:Y:S01]  /*b300*/  STL [R1+0x9ec], R13 ;  /* 0x0009ec0d01007387 */ /* 0x0003e20000100800 */
[----:B0-----:R-:W-:-:S05]  /*b310*/  IADD3 R15, P4, R11, R5, RZ ;  /* 0x000000050b0f7210 */ /* 0x001fca0007f9e0ff */
        /* <DEDUP_REMOVED lines=14> */
[----:B------:R0:W-:Y:S01]  /*b400*/  STL [R1+0xa14], R7 ;  /* 0x000a140701007387 */ /* 0x0001e20000100800 */
[-C--:B------:R-:W-:Y:S02]  /*b410*/  LEA.HI.X.SX32 R5, R9, R4.reuse, 0x1, P3 ;  /* 0x0000000409057211 */ /* 0x080fe400018f0eff */
[C---:B------:R-:W-:Y:S01]  /*b420*/  IADD3 R13, P3, R23.reuse, UR8, RZ ;  /* 0x00000008170d7c10 */ /* 0x040fe2000ff7e0ff */
[----:B------:R1:W-:Y:S03]  /*b430*/  STL [R1+0xe40], R6 ;  /* 0x000e400601007387 */ /* 0x0003e60000100800 */
[----:B------:R-:W-:Y:S01]  /*b440*/  LEA.HI.X.SX32 R12, R23, UR9, 0x1, P3 ;  /* 0x00000009170c7c11 */ /* 0x000fe200098f0eff */
[----:B------:R2:W-:Y:S01]  /*b450*/  STL [R1+0xa1c], R5 ;  /* 0x000a1c0501007387 */ /* 0x0005e20000100800 */
[-C--:B0-----:R-:W-:Y:S02]  /*b460*/  LEA.HI.X.SX32 R7, R16, R4.reuse, 0x1, P6 ;  /* 0x0000000410077211 */ /* 0x081fe400030f0eff */
[----:B-1----:R-:W-:-:S02]  /*b470*/  LEA.HI.X.SX32 R6, R11, R4, 0x1, P4 ;  /* 0x000000040b067211 */ /* 0x002fc400020f0eff */
[C---:B------:R-:W-:Y:S01]  /*b480*/  IADD3 R15, P4, R25.reuse, UR8, RZ ;  /* 0x00000008190f7c10 */ /* 0x040fe2000ff9e0ff */
[----:B------:R-:W-:Y:S01]  /*b490*/  USHF.R.U32.HI UR8, URZ, 0x4, UR5 ;  /* 0x000000043f087899 */ /* 0x000fe20008011605 */
[-C--:B--2---:R-:W-:Y:S01]  /*b4a0*/  LEA.HI.X.SX32 R5, R14, R4.reuse, 0x1, P5 ;  /* 0x000000040e057211 */ /* 0x084fe200028f0eff */
[----:B------:R0:W-:Y:S01]  /*b4b0*/  STL [R1+0xa24], R6 ;  /* 0x000a240601007387 */ /* 0x0001e20000100800 */
[----:B------:R-:W-:Y:S01]  /*b4c0*/  LEA.HI.X.SX32 R14, R25, UR9, 0x1, P4 ;  /* 0x00000009190e7c11 */ /* 0x000fe2000a0f0eff */
[----:B------:R-:W-:Y:S01]  /*b4d0*/  USGXT.U32 UR8, UR8, 0xe ;  /* 0x0000000e0808789a */ /* 0x000fe20008000000 */
[----:B------:R-:W-:Y:S01]  /*b4e0*/  CS2R R24, SRZ ;  /* 0x0000000000187805 */ /* 0x000fe2000001ff00 */
[----:B------:R1:W-:Y:S01]  /*b4f0*/  STL [R1+0xa2c], R5 ;  /* 0x000a2c0501007387 */ /* 0x0003e20000100800 */
[----:B------:R-:W-:Y:S01]  /*b500*/  UMOV UR9, URZ ;  /* 0x0000003f00097c82 */ /* 0x000fe20008000000 */
[----:B------:R-:W-:Y:S02]  /*b510*/  UIMAD UR5, UR18, 0x16, URZ ;  /* 0x00000016120578a4 */ /* 0x000fe4000f8e023f */
[----:B------:R-:W-:Y:S01]  /*b520*/  STL [R1+0xe28], R7 ;  /* 0x000e280701007387 */ /* 0x000fe20000100800 */
[----:B------:R-:W-:Y:S01]  /*b530*/  UIADD3.64 UR14, UR8, -UR14, URZ ;  /* 0x8000000e080e7297 */ /* 0x000fe2000fffe03f */
[-C--:B0-----:R-:W-:Y:S01]  /*b540*/  LEA.HI.X.SX32 R6, R17, R4.reuse, 0x1, P0 ;  /* 0x0000000411067211 */ /* 0x081fe200000f0eff */
[----:B------:R-:W-:Y:S01]  /*b550*/  USHF.R.S32.HI UR9, URZ, 0x1f, UR22 ;  /* 0x0000001f3f097899 */ /* 0x000fe20008011416 */
[----:B-1----:R-:W-:-:S03]  /*b560*/  LEA.HI.X.SX32 R5, R19, R4, 0x1, P1 ;  /* 0x0000000413057211 */ /* 0x002fc600008f0eff */
[----:B------:R0:W-:Y:S01]  /*b570*/  STL [R1+0xe30], R6 ;  /* 0x000e300601007387 */ /* 0x0001e20000100800 */
[----:B------:R-:W-:-:S03]  /*b580*/  LEA.HI.X.SX32 R4, R21, R4, 0x1, P2 ;  /* 0x0000000415047211 */ /* 0x000fc600010f0eff */
[----:B------:R1:W-:Y:S04]  /*b590*/  STL [R1+0xe38], R5 ;  /* 0x000e380501007387 */ /* 0x0003e80000100800 */
[----:B------:R2:W-:Y:S01]  /*b5a0*/  STL [R1+0xa34], R4 ;  /* 0x000a340401007387 */ /* 0x0005e20000100800 */
[----:B0-----:R-:W-:Y:S01]  /*b5b0*/  IADD3 R6, P0, R15, UR22, RZ ;  /* 0x000000160f067c10 */ /* 0x001fe2000ff1e0ff */
[----:B-1----:R-:W-:Y:S01]  /*b5c0*/  IMAD.SHL.U32 R5, R28, 0x8, RZ ;  /* 0x000000081c057824 */ /* 0x002fe200078e00ff */
[----:B------:R-:W-:Y:S02]  /*b5d0*/  CS2R R28, SRZ ;  /* 0x00000000001c7805 */ /* 0x000fe4000001ff00 */
[----:B--2---:R-:W-:Y:S02]  /*b5e0*/  IADD3 R4, P1, R13, UR22, RZ ;  /* 0x000000160d047c10 */ /* 0x004fe4000ff3e0ff */
[----:B------:R-:W-:Y:S01]  /*b5f0*/  STL [R1+0xe68], R5 ;  /* 0x000e680501007387 */ /* 0x000fe20000100800 */
[----:B------:R-:W-:-:S03]  /*b600*/  USHF.R.S32.HI UR22, URZ, 0x1f, UR61 ;  /* 0x0000001f3f167899 */ /* 0x000fc6000801143d */
[----:B------:R-:W-:Y:S04]  /*b610*/  STL [R1+0x64c], RZ ;  /* 0x00064cff01007387 */ /* 0x000fe80000100800 */
        /* <DEDUP_REMOVED lines=256> */
[----:B------:R-:W-:Y:S04]  /*c620*/  STL [R1], RZ ;  /* 0x000000ff01007387 */ /* 0x000fe80000100800 */
        /* <DEDUP_REMOVED lines=127> */
[----:B------:R0:W-:Y:S04]  /*ce20*/  STL [R1+0xa3c], R6 ;  /* 0x000a3c0601007387 */ /* 0x0001e80000100800 */
[----:B------:R1:W-:Y:S01]  /*ce30*/  STL [R1+0xa44], R4 ;  /* 0x000a440401007387 */ /* 0x0003e20000100800 */
[----:B0-----:R-:W-:-:S02]  /*ce40*/  IADD3.X R6, R14, UR9, RZ, P0, !PT ;  /* 0x000000090e067c10 */ /* 0x001fc400087fe4ff */
[----:B-1----:R-:W-:-:S03]  /*ce50*/  IADD3.X R4, R12, UR9, RZ, P1, !PT ;  /* 0x000000090c047c10 */ /* 0x002fc60008ffe4ff */
[----:B------:R0:W-:Y:S01]  /*ce60*/  STL [R1+0xa38], R6 ;  /* 0x000a380601007387 */ /* 0x0001e20000100800 */
[----:B------:R-:W-:-:S03]  /*ce70*/  USHF.R.S32.HI UR9, URZ, 0x1f, UR19 ;  /* 0x0000001f3f097899 */ /* 0x000fc60008011413 */
[----:B------:R1:W-:Y:S01]  /*ce80*/  STL [R1+0xa40], R4 ;  /* 0x000a400401007387 */ /* 0x0003e20000100800 */
[----:B0-----:R-:W-:Y:S02]  /*ce90*/  IADD3 R6, P0, R15, UR61, RZ ;  /* 0x0000003d0f067c10 */ /* 0x001fe4000ff1e0ff */
[----:B-1----:R-:W-:-:S03]  /*cea0*/  IADD3 R4, P1, R13, UR61, RZ ;  /* 0x0000003d0d047c10 */ /* 0x002fc6000ff3e0ff */
[----:B------:R0:W-:Y:S01]  /*ceb0*/  STL [R1+0xa4c], R6 ;  /* 0x000a4c0601007387 */ /* 0x0001e20000100800 */
[----:B------:R-:W-:-:S03]  /*cec0*/  UIMAD UR61, UR18, 0xf, URZ ;  /* 0x0000000f123d78a4 */ /* 0x000fc6000f8e023f */
[----:B------:R1:W-:Y:S01]  /*ced0*/  STL [R1+0xa54], R4 ;  /* 0x000a540401007387 */ /* 0x0003e20000100800 */
[----:B0-----:R-:W-:Y:S02]  /*cee0*/  IADD3.X R6, R14, UR22, RZ, P0, !PT ;  /* 0x000000160e067c10 */ /* 0x001fe400087fe4ff */
        /* <DEDUP_REMOVED lines=17> */
[----:B------:R-:W-:-:S03]  /*d000*/  USHF.R.S32.HI UR26, URZ, 0x1f, UR30 ;  /* 0x0000001f3f1a7899 */ /* 0x000fc6000801141e */
[----:B------:R1:W-:Y:S01]  /*d010*/  STL [R1+0xa74], R4 ;  /* 0x000a740401007387 */ /* 0x0003e20000100800 */
[----:B0-----:R-:W-:Y:S02]  /*d020*/  IADD3.X R6, R14, UR22, RZ, P0, !PT ;  /* 0x000000160e067c10 */ /* 0x001fe400087fe4ff */
[----:B-1----:R-:W-:-:S03]  /*d030*/  IADD3.X R4, R12, UR22, RZ, P1, !PT ;  /* 0x000000160c047c10 */ /* 0x002fc60008ffe4ff */
[----:B------:R0:W-:Y:S01]  /*d040*/  STL [R1+0xa68], R6 ;  /* 0x000a680601007387 */ /* 0x0001e20000100800 */
[----:B------:R-:W-:-:S03]  /*d050*/  UIMAD UR22, UR18, 0xd, URZ ;  /* 0x0000000d121678a4 */ /* 0x000fc6000f8e023f */
        /* <DEDUP_REMOVED lines=44> */
[----:B------:R-:W-:-:S03]  /*d320*/  USHF.L.U32 UR31, UR18, 0x3, URZ ;  /* 0x00000003121f7899 */ /* 0x000fc6000800063f */
        /* <DEDUP_REMOVED lines=292> */
[----:B------:R-:W-:Y:S02]  /*e570*/  IADD3 R7, P0, R15, UR59, RZ ;  /* 0x0000003b0f077c10 */ /* 0x000fe4000ff1e0ff */
[----:B-1----:R-:W-:Y:S01]  /*e580*/  IADD3.X R4, R12, UR58, RZ, P1, !PT ;  /* 0x0000003a0c047c10 */ /* 0x002fe20008ffe4ff */
[----:B------:R0:W-:Y:S01]  /*e590*/  STL [R1+0xc88], R6 ;  /* 0x000c880601007387 */ /* 0x0001e20000100800 */
[----:B------:R-:W-:-:S03]  /*e5a0*/  USHF.R.S32.HI UR58, URZ, 0x1f, UR39 ;  /* 0x0000001f3f3a7899 */ /* 0x000fc60008011427 */
[----:B------:R1:W-:Y:S04]  /*e5b0*/  STL [R1+0xc90], R4 ;  /* 0x000c900401007387 */ /* 0x0003e80000100800 */
[----:B------:R2:W-:Y:S01]  /*e5c0*/  STL [R1+0xc9c], R7 ;  /* 0x000c9c0701007387 */ /* 0x0005e20000100800 */
[----:B0-----:R-:W-:Y:S01]  /*e5d0*/  IADD3 R6, P1, R13, UR59, RZ ;  /* 0x0000003b0d067c10 */ /* 0x001fe2000ff3e0ff */
[----:B------:R-:W-:Y:S01]  /*e5e0*/  USHF.R.S32.HI UR59, URZ, 0x1f, UR41 ;  /* 0x0000001f3f3b7899 */ /* 0x000fe20008011429 */
[----:B-1----:R-:W-:-:S03]  /*e5f0*/  LOP3.LUT R4, R5, 0x30, RZ, 0xc0, !PT ;  /* 0x0000003005047812 */ /* 0x002fc600078ec0ff */
[----:B------:R0:W-:Y:S01]  /*e600*/  STL [R1+0xca4], R6 ;  /* 0x000ca40601007387 */ /* 0x0001e20000100800 */
[----:B------:R-:W-:Y:S02]  /*e610*/  IADD3.X R5, R12, UR9, RZ, P1, !PT ;  /* 0x000000090c057c10 */ /* 0x000fe40008ffe4ff */
[----:B--2---:R-:W-:Y:S01]  /*e620*/  SHF.R.S32.HI R7, RZ, 0x6, R152 ;  /* 0x00000006ff077819 */ /* 0x004fe20000011498 */
[----:B------:R-:W-:Y:S01]  /*e630*/  IMAD R4, R153, 0x40, R4 ;  /* 0x0000004099047824 */ /* 0x000fe200078e0204 */
[----:B0-----:R-:W-:Y:S01]  /*e640*/  IADD3.X R6, R14, UR9, RZ, P0, !PT ;  /* 0x000000090e067c10 */ /* 0x001fe200087fe4ff */
[----:B------:R-:W-:-:S04]  /*e650*/  USHF.R.S32.HI UR9, URZ, 0x1f, UR11 ;  /* 0x0000001f3f097899 */ /* 0x000fc8000801140b */
[----:B------:R0:W-:Y:S04]  /*e660*/  STL [R1+0xc98], R6 ;  /* 0x000c980601007387 */ /* 0x0001e80000100800 */
[----:B------:R1:W-:Y:S04]  /*e670*/  STL [R1+0xca0], R5 ;  /* 0x000ca00501007387 */ /* 0x0003e80000100800 */
[----:B------:R-:W-:Y:S01]  /*e680*/  STL [R1+0xe60], R7 ;  /* 0x000e600701007387 */ /* 0x000fe20000100800 */
[----:B0-----:R-:W-:Y:S02]  /*e690*/  IADD3 R6, P5, R15, UR12, RZ ;  /* 0x0000000c0f067c10 */ /* 0x001fe4000ffbe0ff */
[----:B-1----:R-:W-:-:S03]  /*e6a0*/  IADD3 R5, P1, R13, UR12, RZ ;  /* 0x0000000c0d057c10 */ /* 0x002fc6000ff3e0ff */
[----:B------:R0:W-:Y:S01]  /*e6b0*/  STL [R1+0xcac], R6 ;  /* 0x000cac0601007387 */ /* 0x0001e20000100800 */
[----:B------:R-:W-:-:S03]  /*e6c0*/  UIADD3 UR12, UP0, UR40, 0x2, URZ ;  /* 0x00000002280c7890 */ /* 0x000fc6000ff1e03f */
[----:B------:R1:W-:Y:S01]  /*e6d0*/  STL [R1+0xcb4], R5 ;  /* 0x000cb40501007387 */ /* 0x0003e20000100800 */
[----:B0-----:R-:W-:Y:S02]  /*e6e0*/  IADD3 R6, P0, R15, UR13, RZ ;  /* 0x0000000d0f067c10 */ /* 0x001fe4000ff1e0ff */
[----:B-1----:R-:W-:-:S03]  /*e6f0*/  IADD3 R5, P4, R13, UR13, RZ ;  /* 0x0000000d0d057c10 */ /* 0x002fc6000ff9e0ff */
[----:B------:R0:W-:Y:S01]  /*e700*/  STL [R1+0xcbc], R6 ;  /* 0x000cbc0601007387 */ /* 0x0001e20000100800 */
[----:B------:R-:W-:Y:S02]  /*e710*/  UMOV UR13, URZ ;  /* 0x0000003f000d7c82 */ /* 0x000fe40008000000 */
[----:B------:R-:W-:Y:S01]  /*e720*/  UIADD3.X UR13, UR13, -0x7fffffe0, URZ, UP0, !UPT ;  /* 0x800000200d0d7890 */ /* 0x000fe200087fe43f */
[----:B------:R1:W-:Y:S04]  /*e730*/  STL [R1+0xcc4], R5 ;  /* 0x000cc40501007387 */ /* 0x0003e80000100800 */
[----:B------:R-:W-:Y:S01]  /*e740*/  STL [R1+0xe50], R4 ;  /* 0x000e500401007387 */ /* 0x000fe20000100800 */
[----:B0-----:R-:W-:Y:S02]  /*e750*/  IADD3 R6, P3, R15, UR5, RZ ;  /* 0x000000050f067c10 */ /* 0x001fe4000ff7e0ff */
[----:B-1----:R-:W-:-:S03]  /*e760*/  IADD3 R5, P2, R13, UR5, RZ ;  /* 0x000000050d057c10 */ /* 0x002fc6000ff5e0ff */
[----:B------:R0:W-:Y:S01]  /*e770*/  STL [R1+0xccc], R6 ;  /* 0x000ccc0601007387 */ /* 0x0001e20000100800 */
[----:B------:R-:W-:-:S03]  /*e780*/  USHF.R.S32.HI UR5, URZ, 0x1f, UR10 ;  /* 0x0000001f3f057899 */ /* 0x000fc6000801140a */
[----:B------:R1:W-:Y:S01]  /*e790*/  STL [R1+0xcd4], R5 ;  /* 0x000cd40501007387 */ /* 0x0003e20000100800 */
[C---:B0-----:R-:W-:Y:S02]  /*e7a0*/  LOP3.LUT R6, R4.reuse, 0x10, RZ, 0x3c, !PT ;  /* 0x0000001004067812 */ /* 0x041fe400078e3cff */
[----:B-1----:R-:W-:-:S03]  /*e7b0*/  LOP3.LUT R5, R4, 0x20, RZ, 0x3c, !PT ;  /* 0x0000002004057812 */ /* 0x002fc600078e3cff */
[----:B------:R0:W-:Y:S01]  /*e7c0*/  STL [R1+0xe5c], R6 ;  /* 0x000e5c0601007387 */ /* 0x0001e20000100800 */
[----:B------:R-:W-:-:S03]  /*e7d0*/  LOP3.LUT R4, R4, 0x30, RZ, 0x3c, !PT ;  /* 0x0000003004047812 */ /* 0x000fc600078e3cff */
[----:B------:R1:W-:Y:S04]  /*e7e0*/  STL [R1+0xe58], R5 ;  /* 0x000e580501007387 */ /* 0x0003e80000100800 */
[----:B------:R2:W-:Y:S01]  /*e7f0*/  STL [R1+0xe54], R4 ;  /* 0x000e540401007387 */ /* 0x0005e20000100800 */
[----:B0-----:R-:W-:Y:S02]  /*e800*/  IADD3.X R6, R14, UR17, RZ, P5, !PT ;  /* 0x000000110e067c10 */ /* 0x001fe4000affe4ff */
[----:B-1----:R-:W-:Y:S02]  /*e810*/  IADD3 R5, P6, R15, UR16, RZ ;  /* 0x000000100f057c10 */ /* 0x002fe4000ffde0ff */
[----:B--2---:R-:W-:-:S03]  /*e820*/  IADD3 R4, P5, R13, UR16, RZ ;  /* 0x000000100d047c10 */ /* 0x004fc6000ffbe0ff */
[----:B------:R0:W-:Y:S04]  /*e830*/  STL [R1+0xcdc], R5 ;  /* 0x000cdc0501007387 */ /* 0x0001e80000100800 */
[----:B------:R1:W-:Y:S04]  /*e840*/  STL [R1+0xca8], R6 ;  /* 0x000ca80601007387 */ /* 0x0003e80000100800 */
[----:B------:R2:W-:Y:S01]  /*e850*/  STL [R1+0xce4], R4 ;  /* 0x000ce40401007387 */ /* 0x0005e20000100800 */
[----:B0-----:R-:W-:Y:S01]  /*e860*/  IADD3.X R5, R12, UR17, RZ, P1, !PT ;  /* 0x000000110c057c10 */ /* 0x001fe20008ffe4ff */
[----:B------:R-:W-:Y:S01]  /*e870*/  UIADD3.64 UR16, UR12, 0xfe, URZ ;  /* 0x000000fe0c107897 */ /* 0x000fe2000fffe03f */
[----:B-1----:R-:W-:-:S03]  /*e880*/  IADD3.X R6, R14, UR21, RZ, P0, !PT ;  /* 0x000000150e067c10 */ /* 0x002fc600087fe4ff */
[----:B------:R0:W-:Y:S01]  /*e890*/  STL [R1+0xcb0], R5 ;  /* 0x000cb00501007387 */ /* 0x0001e20000100800 */
[----:B--2---:R-:W-:-:S05]  /*e8a0*/  IADD3 R4, P1, R15, UR20, RZ ;  /* 0x000000140f047c10 */ /* 0x004fca000ff3e0ff */
[----:B------:R1:W-:Y:S01]  /*e8b0*/  STL [R1+0xcec], R4 ;  /* 0x000cec0401007387 */ /* 0x0003e20000100800 */
[----:B0-----:R-:W-:-:S03]  /*e8c0*/  IADD3 R5, P0, R13, UR20, RZ ;  /* 0x000000140d057c10 */ /* 0x001fc6000ff1e0ff */
[----:B------:R0:W-:Y:S04]  /*e8d0*/  STL [R1+0xcb8], R6 ;  /* 0x000cb80601007387 */ /* 0x0001e80000100800 */
[----:B------:R2:W-:Y:S01]  /*e8e0*/  STL [R1+0xcf4], R5 ;  /* 0x000cf40501007387 */ /* 0x0005e20000100800 */
[----:B-1----:R-:W-:Y:S01]  /*e8f0*/  IADD3.X R4, R12, UR21, RZ, P4, !PT ;  /* 0x000000150c047c10 */ /* 0x002fe2000a7fe4ff */
[----:B------:R-:W-:Y:S01]  /*e900*/  UIADD3.64 UR20, UR12, 0x100, URZ ;  /* 0x000001000c147897 */ /* 0x000fe2000fffe03f */
[----:B0-----:R-:W-:-:S03]  /*e910*/  IADD3.X R6, R14, UR25, RZ, P3, !PT ;  /* 0x000000190e067c10 */ /* 0x001fc60009ffe4ff */
        /* <DEDUP_REMOVED lines=35> */
[----:B0-----:R-:W-:-:S03]  /*eb50*/  IADD3 R6, P3, R15, UR61, RZ ;  /* 0x0000003d0f067c10 */ /* 0x001fc6000ff7e0ff */
[----:B------:R0:W-:Y:S01]  /*eb60*/  STL [R1+0xd00], R4 ;  /* 0x000d000401007387 */ /* 0x0001e20000100800 */
[----:B--2---:R-:W-:-:S03]  /*eb70*/  IADD3.X R5, R14, UR44, RZ, P2, !PT ;  /* 0x0000002c0e057c10 */ /* 0x004fc600097fe4ff */
[----:B------:R1:W-:Y:S04]  /*eb80*/  STL [R1+0xd3c], R6 ;  /* 0x000d3c0601007387 */ /* 0x0003e80000100800 */
[----:B------:R2:W-:Y:S01]  /*eb90*/  STL [R1+0xd08], R5 ;  /* 0x000d080501007387 */ /* 0x0005e20000100800 */
[----:B0-----:R-:W-:Y:S02]  /*eba0*/  IADD3 R4, P2, R13, UR61, RZ ;  /* 0x0000003d0d047c10 */ /* 0x001fe4000ff5e0ff */
[----:B-1----:R-:W-:-:S03]  /*ebb0*/  IADD3.X R6, R12, UR44, RZ, P6, !PT ;  /* 0x0000002c0c067c10 */ /* 0x002fc6000b7fe4ff */
[----:B------:R0:W-:Y:S01]  /*ebc0*/  STL [R1+0xd44], R4 ;  /* 0x000d440401007387 */ /* 0x0001e20000100800 */
[----:B--2---:R-:W-:-:S03]  /*ebd0*/  IADD3 R5, P6, R15, UR19, RZ ;  /* 0x000000130f057c10 */ /* 0x004fc6000ffde0ff */
[----:B------:R1:W-:Y:S04]  /*ebe0*/  STL [R1+0xd10], R6 ;  /* 0x000d100601007387 */ /* 0x0003e80000100800 */
[----:B------:R2:W-:Y:S01]  /*ebf0*/  STL [R1+0xd4c], R5 ;  /* 0x000d4c0501007387 */ /* 0x0005e20000100800 */
[----:B0-----:R-:W-:Y:S02]  /*ec00*/  IADD3.X R4, R14, UR45, RZ, P5, !PT ;  /* 0x0000002d0e047c10 */ /* 0x001fe4000affe4ff */
[----:B-1----:R-:W-:-:S03]  /*ec10*/  IADD3 R6, P5, R13, UR19, RZ ;  /* 0x000000130d067c10 */ /* 0x002fc6000ffbe0ff */
        /* <DEDUP_REMOVED lines=97> */
[----:B------:R-:W-:Y:S01]  /*f230*/  UMOV UR42, UR8 ;  /* 0x00000008002a7c82 */ /* 0x000fe20008000000 */
[----:B--2---:R-:W-:Y:S02]  /*f240*/  IADD3.X R5, R12, UR57, RZ, P3, !PT ;  /* 0x000000390c057c10 */ /* 0x004fe40009ffe4ff */
        /* <DEDUP_REMOVED lines=9> */
[----:B-1----:R-:W-:-:S03]  /*f2e0*/  IADD3.X R6, R14, UR59, RZ, P5, !PT ;  /* 0x0000003b0e067c10 */ /* 0x002fc6000affe4ff */
[----:B------:R0:W-:Y:S01]  /*f2f0*/  STL [R1+0xdf0], R4 ;  /* 0x000df00401007387 */ /* 0x0001e20000100800 */
[----:B--2---:R-:W-:-:S03]  /*f300*/  IADD3.X R5, R12, UR59, RZ, P1, !PT ;  /* 0x0000003b0c057c10 */ /* 0x004fc60008ffe4ff */
        /* <DEDUP_REMOVED lines=8> */
[----:B0-----:R-:W-:Y:S01]  /*f390*/  IADD3.X R4, R12, UR43, RZ, P2, !PT ;  /* 0x0000002b0c047c10 */ /* 0x001fe200097fe4ff */
[----:B------:R-:W-:-:S04]  /*f3a0*/  UMOV UR43, 0x80000020 ;  /* 0x80000020002b7882 */ /* 0x000fc80000000000 */
[----:B------:R1:W-:Y:S02]  /*f3b0*/  STL [R1+0xe20], R4 ;  /* 0x000e200401007387 */ /* 0x0003e40000100800 */
.L_x_2:
[----:B0-----:R0:W-:Y:S01]  /*f3c0*/  STL [R1+0x12d8], R125 ;  /* 0x0012d87d01007387 */ /* 0x0011e20000100800 */
[----:B-1----:R-:W1:Y:S03]  /*f3d0*/  LDC R4, c[0x0][0x230] ;  /* 0x00008c00ff047b82 */ /* 0x002e660000000800 */
[----:B0-----:R-:W2:Y:S04]  /*f3e0*/  LDL.LU R125, [R1+0xbcc] ;  /* 0x000bcc00017d7983 */ /* 0x001ea80000300800 */
[----:B------:R0:W-:Y:S04]  /*f3f0*/  STL [R1+0x12d4], R126 ;  /* 0x0012d47e01007387 */ /* 0x0001e80000100800 */
[----:B0-----:R-:W3:Y:S04]  /*f400*/  LDL.LU R126, [R1+0xbf0] ;  /* 0x000bf000017e7983 */ /* 0x001ee80000300800 */
[----:B------:R0:W-:Y:S04]  /*f410*/  STL [R1+0x12d0], R127 ;  /* 0x0012d07f01007387 */ /* 0x0001e80000100800 */
[----:B0-----:R-:W4:Y:S04]  /*f420*/  LDL.LU R127, [R1+0xbc4] ;  /* 0x000bc400017f7983 */ /* 0x001f280000300800 */
[----:B------:R0:W-:Y:S04]  /*f430*/  STL [R1+0x12cc], R128 ;  /* 0x0012cc8001007387 */ /* 0x0001e80000100800 */
[----:B0-----:R-:W2:Y:S04]  /*f440*/  LDL.LU R128, [R1+0xbe8] ;  /* 0x000be80001807983 */ /* 0x001ea80000300800 */
[----:B------:R0:W-:Y:S04]  /*f450*/  STL [R1+0x12c8], R129 ;  /* 0x0012c88101007387 */ /* 0x0001e80000100800 */
[----:B0-----:R-:W4:Y:S04]  /*f460*/  LDL.LU R129, [R1+0xbbc] ;  /* 0x000bbc0001817983 */ /* 0x001f280000300800 */
        /* <DEDUP_REMOVED lines=44> */
[----:B-----5:R0:W-:Y:S04]  /*f730*/  STL [R1+0x1264], R3 ;  /* 0x0012640301007387 */ /* 0x0201e80000100800 */
[----:B0-----:R-:W1:Y:S01]  /*f740*/  LDL.LU R3, [R1+0x64c] ;  /* 0x00064c0001037983 */ /* 0x001e620000300800 */
[----:B------:R-:W-:-:S03]  /*f750*/  PRMT R250, RZ, 0x7610, R250 ;  /* 0x00007610fffa7816 */ /* 0x000fc600000000fa */
[----:B------:R0:W-:Y:S04]  /*f760*/  STL [R1+0x1260], R2 ;  /* 0x0012600201007387 */ /* 0x0001e80000100800 */
[----:B0-----:R-:W3:Y:S04]  /*f770*/  LDL R2, [R1+0xe20] ;  /* 0x000e200001027983 */ /* 0x001ee80000100800 */
[----:B------:R0:W-:Y:S02]  /*f780*/  STL [R1+0x125c], R0 ;  /* 0x00125c0001007387 */ /* 0x0001e40000100800 */
[----:B0-----:R-:W-:Y:S01]  /*f790*/  PRMT R0, RZ, 0x7610, R0 ;  /* 0x00007610ff007816 */ /* 0x001fe20000000000 */
[----:B-1----:R-:W-:Y:S01]  /*f7a0*/  IMAD R4, R3, -0x40, R4 ;  /* 0xffffffc003047824 */ /* 0x002fe200078e0204 */
[----:B------:R-:W-:Y:S04]  /*f7b0*/  STL [R1+0x16f0], R3 ;  /* 0x0016f00301007387 */ /* 0x000fe80000100800 */
[C---:B------:R-:W-:Y:S01]  /*f7c0*/  ISETP.GT.AND P0, PT, R4.reuse, RZ, PT ;  /* 0x000000ff0400720c */ /* 0x040fe20003f04270 */
[----:B------:R0:W-:Y:S01]  /*f7d0*/  STL [R1+0x14ec], R13 ;  /* 0x0014ec0d01007387 */ /* 0x0001e20000100800 */
[----:B------:R-:W-:-:S11]  /*f7e0*/  ISETP.GT.AND P1, PT, R4, 0x1, PT ;  /* 0x000000010400780c */ /* 0x000fd60003f24270 */
[----:B------:R-:W-:Y:S02]  /*f7f0*/  @P0 IMAD.MOV.U32 R6, RZ, RZ, R13 ;  /* 0x000000ffff060224 */ /* 0x000fe400078e000d */
[----:B------:R-:W-:Y:S01]  /*f800*/  @P0 IMAD.MOV.U32 R7, RZ, RZ, R12 ;  /* 0x000000ffff070224 */ /* 0x000fe200078e000c */
[----:B0-----:R-:W2:Y:S04]  /*f810*/  LDL R13, [R1+0xe08] ;  /* 0x000e0800010d7983 */ /* 0x001ea80000100800 */
[----:B------:R0:W-:Y:S04]  /*f820*/  STL [R1+0x14e4], R12 ;  /* 0x0014e40c01007387 */ /* 0x0001e80000100800 */
[----:B------:R1:W4:Y:S04]  /*f830*/  @P0 LDG.E.U8 R250, desc[UR6][R6.64] ;  /* 0x0000000606fa0981 */ /* 0x000328000c1e1100 */
[----:B0-----:R-:W2:Y:S01]  /*f840*/  LDL.LU R12, [R1+0xe0c] ;  /* 0x000e0c00010c7983 */ /* 0x001ea20000300800 */
[----:B-1----:R-:W-:-:S03]  /*f850*/  @P0 IMAD.MOV.U32 R6, RZ, RZ, R15 ;  /* 0x000000ffff060224 */ /* 0x002fc600078e000f */
[----:B------:R-:W-:Y:S01]  /*f860*/  STL [R1+0x16f4], R15 ;  /* 0x0016f40f01007387 */ /* 0x000fe20000100800 */
[----:B------:R-:W-:-:S03]  /*f870*/  @P0 IMAD.MOV.U32 R7, RZ, RZ, R14 ;  /* 0x000000ffff070224 */ /* 0x000fc600078e000e */
[----:B------:R0:W-:Y:S04]  /*f880*/  STL [R1+0x14e0], R14 ;  /* 0x0014e00e01007387 */ /* 0x0001e80000100800 */
[----:B------:R3:W4:Y:S04]  /*f890*/  @P0 LDG.E.U8 R0, desc[UR6][R6.64] ;  /* 0x0000000606000981 */ /* 0x000728000c1e1100 */
[----:B0-----:R-:W2:Y:S01]  /*f8a0*/  LDL.LU R14, [R1+0xe24] ;  /* 0x000e2400010e7983 */ /* 0x001ea20000300800 */
[----:B------:R-:W-:Y:S01]  /*f8b0*/  PRMT R172, RZ, 0x7610, R172 ;  /* 0x00007610ffac7816 */ /* 0x000fe200000000ac */
[----:B---3--:R-:W-:-:S02]  /*f8c0*/  @P1 IMAD.MOV.U32 R7, RZ, RZ, R2 ;  /* 0x000000ffff071224 */ /* 0x008fc400078e0002 */
[----:B----4-:R0:W-:Y:S01]  /*f8d0*/  STL [R1+0x608], R0 ;  /* 0x0006080001007387 */ /* 0x0101e20000100800 */
[----:B--2---:R-:W-:-:S03]  /*f8e0*/  @P1 IMAD.MOV.U32 R6, RZ, RZ, R14 ;  /* 0x000000ffff061224 */ /* 0x004fc600078e000e */
[----:B0-----:R-:W2:Y:S04]  /*f8f0*/  LDL.LU R0, [R1+0xe04] ;  /* 0x000e040001007983 */ /* 0x001ea80000300800 */
[----:B------:R-:W3:Y:S04]  /*f900*/  LDL.LU R2, [R1+0xdfc] ;  /* 0x000dfc0001027983 */ /* 0x000ee80000300800 */
[----:B------:R0:W4:Y:S04]  /*f910*/  @P1 LDG.E.U8 R172, desc[UR6][R6.64] ;  /* 0x0000000606ac1981 */ /* 0x000128000c1e1100 */
[----:B------:R-:W0:Y:S04]  /*f920*/  LDL R6, [R1+0xe18] ;  /* 0x000e180001067983 */ /* 0x000e280000100800 */
[----:B------:R-:W0:Y:S01]  /*f930*/  LDL R7, [R1+0xe1c] ;  /* 0x000e1c0001077983 */ /* 0x000e220000100800 */
[----:B------:R-:W-:-:S02]  /*f940*/  PRMT R15, RZ, 0x7610, R15 ;  /* 0x00007610ff0f7816 */ /* 0x000fc4000000000f */
[----:B0-----:R-:W-:-:S04]  /*f950*/  @P1 LOP3.LUT R7, R7, R6, RZ, 0x3c, !PT ;  /* 0x0000000607071212 */ /* 0x001fc800078e3cff */
[----:B------:R-:W-:-:S04]  /*f960*/  @P1 LOP3.LUT R6, R7, R6, RZ, 0x3c, !PT ;  /* 0x0000000607061212 */ /* 0x000fc800078e3cff */
[----:B------:R-:W-:-:S05]  /*f970*/  @P1 LOP3.LUT R7, R7, R6, RZ, 0x3c, !PT ;  /* 0x0000000607071212 */ /* 0x000fca00078e3cff */
[----:B------:R0:W4:Y:S04]  /*f980*/  @P1 LDG.E.U8 R15, desc[UR6][R6.64] ;  /* 0x00000006060f1981 */ /* 0x000128000c1e1100 */
[----:B------:R-:W0:Y:S04]  /*f990*/  LDL R6, [R1+0xe10] ;  /* 0x000e100001067983 */ /* 0x000e280000100800 */
[----:B------:R-:W0:Y:S01]  /*f9a0*/  LDL R7, [R1+0xe14] ;  /* 0x000e140001077983 */ /* 0x000e220000100800 */
[----:B------:R-:W-:Y:S02]  /*f9b0*/  ISETP.GT.AND P2, PT, R4, 0x2, PT ;  /* 0x000000020400780c */ /* 0x000fe40003f44270 */
[----:B------:R-:W-:-:S02]  /*f9c0*/  PRMT R248, RZ, 0x7610, R248 ;  /* 0x00007610fff87816 */ /* 0x000fc400000000f8 */
[----:B------:R-:W-:-:S09]  /*f9d0*/  PRMT R3, RZ, 0x7610, R3 ;  /* 0x00007610ff037816 */ /* 0x000fd20000000003 */
[----:B0-----:R-:W-:-:S04]  /*f9e0*/  @P2 LOP3.LUT R7, R7, R6, RZ, 0x3c, !PT ;  /* 0x0000000607072212 */ /* 0x001fc800078e3cff */
[----:B------:R-:W-:-:S04]  /*f9f0*/  @P2 LOP3.LUT R6, R7, R6, RZ, 0x3c, !PT ;  /* 0x0000000607062212 */ /* 0x000fc800078e3cff */
[----:B------:R-:W-:-:S05]  /*fa00*/  @P2 LOP3.LUT R7, R7, R6, RZ, 0x3c, !PT ;  /* 0x0000000607072212 */ /* 0x000fca00078e3cff */
[----:B------:R0:W4:Y:S02]  /*fa10*/  @P2 LDG.E.U8 R248, desc[UR6][R6.64] ;  /* 0x0000000606f82981 */ /* 0x000124000c1e1100 */
[----:B0-----:R-:W-:Y:S02]  /*fa20*/  @P2 IMAD.MOV.U32 R6, RZ, RZ, R12 ;  /* 0x000000ffff062224 */ /* 0x001fe400078e000c */
[----:B------:R-:W-:Y:S02]  /*fa30*/  @P2 IMAD.MOV.U32 R7, RZ, RZ, R13 ;  /* 0x000000ffff072224 */ /* 0x000fe400078e000d */
[----:B------:R-:W4:Y:S04]  /*fa40*/  LDL R13, [R1+0xde4] ;  /* 0x000de400010d7983 */ /* 0x000f280000100800 */
[----:B------:R-:W-:Y:S04]  /*fa50*/  STL [R1+0x14e8], R12 ;  /* 0x0014e80c01007387 */ /* 0x000fe80000100800 */
[----:B------:R2:W4:Y:S04]  /*fa60*/  @P2 LDG.E.U8 R3, desc[UR6][R6.64] ;  /* 0x0000000606032981 */ /* 0x000528000c1e1100 */
[----:B------:R-:W3:Y:S01]  /*fa70*/  LDL R7, [R1+0xe00] ;  /* 0x000e000001077983 */ /* 0x000ee20000100800 */
[----:B------:R-:W-:-:S02]  /*fa80*/  ISETP.GT.AND P0, PT, R4, 0x3, PT ;  /* 0x000000030400780c */ /* 0x000fc40003f04270 */
[----:B------:R-:W-:-:S11]  /*fa90*/  PRMT R18, RZ, 0x7610, R18 ;  /* 0x00007610ff127816 */ /* 0x000fd60000000012 */
[----:B--2---:R-:W-:-:S05]  /*faa0*/  @P0 IMAD.MOV.U32 R6, RZ, RZ, R0 ;  /* 0x000000ffff060224 */ /* 0x004fca00078e0000 */
[----:B---3--:R0:W2:Y:S04]  /*fab0*/  @P0 LDG.E.U8 R18, desc[UR6][R6.64] ;  /* 0x0000000606120981 */ /* 0x0080a8000c1e1100 */
[----:B------:R-:W3:Y:S01]  /*fac0*/  LDL R7, [R1+0xdf8] ;  /* 0x000df80001077983 */ /* 0x000ee20000100800 */
[----:B------:R-:W-:Y:S01]  /*fad0*/  PRMT R252, RZ, 0x7610, R252 ;  /* 0x00007610fffc7816 */ /* 0x000fe200000000fc */
[----:B0-----:R-:W-:Y:S01]  /*fae0*/  @P0 IMAD.MOV.U32 R6, RZ, RZ, R2 ;  /* 0x000000ffff060224 */ /* 0x001fe200078e0002 */
[----:B------:R-:W-:-:S04]  /*faf0*/  ISETP.GT.AND P1, PT, R4, 0x4, PT ;  /* 0x000000040400780c */ /* 0x000fc80003f24270 */
[----:B---3--:R0:W3:Y:S04]  /*fb00*/  @P0 LDG.E.U8 R252, desc[UR6][R6.64] ;  /* 0x0000000606fc0981 */ /* 0x0080e8000c1e1100 */
[----:B------:R-:W0:Y:S04]  /*fb10*/  LDL R6, [R1+0xdf0] ;  /* 0x000df00001067983 */ /* 0x000e280000100800 */
[----:B------:R-:W0:Y:S01]  /*fb20*/  LDL R7, [R1+0xdf4] ;  /* 0x000df40001077983 */ /* 0x000e220000100800 */
[----:B------:R-:W-:Y:S02]  /*fb30*/  PRMT R246, RZ, 0x7610, R246 ;  /* 0x00007610fff67816 */ /* 0x000fe400000000f6 */
[----:B0-----:R-:W-:-:S04]  /*fb40*/  @P1 LOP3.LUT R7, R7, R6, RZ, 0x3c, !PT ;  /* 0x0000000607071212 */ /* 0x001fc800078e3cff */
[----:B------:R-:W-:-:S04]  /*fb50*/  @P1 LOP3.LUT R6, R7, R6, RZ, 0x3c, !PT ;  /* 0x0000000607061212 */ /* 0x000fc800078e3cff */
[----:B------:R-:W-:-:S05]  /*fb60*/  @P1 LOP3.LUT R7, R7, R6, RZ, 0x3c, !PT ;  /* 0x0000000607071212 */ /* 0x000fca00078e3cff */
[----:B------:R0:W3:Y:S04]  /*fb70*/  @P1 LDG.E.U8 R246, desc[UR6][R6.64] ;  /* 0x0000000606f61981 */ /* 0x0000e8000c1e1100 */
[----:B------:R-:W0:Y:S04]  /*fb80*/  LDL R6, [R1+0xde8] ;  /* 0x000de80001067983 */ /* 0x000e280000100800 */
[----:B------:R-:W0:Y:S01]  /*fb90*/  LDL R7, [R1+0xdec] ;  /* 0x000dec0001077983 */ /* 0x000e220000100800 */
[----:B------:R-:W-:Y:S02]  /*fba0*/  PRMT R251, RZ, 0x7610, R251 ;  /* 0x00007610fffb7816 */ /* 0x000fe400000000fb */
[----:B------:R-:W-:-:S02]  /*fbb0*/  ISETP.GT.AND P2, PT, R4, 0x5, PT ;  /* 0x000000050400780c */ /* 0x000fc40003f44270 */
[----:B0-----:R-:W-:-:S04]  /*fbc0*/  @P1 LOP3.LUT R7, R7, R6, RZ, 0x3c, !PT ;  /* 0x0000000607071212 */ /* 0x001fc800078e3cff */
[----:B------:R-:W-:-:S04]  /*fbd0*/  @P1 LOP3.LUT R6, R7, R6, RZ, 0x3c, !PT ;  /* 0x0000000607061212 */ /* 0x000fc800078e3cff */
[----:B------:R-:W-:-:S05]  /*fbe0*/  @P1 LOP3.LUT R7, R7, R6, RZ, 0x3c, !PT ;  /* 0x0000000607071212 */ /* 0x000fca00078e3cff */
[----:B------:R4:W3:Y:S04]  /*fbf0*/  @P1 LDG.E.U8 R251, desc[UR6][R6.64] ;  /* 0x0000000606fb1981 */ /* 0x0008e8000c1e1100 */
[----:B------:R-:W2:Y:S01]  /*fc00*/  LDL R7, [R1+0xde0] ;  /* 0x000de00001077983 */ /* 0x000ea20000100800 */
[----:B------:R-:W-:Y:S01]  /*fc10*/  PRMT R168, RZ, 0x7610, R168 ;  /* 0x00007610ffa87816 */ /* 0x000fe200000000a8 */
[----:B----4-:R-:W-:Y:S01]  /*fc20*/  @P2 IMAD.MOV.U32 R6, RZ, RZ, R13 ;  /* 0x000000ffff062224 */ /* 0x010fe200078e000d */
[----:B------:R-:W-:Y:S01]  /*fc30*/  PRMT R249, RZ, 0x7610, R249 ;  /* 0x00007610fff97816 */ /* 0x000fe200000000f9 */
[----:B------:R-:W4:Y:S04]  /*fc40*/  LDL R13, [R1+0xdbc] ;  /* 0x000dbc00010d7983 */ /* 0x000f280000100800 */
[----:B--2---:R0:W2:Y:S04]  /*fc50*/  @P2 LDG.E.U8 R168, desc[UR6][R6.64] ;  /* 0x0000000606a82981 */ /* 0x0040a8000c1e1100 */
[----:B------:R-:W0:Y:S04]  /*fc60*/  LDL R6, [R1+0xdd8] ;  /* 0x000dd80001067983 */ /* 0x000e280000100800 */
[----:B------:R-:W0:Y:S02]  /*fc70*/  LDL R7, [R1+0xddc] ;  /* 0x000ddc0001077983 */ /* 0x000e240000100800 */
[----:B0-----:R-:W-:-:S04]  /*fc80*/  @P2 LOP3.LUT R7, R7, R6, RZ, 0x3c, !PT ;  /* 0x0000000607072212 */ /* 0x001fc800078e3cff */
[----:B------:R-:W-:-:S04]  /*fc90*/  @P2 LOP3.LUT R6, R7, R6, RZ, 0x3c, !PT ;  /* 0x0000000607062212 */ /* 0x000fc800078e3cff */
[----:B------:R-:W-:-:S05]  /*fca0*/  @P2 LOP3.LUT R7, R7, R6, RZ, 0x3c, !PT ;  /* 0x0000000607072212 */ /* 0x000fca00078e3cff */
[----:B------:R0:W2:Y:S04]  /*fcb0*/  @P2 LDG.E.U8 R249, desc[UR6][R6.64] ;  /* 0x0000000606f92981 */ /* 0x0000a8000c1e1100 */
[----:B------:R-:W0:Y:S04]  /*fcc0*/  LDL R6, [R1+0xdd0] ;  /* 0x000dd00001067983 */ /* 0x000e280000100800 */
[----:B------:R-:W0:Y:S01]  /*fcd0*/  LDL R7, [R1+0xdd4] ;  /* 0x000dd40001077983 */ /* 0x000e220000100800 */
[----:B------:R-:W-:Y:S02]  /*fce0*/  ISETP.GT.AND P0, PT, R4, 0x6, PT ;  /* 0x000000060400780c */ /* 0x000fe40003f04270 */
[----:B------:R-:W-:-:S11]  /*fcf0*/  PRMT R244, RZ, 0x7610, R244 ;  /* 0x00007610fff47816 */ /* 0x000fd600000000f4 */
[----:B0-----:R-:W-:-:S04]  /*fd00*/  @P0 LOP3.LUT R7, R7, R6, RZ, 0x3c, !PT ;  /* 0x0000000607070212 */ /* 0x001fc800078e3cff */
[----:B------:R-:W-:-:S04]  /*fd10*/  @P0 LOP3.LUT R6, R7, R6, RZ, 0x3c, !PT ;  /* 0x0000000607060212 */ /* 0x000fc800078e3cff */
[----:B------:R-:W-:-:S05]  /*fd20*/  @P0 LOP3.LUT R7, R7, R6, RZ, 0x3c, !PT ;  /* 0x0000000607070212 */ /* 0x000fca00078e3cff */
[----:B------:R0:W2:Y:S04]  /*fd30*/  @P0 LDG.E.U8 R244, desc[UR6][R6.64] ;  /* 0x0000000606f40981 */ /* 0x0000a8000c1e1100 */
[----:B------:R-:W0:Y:S04]  /*fd40*/  LDL R6, [R1+0xdc8] ;  /* 0x000dc80001067983 */ /* 0x000e280000100800 */
[----:B------:R-:W0:Y:S01]  /*fd50*/  LDL R7, [R1+0xdcc] ;  /* 0x000dcc0001077983 */ /* 0x000e220000100800 */
[----:B------:R-:W-:Y:S02]  /*fd60*/  PRMT R247, RZ, 0x7610, R247 ;  /* 0x00007610fff77816 */ /* 0x000fe400000000f7 */
        /* <DEDUP_REMOVED lines=12> */
[----:B------:R-:W3:Y:S01]  /*fe30*/  LDL R7, [R1+0xdb8] ;  /* 0x000db80001077983 */ /* 0x000ee20000100800 */
[----:B------:R-:W-:Y:S01]  /*fe40*/  PRMT R245, RZ, 0x7610, R245 ;  /* 0x00007610fff57816 */ /* 0x000fe200000000f5 */
[----:B----4-:R-:W-:Y:S01]  /*fe50*/  @P1 IMAD.MOV.U32 R6, RZ, RZ, R13 ;  /* 0x000000ffff061224 */ /* 0x010fe200078e000d */
[----:B------:R-:W-:Y:S01]  /*fe60*/  ISETP.GT.AND P2, PT, R4, 0x8, PT ;  /* 0x000000080400780c */ /* 0x000fe20003f44270 */
[----:B------:R-:W4:Y:S04]  /*fe70*/  LDL R13, [R1+0xd94] ;  /* 0x000d9400010d7983 */ /* 0x000f280000100800 */
[----:B---3--:R0:W3:Y:S04]  /*fe80*/  @P1 LDG.E.U8 R245, desc[UR6][R6.64] ;  /* 0x0000000606f51981 */ /* 0x0080e8000c1e1100 */
[----:B------:R-:W0:Y:S04]  /*fe90*/  LDL R6, [R1+0xdb0] ;  /* 0x000db00001067983 */ /* 0x000e280000100800 */
[----:B------:R-:W0:Y:S01]  /*fea0*/  LDL R7, [R1+0xdb4] ;  /* 0x000db40001077983 */ /* 0x000e220000100800 */
[----:B------:R-:W-:-:S02]  /*feb0*/  PRMT R241, RZ, 0x7610, R241 ;  /* 0x00007610fff17816 */ /* 0x000fc400000000f1 */
[----:B0-----:R-:W-:-:S04]  /*fec0*/  @P2 LOP3.LUT R7, R7, R6, RZ, 0x3c, !PT ;  /* 0x0000000607072212 */ /* 0x001fc800078e3cff */
[----:B------:R-:W-:-:S04]  /*fed0*/  @P2 LOP3.LUT R6, R7, R6, RZ, 0x3c, !PT ;  /* 0x0000000607062212 */ /* 0x000fc800078e3cff */
[----:B------:R-:W-:-:S05]  /*fee0*/  @P2 LOP3.LUT R7, R7, R6, RZ, 0x3c, !PT ;  /* 0x0000000607072212 */ /* 0x000fca00078e3cff */
[----:B------:R0:W3:Y:S04]  /*fef0*/  @P2 LDG.E.U8 R241, desc[UR6][R6.64] ;  /* 0x0000000606f12981 */ /* 0x0000e8000c1e1100 */
        /* <DEDUP_REMOVED lines=9> */
[----:B------:R-:W-:Y:S02]  /*ff90*/  ISETP.GT.AND P0, PT, R4, 0x9, PT ;  /* 0x000000090400780c */ /* 0x000fe40003f04270 */
[----:B------:R-:W-:-:S11]  /*ffa0*/  PRMT R239, RZ, 0x7610, R239 ;  /* 0x00007610ffef7816 */ /* 0x000fd600000000ef */
        /* <DEDUP_REMOVED lines=232> */
[----:B------:R-:W2:Y:S01]  /*10e30*/  LDL R7, [R1+0xc98] ;  /* 0x000c980001077983 */ /* 0x000ea20000100800 */
[----:B------:R-:W-:Y:S01]  /*10e40*/  PRMT R211, RZ, 0x7610, R211 ;  /* 0x00007610ffd37816 */ /* 0x000fe200000000d3 */
[----:B----4-:R-:W-:Y:S01]  /*10e50*/  @P1 IMAD.MOV.U32 R6, RZ, RZ, R13 ;  /* 0x000000ffff061224 */ /* 0x010fe200078e000d */
[----:B------:R-:W-:Y:S01]  /*10e60*/  ISETP.GT.AND P0, PT, R4, 0x1a, PT ;  /* 0x0000001a0400780c */ /* 0x000fe20003f04270 */
[----:B------:R-:W4:Y:S04]  /*10e70*/  LDL R13, [R1+0xc74] ;  /* 0x000c7400010d7983 */ /* 0x000f280000100800 */
[----:B--2---:R0:W2:Y:S04]  /*10e80*/  @P1 LDG.E.U8 R211, desc[UR6][R6.64] ;  /* 0x0000000606d31981 */ /* 0x0040a8000c1e1100 */
[----:B------:R-:W0:Y:S04]  /*10e90*/  LDL R6, [R1+0xc90] ;  /* 0x000c900001067983 */ /* 0x000e280000100800 */
[----:B------:R-:W0:Y:S01]  /*10ea0*/  LDL R7, [R1+0xc94] ;  /* 0x000c940001077983 */ /* 0x000e220000100800 */
[----:B------:R-:W-:-:S02]  /*10eb0*/  PRMT R207, RZ, 0x7610, R207 ;  /* 0x00007610ffcf7816 */ /* 0x000fc400000000cf */
        /* <DEDUP_REMOVED lines=22> */
[----:B------:R-:W-:-:S02]  /*11020*/  ISETP.GT.AND P0, PT, R4, 0x1c, PT ;  /* 0x0000001c0400780c */ /* 0x000fc40003f04270 */
[----:B0-----:R-:W-:-:S04]  /*11030*/  @P1 LOP3.LUT R7, R7, R6, RZ, 0x3c, !PT ;  /* 0x0000000607071212 */ /* 0x001fc800078e3cff */
[----:B------:R-:W-:-:S04]  /*11040*/  @P1 LOP3.LUT R6, R7, R6, RZ, 0x3c, !PT ;  /* 0x0000000607061212 */ /* 0x000fc800078e3cff */
[----:B------:R-:W-:-:S05]  /*11050*/  @P1 LOP3.LUT R7, R7, R6, RZ, 0x3c, !PT ;  /* 0x0000000607071212 */ /* 0x000fca00078e3cff */
[----:B------:R4:W2:Y:S04]  /*11060*/  @P1 LDG.E.U8 R206, desc[UR6][R6.64] ;  /* 0x0000000606ce1981 */ /* 0x0008a8000c1e1100 */
[----:B------:R-:W3:Y:S01]  /*11070*/  LDL R7, [R1+0xc70] ;  /* 0x000c700001077983 */ /* 0x000ee20000100800 */
[----:B------:R-:W-:Y:S01]  /*11080*/  PRMT R199, RZ, 0x7610, R199 ;  /* 0x00007610ffc77816 */ /* 0x000fe200000000c7 */
[----:B----4-:R-:W-:Y:S01]  /*11090*/  @P0 IMAD.MOV.U32 R6, RZ, RZ, R13 ;  /* 0x000000ffff060224 */ /* 0x010fe200078e000d */
[----:B------:R-:W-:Y:S01]  /*110a0*/  PRMT R202, RZ, 0x7610, R202 ;  /* 0x00007610ffca7816 */ /* 0x000fe200000000ca */
[----:B------:R-:W4:Y:S04]  /*110b0*/  LDL R13, [R1+0xc4c] ;  /* 0x000c4c00010d7983 */ /* 0x000f280000100800 */
[----:B---3--:R0:W3:Y:S04]  /*110c0*/  @P0 LDG.E.U8 R199, desc[UR6][R6.64] ;  /* 0x0000000606c70981 */ /* 0x0080e8000c1e1100 */
[----:B------:R-:W0:Y:S04]  /*110d0*/  LDL R6, [R1+0xc68] ;  /* 0x000c680001067983 */ /* 0x000e280000100800 */
[----:B------:R-:W0:Y:S02]  /*110e0*/  LDL R7, [R1+0xc6c] ;  /* 0x000c6c0001077983 */ /* 0x000e240000100800 */
        /* <DEDUP_REMOVED lines=104> */
[----:B------:R-:W0:Y:S01]  /*11770*/  LDL R7, [R1+0xbf4] ;  /* 0x000bf40001077983 */ /* 0x000e220000100800 */
[----:B------:R-:W-:-:S03]  /*11780*/  PRMT R171, RZ, 0x7610, R171 ;  /* 0x00007610ffab7816 */ /* 0x000fc600000000ab */
[----:B0-----:R-:W-:Y:S02]  /*11790*/  @P0 IMAD.MOV.U32 R6, RZ, RZ, R7 ;  /* 0x000000ffff060224 */ /* 0x001fe400078e0007 */
[----:B------:R-:W-:-:S05]  /*117a0*/  @P0 IMAD.MOV.U32 R7, RZ, RZ, R126 ;  /* 0x000000ffff070224 */ /* 0x000fca00078e007e */
[----:B------:R0:W2:Y:S04]  /*117b0*/  @P0 LDG.E.U8 R171, desc[UR6][R6.64] ;  /* 0x0000000606ab0981 */ /* 0x0000a8000c1e1100 */
[----:B------:R-:W0:Y:S01]  /*117c0*/  LDL R7, [R1+0xbec] ;  /* 0x000bec0001077983 */ /* 0x000e220000100800 */
[----:B------:R-:W-:Y:S02]  /*117d0*/  PRMT R205, RZ, 0x7610, R205 ;  /* 0x00007610ffcd7816 */ /* 0x000fe400000000cd */
[----:B------:R-:W-:Y:S01]  /*117e0*/  ISETP.GT.AND P1, PT, R4, 0x25, PT ;  /* 0x000000250400780c */ /* 0x000fe20003f24270 */
[----:B0-----:R-:W-:Y:S02]  /*117f0*/  @P0 IMAD.MOV.U32 R6, RZ, RZ, R7 ;  /* 0x000000ffff060224 */ /* 0x001fe400078e0007 */
[----:B------:R-:W-:-:S05]  /*11800*/  @P0 IMAD.MOV.U32 R7, RZ, RZ, R128 ;  /* 0x000000ffff070224 */ /* 0x000fca00078e0080 */
[----:B------:R0:W2:Y:S04]  /*11810*/  @P0 LDG.E.U8 R205, desc[UR6][R6.64] ;  /* 0x0000000606cd0981 */ /* 0x0000a8000c1e1100 */
[----:B------:R-:W0:Y:S01]  /*11820*/  LDL R7, [R1+0xbe4] ;  /* 0x000be40001077983 */ /* 0x000e220000100800 */
[----:B------:R-:W-:Y:S01]  /*11830*/  PRMT R167, RZ, 0x7610, R167 ;  /* 0x00007610ffa77816 */ /* 0x000fe200000000a7 */
[----:B0-----:R-:W-:Y:S02]  /*11840*/  @P1 IMAD.MOV.U32 R6, RZ, RZ, R7 ;  /* 0x000000ffff061224 */ /* 0x001fe400078e0007 */
[----:B------:R-:W-:-:S05]  /*11850*/  @P1 IMAD.MOV.U32 R7, RZ, RZ, R130 ;  /* 0x000000ffff071224 */ /* 0x000fca00078e0082 */
[----:B------:R0:W2:Y:S04]  /*11860*/  @P1 LDG.E.U8 R167, desc[UR6][R6.64] ;  /* 0x0000000606a71981 */ /* 0x0000a8000c1e1100 */
[----:B------:R-:W0:Y:S01]  /*11870*/  LDL R7, [R1+0xbdc] ;  /* 0x000bdc0001077983 */ /* 0x000e220000100800 */
[----:B------:R-:W-:Y:S02]  /*11880*/  ISETP.GT.AND P0, PT, R4, 0x26, PT ;  /* 0x000000260400780c */ /* 0x000fe40003f04270 */
[----:B------:R-:W-:Y:S02]  /*11890*/  PRMT R201, RZ, 0x7610, R201 ;  /* 0x00007610ffc97816 */ /* 0x000fe400000000c9 */
[----:B------:R-:W-:Y:S02]  /*118a0*/  PRMT R163, RZ, 0x7610, R163 ;  /* 0x00007610ffa37816 */ /* 0x000fe400000000a3 */
[----:B------:R-:W-:-:S02]  /*118b0*/  PRMT R197, RZ, 0x7610, R197 ;  /* 0x00007610ffc57816 */ /* 0x000fc400000000c5 */
[----:B------:R-:W-:Y:S02]  /*118c0*/  PRMT R160, RZ, 0x7610, R160 ;  /* 0x00007610ffa07816 */ /* 0x000fe400000000a0 */
[----:B------:R-:W-:Y:S02]  /*118d0*/  PRMT R192, RZ, 0x7610, R192 ;  /* 0x00007610ffc07816 */ /* 0x000fe400000000c0 */
[----:B------:R-:W-:Y:S02]  /*118e0*/  PRMT R157, RZ, 0x7610, R157 ;  /* 0x00007610ff9d7816 */ /* 0x000fe4000000009d */
[----:B------:R-:W-:Y:S01]  /*118f0*/  PRMT R186, RZ, 0x7610, R186 ;  /* 0x00007610ffba7816 */ /* 0x000fe200000000ba */
[----:B0-----:R-:W-:Y:S02]  /*11900*/  @P1 IMAD.MOV.U32 R6, RZ, RZ, R7 ;  /* 0x000000ffff061224 */ /* 0x001fe400078e0007 */
[----:B------:R-:W-:-:S05]  /*11910*/  @P1 IMAD.MOV.U32 R7, RZ, RZ, R132 ;  /* 0x000000ffff071224 */ /* 0x000fca00078e0084 */
[----:B------:R4:W2:Y:S02]  /*11920*/  @P1 LDG.E.U8 R201, desc[UR6][R6.64] ;  /* 0x0000000606c91981 */ /* 0x0008a4000c1e1100 */
[----:B----4-:R-:W-:Y:S02]  /*11930*/  @P0 IMAD.MOV.U32 R6, RZ, RZ, R13 ;  /* 0x000000ffff060224 */ /* 0x010fe400078e000d */
[----:B------:R-:W4:Y:S01]  /*11940*/  LDL.LU R13, [R1+0xb88] ;  /* 0x000b8800010d7983 */ /* 0x000f220000300800 */
[----:B------:R-:W-:Y:S01]  /*11950*/  @P0 IMAD.MOV.U32 R7, RZ, RZ, R134 ;  /* 0x000000ffff070224 */ /* 0x000fe200078e0086 */
[----:B------:R-:W-:-:S04]  /*11960*/  ISETP.GT.AND P1, PT, R4, 0x27, PT ;  /* 0x000000270400780c */ /* 0x000fc80003f24270 */
[----:B------:R0:W2:Y:S02]  /*11970*/  @P0 LDG.E.U8 R163, desc[UR6][R6.64] ;  /* 0x0000000606a30981 */ /* 0x0000a4000c1e1100 */
[----:B0-----:R-:W-:Y:S02]  /*11980*/  @P0 IMAD.MOV.U32 R6, RZ, RZ, R125 ;  /* 0x000000ffff060224 */ /* 0x001fe400078e007d */
[----:B------:R-:W-:-:S05]  /*11990*/  @P0 IMAD.MOV.U32 R7, RZ, RZ, R136 ;  /* 0x000000ffff070224 */ /* 0x000fca00078e0088 */
[----:B------:R0:W2:Y:S01]  /*119a0*/  @P0 LDG.E.U8 R197, desc[UR6][R6.64] ;  /* 0x0000000606c50981 */ /* 0x0000a2000c1e1100 */
[----:B------:R-:W-:Y:S01]  /*119b0*/  ISETP.GT.AND P0, PT, R4, 0x28, PT ;  /* 0x000000280400780c */ /* 0x000fe20003f04270 */
[----:B0-----:R-:W-:Y:S02]  /*119c0*/  @P1 IMAD.MOV.U32 R6, RZ, RZ, R127 ;  /* 0x000000ffff061224 */ /* 0x001fe400078e007f */
[----:B------:R-:W-:-:S05]  /*119d0*/  @P1 IMAD.MOV.U32 R7, RZ, RZ, R138 ;  /* 0x000000ffff071224 */ /* 0x000fca00078e008a */
[----:B------:R0:W2:Y:S02]  /*119e0*/  @P1 LDG.E.U8 R160, desc[UR6][R6.64] ;  /* 0x0000000606a01981 */ /* 0x0000a4000c1e1100 */
[----:B0-----:R-:W-:Y:S02]  /*119f0*/  @P1 IMAD.MOV.U32 R6, RZ, RZ, R129 ;  /* 0x000000ffff061224 */ /* 0x001fe400078e0081 */
[----:B------:R-:W-:-:S05]  /*11a00*/  @P1 IMAD.MOV.U32 R7, RZ, RZ, R140 ;  /* 0x000000ffff071224 */ /* 0x000fca00078e008c */
[----:B------:R0:W2:Y:S01]  /*11a10*/  @P1 LDG.E.U8 R192, desc[UR6][R6.64] ;  /* 0x0000000606c01981 */ /* 0x0000a2000c1e1100 */
[----:B------:R-:W-:Y:S01]  /*11a20*/  ISETP.GT.AND P1, PT, R4, 0x29, PT ;  /* 0x000000290400780c */ /* 0x000fe20003f24270 */
[----:B0-----:R-:W-:Y:S02]  /*11a30*/  @P0 IMAD.MOV.U32 R6, RZ, RZ, R131 ;  /* 0x000000ffff060224 */ /* 0x001fe400078e0083 */
[----:B------:R-:W-:-:S05]  /*11a40*/  @P0 IMAD.MOV.U32 R7, RZ, RZ, R142 ;  /* 0x000000ffff070224 */ /* 0x000fca00078e008e */
[----:B------:R0:W2:Y:S01]  /*11a50*/  @P0 LDG.E.U8 R157, desc[UR6][R6.64] ;  /* 0x00000006069d0981 */ /* 0x0000a2000c1e1100 */
[----:B------:R-:W-:Y:S01]  /*11a60*/  PRMT R155, RZ, 0x7610, R155 ;  /* 0x00007610ff9b7816 */ /* 0x000fe2000000009b */
[----:B0-----:R-:W-:Y:S02]  /*11a70*/  @P0 IMAD.MOV.U32 R6, RZ, RZ, R133 ;  /* 0x000000ffff060224 */ /* 0x001fe400078e0085 */
[----:B------:R-:W-:-:S05]  /*11a80*/  @P0 IMAD.MOV.U32 R7, RZ, RZ, R144 ;  /* 0x000000ffff070224 */ /* 0x000fca00078e0090 */
[----:B------:R0:W2:Y:S01]  /*11a90*/  @P0 LDG.E.U8 R186, desc[UR6][R6.64] ;  /* 0x0000000606ba0981 */ /* 0x0000a2000c1e1100 */
[----:B------:R-:W-:Y:S02]  /*11aa0*/  ISETP.GT.AND P0, PT, R4, 0x2a, PT ;  /* 0x0000002a0400780c */ /* 0x000fe40003f04270 */
[----:B------:R-:W-:Y:S01]  /*11ab0*/  PRMT R181, RZ, 0x7610, R181 ;  /* 0x00007610ffb57816 */ /* 0x000fe200000000b5 */
[----:B0-----:R-:W-:Y:S02]  /*11ac0*/  @P1 IMAD.MOV.U32 R6, RZ, RZ, R135 ;  /* 0x000000ffff061224 */ /* 0x001fe400078e0087 */
[----:B------:R-:W-:-:S05]  /*11ad0*/  @P1 IMAD.MOV.U32 R7, RZ, RZ, R146 ;  /* 0x000000ffff071224 */ /* 0x000fca00078e0092 */
[----:B------:R0:W2:Y:S01]  /*11ae0*/  @P1 LDG.E.U8 R155, desc[UR6][R6.64] ;  /* 0x00000006069b1981 */ /* 0x0000a2000c1e1100 */
[----:B------:R-:W-:Y:S01]  /*11af0*/  PRMT R153, RZ, 0x7610, R153 ;  /* 0x00007610ff997816 */ /* 0x000fe20000000099 */
[----:B0-----:R-:W-:Y:S02]  /*11b00*/  @P1 IMAD.MOV.U32 R6, RZ, RZ, R137 ;  /* 0x000000ffff061224 */ /* 0x001fe400078e0089 */
[----:B------:R-:W-:-:S05]  /*11b10*/  @P1 IMAD.MOV.U32 R7, RZ, RZ, R148 ;  /* 0x000000ffff071224 */ /* 0x000fca00078e0094 */
[----:B------:R0:W2:Y:S01]  /*11b20*/  @P1 LDG.E.U8 R181, desc[UR6][R6.64] ;  /* 0x0000000606b51981 */ /* 0x0000a2000c1e1100 */
[----:B------:R-:W-:Y:S01]  /*11b30*/  PRMT R177, RZ, 0x7610, R177 ;  /* 0x00007610ffb17816 */ /* 0x000fe200000000b1 */
[----:B0-----:R-:W-:Y:S02]  /*11b40*/  @P0 IMAD.MOV.U32 R6, RZ, RZ, R139 ;  /* 0x000000ffff060224 */ /* 0x001fe400078e008b */
[----:B------:R-:W-:-:S05]  /*11b50*/  @P0 IMAD.MOV.U32 R7, RZ, RZ, R150 ;  /* 0x000000ffff070224 */ /* 0x000fca00078e0096 */
[----:B------:R0:W2:Y:S02]  /*11b60*/  @P0 LDG.E.U8 R153, desc[UR6][R6.64] ;  /* 0x0000000606990981 */ /* 0x0000a4000c1e1100 */
[----:B0-----:R-:W-:Y:S02]  /*11b70*/  @P0 IMAD.MOV.U32 R6, RZ, RZ, R141 ;  /* 0x000000ffff060224 */ /* 0x001fe400078e008d */
[----:B----4-:R-:W-:-:S05]  /*11b80*/  @P0 IMAD.MOV.U32 R7, RZ, RZ, R13 ;  /* 0x000000ffff070224 */ /* 0x010fca00078e000d */
[----:B------:R0:W4:Y:S04]  /*11b90*/  @P0 LDG.E.U8 R177, desc[UR6][R6.64] ;  /* 0x0000000606b10981 */ /* 0x000128000c1e1100 */
[----:B------:R-:W3:Y:S01]  /*11ba0*/  LDL R7, [R1+0xb80] ;  /* 0x000b800001077983 */ /* 0x000ee20000100800 */
[----:B------:R-:W-:Y:S02]  /*11bb0*/  ISETP.GT.AND P1, PT, R4, 0x2b, PT ;  /* 0x0000002b0400780c */ /* 0x000fe40003f24270 */
[----:B------:R-:W-:-:S11]  /*11bc0*/  PRMT R23, RZ, 0x7610, R23 ;  /* 0x00007610ff177816 */ /* 0x000fd60000000017 */
[----:B0-----:R-:W-:-:S05]  /*11bd0*/  @P1 IMAD.MOV.U32 R6, RZ, RZ, R143 ;  /* 0x000000ffff061224 */ /* 0x001fca00078e008f */
[----:B---3--:R0:W3:Y:S04]  /*11be0*/  @P1 LDG.E.U8 R23, desc[UR6][R6.64] ;  /* 0x0000000606171981 */ /* 0x0080e8000c1e1100 */
[----:B------:R-:W2:Y:S01]  /*11bf0*/  LDL R7, [R1+0xb78] ;  /* 0x000b780001077983 */ /* 0x000ea20000100800 */
[----:B------:R-:W-:Y:S01]  /*11c00*/  PRMT R173, RZ, 0x7610, R173 ;  /* 0x00007610ffad7816 */ /* 0x000fe200000000ad */
[----:B0-----:R-:W-:Y:S01]  /*11c10*/  @P1 IMAD.MOV.U32 R6, RZ, RZ, R145 ;  /* 0x000000ffff061224 */ /* 0x001fe200078e0091 */
[C---:B------:R-:W-:Y:S02]  /*11c20*/  ISETP.GT.AND P0, PT, R4.reuse, 0x2c, PT ;  /* 0x0000002c0400780c */ /* 0x040fe40003f04270 */
[----:B------:R-:W-:Y:S02]  /*11c30*/  PRMT R21, RZ, 0x7610, R21 ;  /* 0x00007610ff157816 */ /* 0x000fe40000000015 */
[----:B--2---:R0:W2:Y:S04]  /*11c40*/  @P1 LDG.E.U8 R173, desc[UR6][R6.64] ;  /* 0x0000000606ad1981 */ /* 0x0040a8000c1e1100 */
[----:B------:R-:W4:Y:S05]  /*11c50*/  LDL R7, [R1+0xb70] ;  /* 0x000b700001077983 */ /* 0x000f2a0000100800 */
[----:B0-----:R-:W-:Y:S01]  /*11c60*/  @P0 IMAD.MOV.U32 R6, RZ, RZ, R147 ;  /* 0x000000ffff060224 */ /* 0x001fe200078e0093 */
[----:B------:R-:W-:-:S02]  /*11c70*/  ISETP.GT.AND P1, PT, R4, 0x2d, PT ;  /* 0x0000002d0400780c */ /* 0x000fc40003f24270 */
[----:B------:R-:W-:Y:S02]  /*11c80*/  PRMT R169, RZ, 0x7610, R169 ;  /* 0x00007610ffa97816 */ /* 0x000fe400000000a9 */
[----:B----4-:R0:W4:Y:S04]  /*11c90*/  @P0 LDG.E.U8 R21, desc[UR6][R6.64] ;  /* 0x0000000606150981 */ /* 0x010128000c1e1100 */
[----:B------:R-:W3:Y:S01]  /*11ca0*/  LDL R7, [R1+0xb68] ;  /* 0x000b680001077983 */ /* 0x000ee20000100800 */
[----:B0-----:R-:W-:-:S05]  /*11cb0*/  @P0 IMAD.MOV.U32 R6, RZ, RZ, R149 ;  /* 0x000000ffff060224 */ /* 0x001fca00078e0095 */
[----:B---3--:R0:W3:Y:S04]  /*11cc0*/  @P0 LDG.E.U8 R169, desc[UR6][R6.64] ;  /* 0x0000000606a90981 */ /* 0x0080e8000c1e1100 */
[----:B------:R-:W2:Y:S01]  /*11cd0*/  LDL R7, [R1+0xb60] ;  /* 0x000b600001077983 */ /* 0x000ea20000100800 */
[----:B0-----:R-:W-:-:S03]  /*11ce0*/  @P1 IMAD.MOV.U32 R6, RZ, RZ, R151 ;  /* 0x000000ffff061224 */ /* 0x001fc600078e0097 */
[----:B------:R0:W-:Y:S04]  /*11cf0*/  STL.64 [R1+0x14d8], R150 ;  /* 0x0014d89601007387 */ /* 0x0001e80000100a00 */
[----:B0-----:R-:W4:Y:S04]  /*11d00*/  LDL R150, [R1+0xb30] ;  /* 0x000b300001967983 */ /* 0x001f280000100800 */
[----:B------:R-:W3:Y:S04]  /*11d10*/  LDL R151, [R1+0xb34] ;  /* 0x000b340001977983 */ /* 0x000ee80000100800 */
        /* <DEDUP_REMOVED lines=15> */
[----:B------:R-:W-:Y:S04]  /*11e10*/  STL.64 [R1+0x14a8], R138 ;  /* 0x0014a88a01007387 */ /* 0x000fe80000100a00 */
        /* <DEDUP_REMOVED lines=49> */
[----:B------:R0:W-:Y:S04]  /*12130*/  STL.64 [R1+0x1318], R38 ;  /* 0x0013182601007387 */ /* 0x0001e80000100a00 */
[----:B------:R1:W-:Y:S04]  /*12140*/  STL.64 [R1+0x1310], R36 ;  /* 0x0013102401007387 */ /* 0x0003e80000100a00 */
[----:B------:R-:W-:Y:S04]  /*12150*/  STL.64 [R1+0x1308], R34 ;  /* 0x0013082201007387 */ /* 0x000fe80000100a00 */
[----:B------:R-:W-:Y:S04]  /*12160*/  STL.64 [R1+0x1300], R32 ;  /* 0x0013002001007387 */ /* 0x000fe80000100a00 */
[----:B------:R2:W-:Y:S04]  /*12170*/  STL.64 [R1+0x12f8], R30 ;  /* 0x0012f81e01007387 */ /* 0x0005e80000100a00 */
[----:B------:R-:W-:Y:S04]  /*12180*/  STL.64 [R1+0x12f0], R28 ;  /* 0x0012f01c01007387 */ /* 0x000fe80000100a00 */
[----:B------:R2:W-:Y:S04]  /*12190*/  STL.64 [R1+0x12e8], R26 ;  /* 0x0012e81a01007387 */ /* 0x0005e80000100a00 */
[----:B------:R3:W-:Y:S04]  /*121a0*/  STL.64 [R1+0x12e0], R24 ;  /* 0x0012e01801007387 */ /* 0x0007e80000100a00 */
[----:B0-----:R-:W3:Y:S04]  /*121b0*/  LDL R38, [R1+0xb28] ;  /* 0x000b280001267983 */ /* 0x001ee80000100800 */
[----:B-1----:R-:W3:Y:S04]  /*121c0*/  LDL R37, [R1+0xb2c] ;  /* 0x000b2c0001257983 */ /* 0x002ee80000100800 */
[----:B------:R-:W3:Y:S04]  /*121d0*/  LDL R36, [R1+0xb20] ;  /* 0x000b200001247983 */ /* 0x000ee80000100800 */
[----:B--2---:R-:W2:Y:S04]  /*121e0*/  LDL R30, [R1+0xb24] ;  /* 0x000b2400011e7983 */ /* 0x004ea80000100800 */
[----:B------:R-:W2:Y:S04]  /*121f0*/  LDL R40, [R1+0xb18] ;  /* 0x000b180001287983 */ /* 0x000ea80000100800 */
[----:B------:R-:W2:Y:S04]  /*12200*/  LDL R39, [R1+0xb1c] ;  /* 0x000b1c0001277983 */ /* 0x000ea80000100800 */
[----:B------:R-:W2:Y:S01]  /*12210*/  LDL R26, [R1+0xb14] ;  /* 0x000b1400011a7983 */ /* 0x000ea20000100800 */
[----:B------:R-:W-:-:S02]  /*12220*/  PRMT R19, RZ, 0x7610, R19 ;  /* 0x00007610ff137816 */ /* 0x000fc40000000013 */
[----:B------:R-:W-:Y:S01]  /*12230*/  ISETP.GT.AND P0, PT, R4, 0x2e, PT ;  /* 0x0000002e0400780c */ /* 0x000fe20003f04270 */
[----:B------:R-:W2:Y:S01]  /*12240*/  LDL R27, [R1+0xb10] ;  /* 0x000b1000011b7983 */ /* 0x000ea20000100800 */
[----:B------:R-:W-:-:S03]  /*12250*/  PRMT R165, RZ, 0x7610, R165 ;  /* 0x00007610ffa57816 */ /* 0x000fc600000000a5 */
[----:B------:R4:W2:Y:S01]  /*12260*/  @P1 LDG.E.U8 R19, desc[UR6][R6.64] ;  /* 0x0000000606131981 */ /* 0x0008a2000c1e1100 */
[----:B------:R-:W-:Y:S02]  /*12270*/  PRMT R17, RZ, 0x7610, R17 ;  /* 0x00007610ff117816 */ /* 0x000fe40000000011 */
[----:B------:R-:W-:Y:S01]  /*12280*/  PRMT R161, RZ, 0x7610, R161 ;  /* 0x00007610ffa17816 */ /* 0x000fe200000000a1 */
[----:B------:R-:W2:Y:S01]  /*12290*/  LDL R35, [R1+0xb08] ;  /* 0x000b080001237983 */ /* 0x000ea20000100800 */
[----:B------:R-:W-:Y:S02]  /*122a0*/  PRMT R5, RZ, 0x7610, R5 ;  /* 0x00007610ff057816 */ /* 0x000fe40000000005 */
[----:B------:R-:W-:Y:S01]  /*122b0*/  PRMT R158, RZ, 0x7610, R158 ;  /* 0x00007610ff9e7816 */ /* 0x000fe2000000009e */
[----:B------:R-:W2:Y:S01]  /*122c0*/  LDL R34, [R1+0xb0c] ;  /* 0x000b0c0001227983 */ /* 0x000ea20000100800 */
[----:B------:R-:W-:-:S03]  /*122d0*/  PRMT R194, RZ, 0x7610, R194 ;  /* 0x00007610ffc27816 */ /* 0x000fc600000000c2 */
[----:B------:R-:W2:Y:S04]  /*122e0*/  LDL R33, [R1+0xb00] ;  /* 0x000b000001217983 */ /* 0x000ea80000100800 */
[----:B------:R-:W2:Y:S01]  /*122f0*/  LDL R31, [R1+0xb04] ;  /* 0x000b0400011f7983 */ /* 0x000ea20000100800 */
[----:B------:R-:W-:Y:S02]  /*12300*/  PRMT R32, RZ, 0x7610, R32 ;  /* 0x00007610ff207816 */ /* 0x000fe40000000020 */
[----:B------:R-:W-:Y:S01]  /*12310*/  PRMT R188, RZ, 0x7610, R188 ;  /* 0x00007610ffbc7816 */ /* 0x000fe200000000bc */
[----:B------:R-:W2:Y:S01]  /*12320*/  LDL R42, [R1+0xa88] ;  /* 0x000a8800012a7983 */ /* 0x000ea20000100800 */
[----:B------:R-:W-:Y:S02]  /*12330*/  PRMT R29, RZ, 0x7610, R29 ;  /* 0x00007610ff1d7816 */ /* 0x000fe4000000001d */
[----:B------:R-:W-:Y:S01]  /*12340*/  PRMT R182, RZ, 0x7610, R182 ;  /* 0x00007610ffb67816 */ /* 0x000fe200000000b6 */
[----:B------:R-:W2:Y:S01]  /*12350*/  LDL R41, [R1+0xa8c] ;  /* 0x000a8c0001297983 */ /* 0x000ea20000100800 */
[----:B----4-:R-:W-:-:S02]  /*12360*/  @P1 IMAD.MOV.U32 R7, RZ, RZ, R140 ;  /* 0x000000ffff071224 */ /* 0x010fc400078e008c */
[----:B---3--:R-:W-:-:S05]  /*12370*/  @P1 IMAD.MOV.U32 R6, RZ, RZ, R141 ;  /* 0x000000ffff061224 */ /* 0x008fca00078e008d */
[----:B------:R0:W3:Y:S01]  /*12380*/  @P1 LDG.E.U8 R165, desc[UR6][R6.64] ;  /* 0x0000000606a51981 */ /* 0x0000e2000c1e1100 */
[----:B------:R-:W-:Y:S01]  /*12390*/  ISETP.GT.AND P1, PT, R4, 0x2f, PT ;  /* 0x0000002f0400780c */ /* 0x000fe20003f24270 */
[----:B0-----:R-:W-:Y:S02]  /*123a0*/  @P0 IMAD.MOV.U32 R6, RZ, RZ, R143 ;  /* 0x000000ffff060224 */ /* 0x001fe400078e008f */
[----:B------:R-:W-:-:S05]  /*123b0*/  @P0 IMAD.MOV.U32 R7, RZ, RZ, R142 ;  /* 0x000000ffff070224 */ /* 0x000fca00078e008e */
[----:B------:R0:W4:Y:S02]  /*123c0*/  @P0 LDG.E.U8 R17, desc[UR6][R6.64] ;  /* 0x0000000606110981 */ /* 0x000124000c1e1100 */
[----:B0-----:R-:W-:Y:S02]  /*123d0*/  @P0 IMAD.MOV.U32 R6, RZ, RZ, R145 ;  /* 0x000000ffff060224 */ /* 0x001fe400078e0091 */
[----:B------:R-:W-:-:S05]  /*123e0*/  @P0 IMAD.MOV.U32 R7, RZ, RZ, R144 ;  /* 0x000000ffff070224 */ /* 0x000fca00078e0090 */
[----:B------:R0:W3:Y:S01]  /*123f0*/  @P0 LDG.E.U8 R161, desc[UR6][R6.64] ;  /* 0x0000000606a10981 */ /* 0x0000e2000c1e1100 */
[----:B------:R-:W-:Y:S01]  /*12400*/  ISETP.GT.AND P0, PT, R4, 0x30, PT ;  /* 0x000000300400780c */ /* 0x000fe20003f04270 */
[----:B0-----:R-:W-:Y:S02]  /*12410*/  @P1 IMAD.MOV.U32 R6, RZ, RZ, R147 ;  /* 0x000000ffff061224 */ /* 0x001fe400078e0093 */
[----:B------:R-:W-:-:S05]  /*12420*/  @P1 IMAD.MOV.U32 R7, RZ, RZ, R146 ;  /* 0x000000ffff071224 */ /* 0x000fca00078e0092 */
[----:B------:R0:W3:Y:S02]  /*12430*/  @P1 LDG.E.U8 R5, desc[UR6][R6.64] ;  /* 0x0000000606051981 */ /* 0x0000e4000c1e1100 */
        /* <DEDUP_REMOVED lines=8> */
[----:B------:R-:W4:Y:S01]  /*124c0*/  LDL R38, [R1+0xaf8] ;  /* 0x000af80001267983 */ /* 0x000f220000100800 */
[----:B------:R-:W-:-:S03]  /*124d0*/  @P0 IMAD.MOV.U32 R6, RZ, RZ, R37 ;  /* 0x000000ffff060224 */ /* 0x000fc600078e0025 */
[----:B------:R-:W3:Y:S04]  /*124e0*/  LDL R37, [R1+0xafc] ;  /* 0x000afc0001257983 */ /* 0x000ee80000100800 */
[----:B------:R2:W3:Y:S01]  /*124f0*/  @P0 LDG.E.U8 R32, desc[UR6][R6.64] ;  /* 0x0000000606200981 */ /* 0x0004e2000c1e1100 */
[----:B------:R-:W-:Y:S01]  /*12500*/  ISETP.GT.AND P0, PT, R4, 0x32, PT ;  /* 0x000000320400780c */ /* 0x000fe20003f04270 */
[----:B--2---:R-:W-:Y:S02]  /*12510*/  @P1 IMAD.MOV.U32 R6, RZ, RZ, R30 ;  /* 0x000000ffff061224 */ /* 0x004fe400078e001e */
[----:B------:R-:W-:Y:S01]  /*12520*/  @P1 IMAD.MOV.U32 R7, RZ, RZ, R36 ;  /* 0x000000ffff071224 */ /* 0x000fe200078e0024 */
[----:B------:R-:W2:Y:S04]  /*12530*/  LDL R30, [R1+0xaf4] ;  /* 0x000af400011e7983 */ /* 0x000ea80000100800 */
[----:B------:R-:W2:Y:S04]  /*12540*/  LDL R36, [R1+0xaf0] ;  /* 0x000af00001247983 */ /* 0x000ea80000100800 */
[----:B------:R0:W2:Y:S02]  /*12550*/  @P1 LDG.E.U8 R188, desc[UR6][R6.64] ;  /* 0x0000000606bc1981 */ /* 0x0000a4000c1e1100 */
[----:B0-----:R-:W-:-:S02]  /*12560*/  @P1 IMAD.MOV.U32 R6, RZ, RZ, R39 ;  /* 0x000000ffff061224 */ /* 0x001fc400078e0027 */
[----:B------:R-:W-:Y:S01]  /*12570*/  @P1 IMAD.MOV.U32 R7, RZ, RZ, R40 ;  /* 0x000000ffff071224 */ /* 0x000fe200078e0028 */
[----:B------:R-:W2:Y:S04]  /*12580*/  LDL R39, [R1+0xaec] ;  /* 0x000aec0001277983 */ /* 0x000ea80000100800 */
[----:B------:R-:W2:Y:S04]  /*12590*/  LDL R40, [R1+0xae8] ;  /* 0x000ae80001287983 */ /* 0x000ea80000100800 */
[----:B------:R0:W2:Y:S02]  /*125a0*/  @P1 LDG.E.U8 R29, desc[UR6][R6.64] ;  /* 0x00000006061d1981 */ /* 0x0000a4000c1e1100 */
[----:B0-----:R-:W-:-:S02]  /*125b0*/  @P0 IMAD.MOV.U32 R6, RZ, RZ, R26 ;  /* 0x000000ffff060224 */ /* 0x001fc400078e001a */
[----:B------:R-:W2:Y:S01]  /*125c0*/  LDL R26, [R1+0xae4] ;  /* 0x000ae400011a7983 */ /* 0x000ea20000100800 */
[----:B------:R-:W-:-:S03]  /*125d0*/  @P0 IMAD.MOV.U32 R7, RZ, RZ, R27 ;  /* 0x000000ffff070224 */ /* 0x000fc600078e001b */
[----:B------:R-:W2:Y:S01]  /*125e0*/  LDL R27, [R1+0xae0] ;  /* 0x000ae000011b7983 */ /* 0x000ea20000100800 */
[C---:B------:R-:W-:Y:S02]  /*125f0*/  ISETP.GT.AND P1, PT, R4.reuse, 0x33, PT ;  /* 0x000000330400780c */ /* 0x040fe40003f24270 */
[----:B------:R-:W-:Y:S01]  /*12600*/  PRMT R28, RZ, 0x7610, R28 ;  /* 0x00007610ff1c7816 */ /* 0x000fe2000000001c */
[----:B------:R0:W2:Y:S01]  /*12610*/  @P0 LDG.E.U8 R182, desc[UR6][R6.64] ;  /* 0x0000000606b60981 */ /* 0x0000a2000c1e1100 */
[----:B------:R-:W-:Y:S01]  /*12620*/  PRMT R178, RZ, 0x7610, R178 ;  /* 0x00007610ffb27816 */ /* 0x000fe200000000b2 */
[----:B0-----:R-:W-:Y:S02]  /*12630*/  @P0 IMAD.MOV.U32 R6, RZ, RZ, R34 ;  /* 0x000000ffff060224 */ /* 0x001fe400078e0022 */
[----:B------:R-:W-:Y:S01]  /*12640*/  @P0 IMAD.MOV.U32 R7, RZ, RZ, R35 ;  /* 0x000000ffff070224 */ /* 0x000fe200078e0023 */
[----:B------:R-:W2:Y:S04]  /*12650*/  LDL R34, [R1+0xadc] ;  /* 0x000adc0001227983 */ /* 0x000ea80000100800 */
[----:B------:R-:W2:Y:S04]  /*12660*/  LDL R35, [R1+0xad8] ;  /* 0x000ad80001237983 */ /* 0x000ea80000100800 */
[----:B------:R0:W2:Y:S01]  /*12670*/  @P0 LDG.E.U8 R28, desc[UR6][R6.64] ;  /* 0x00000006061c0981 */ /* 0x0000a2000c1e1100 */
[----:B------:R-:W-:-:S02]  /*12680*/  ISETP.GT.AND P0, PT, R4, 0x34, PT ;  /* 0x000000340400780c */ /* 0x000fc40003f04270 */
[----:B------:R-:W-:Y:S01]  /*12690*/  PRMT R12, RZ, 0x7610, R12 ;  /* 0x00007610ff0c7816 */ /* 0x000fe2000000000c */
[----:B0-----:R-:W-:Y:S02]  /*126a0*/  @P1 IMAD.MOV.U32 R6, RZ, RZ, R31 ;  /* 0x000000ffff061224 */ /* 0x001fe400078e001f */
[----:B------:R-:W-:Y:S01]  /*126b0*/  @P1 IMAD.MOV.U32 R7, RZ, RZ, R33 ;  /* 0x000000ffff071224 */ /* 0x000fe200078e0021 */
[----:B------:R-:W2:Y:S04]  /*126c0*/  LDL R31, [R1+0xad4] ;  /* 0x000ad400011f7983 */ /* 0x000ea80000100800 */
[----:B------:R-:W2:Y:S04]  /*126d0*/  LDL R33, [R1+0xad0] ;  /* 0x000ad00001217983 */ /* 0x000ea80000100800 */
[----:B------:R4:W2:Y:S01]  /*126e0*/  @P1 LDG.E.U8 R178, desc[UR6][R6.64] ;  /* 0x0000000606b21981 */ /* 0x0008a2000c1e1100 */
[----:B------:R-:W-:-:S02]  /*126f0*/  PRMT R174, RZ, 0x7610, R174 ;  /* 0x00007610ffae7816 */ /* 0x000fc400000000ae */
[----:B------:R-:W-:Y:S01]  /*12700*/  PRMT R25, RZ, 0x7610, R25 ;  /* 0x00007610ff197816 */ /* 0x000fe20000000019 */
[----:B----4-:R-:W-:Y:S02]  /*12710*/  @P1 IMAD.MOV.U32 R7, RZ, RZ, R38 ;  /* 0x000000ffff071224 */ /* 0x010fe400078e0026 */
[----:B------:R-:W4:Y:S01]  /*12720*/  LDL R38, [R1+0xac8] ;  /* 0x000ac80001267983 */ /* 0x000f220000100800 */
[----:B---3--:R-:W-:-:S03]  /*12730*/  @P1 IMAD.MOV.U32 R6, RZ, RZ, R37 ;  /* 0x000000ffff061224 */ /* 0x008fc600078e0025 */
[----:B------:R-:W3:Y:S04]  /*12740*/  LDL R37, [R1+0xacc] ;  /* 0x000acc0001257983 */ /* 0x000ee80000100800 */
[----:B------:R2:W3:Y:S01]  /*12750*/  @P1 LDG.E.U8 R12, desc[UR6][R6.64] ;  /* 0x00000006060c1981 */ /* 0x0004e2000c1e1100 */
[----:B------:R-:W-:Y:S01]  /*12760*/  ISETP.GT.AND P1, PT, R4, 0x35, PT ;  /* 0x000000350400780c */ /* 0x000fe20003f24270 */
[----:B--2---:R-:W-:Y:S02]  /*12770*/  @P0 IMAD.MOV.U32 R6, RZ, RZ, R30 ;  /* 0x000000ffff060224 */ /* 0x004fe400078e001e */
[----:B------:R-:W2:Y:S01]  /*12780*/  LDL R30, [R1+0xac4] ;  /* 0x000ac400011e7983 */ /* 0x000ea20000100800 */
[----:B------:R-:W-:-:S03]  /*12790*/  @P0 IMAD.MOV.U32 R7, RZ, RZ, R36 ;  /* 0x000000ffff070224 */ /* 0x000fc600078e0024 */
[----:B------:R-:W2:Y:S04]  /*127a0*/  LDL R36, [R1+0xac0] ;  /* 0x000ac00001247983 */ /* 0x000ea80000100800 */
[----:B------:R0:W2:Y:S02]  /*127b0*/  @P0 LDG.E.U8 R174, desc[UR6][R6.64] ;  /* 0x0000000606ae0981 */ /* 0x0000a4000c1e1100 */
[----:B0-----:R-:W-:Y:S02]  /*127c0*/  @P0 IMAD.MOV.U32 R6, RZ, RZ, R39 ;  /* 0x000000ffff060224 */ /* 0x001fe400078e0027 */
[----:B------:R-:W2:Y:S01]  /*127d0*/  LDL R39, [R1+0xabc] ;  /* 0x000abc0001277983 */ /* 0x000ea20000100800 */
[----:B------:R-:W-:-:S03]  /*127e0*/  @P0 IMAD.MOV.U32 R7, RZ, RZ, R40 ;  /* 0x000000ffff070224 */ /* 0x000fc600078e0028 */
[----:B------:R-:W2:Y:S04]  /*127f0*/  LDL R40, [R1+0xab8] ;  /* 0x000ab80001287983 */ /* 0x000ea80000100800 */
[----:B------:R0:W2:Y:S02]  /*12800*/  @P0 LDG.E.U8 R25, desc[UR6][R6.64] ;  /* 0x0000000606190981 */ /* 0x0000a4000c1e1100 */
[----:B0-----:R-:W-:Y:S02]  /*12810*/  @P1 IMAD.MOV.U32 R6, RZ, RZ, R26 ;  /* 0x000000ffff061224 */ /* 0x001fe400078e001a */
[----:B------:R-:W2:Y:S01]  /*12820*/  LDL R26, [R1+0xab4] ;  /* 0x000ab400011a7983 */ /* 0x000ea20000100800 */
[----:B------:R-:W-:-:S03]  /*12830*/  @P1 IMAD.MOV.U32 R7, RZ, RZ, R27 ;  /* 0x000000ffff071224 */ /* 0x000fc600078e001b */
[----:B------:R-:W2:Y:S01]  /*12840*/  LDL R27, [R1+0xab0] ;  /* 0x000ab000011b7983 */ /* 0x000ea20000100800 */
[----:B------:R-:W-:Y:S02]  /*12850*/  PRMT R170, RZ, 0x7610, R170 ;  /* 0x00007610ffaa7816 */ /* 0x000fe400000000aa */
[C---:B------:R-:W-:Y:S02]  /*12860*/  ISETP.GT.AND P0, PT, R4.reuse, 0x36, PT ;  /* 0x000000360400780c */ /* 0x040fe40003f04270 */
[----:B------:R-:W-:Y:S02]  /*12870*/  PRMT R24, RZ, 0x7610, R24 ;  /* 0x00007610ff187816 */ /* 0x000fe40000000018 */
        /* <DEDUP_REMOVED lines=27> */
[----:B0-----:R-:W-:Y:S01]  /*12a30*/  @P1 IMAD.MOV.U32 R6, RZ, RZ, R39 ;  /* 0x000000ffff061224 */ /* 0x001fe200078e0027 */
[----:B------:R-:W-:Y:S01]  /*12a40*/  PRMT R159, RZ, 0x7610, R159 ;  /* 0x00007610ff9f7816 */ /* 0x000fe2000000009f */
        /* <DEDUP_REMOVED lines=8> */
[----:B------:R-:W-:Y:S02]  /*12ad0*/  ISETP.GT.AND P1, PT, R4, 0x39, PT ;  /* 0x000000390400780c */ /* 0x000fe40003f24270 */
[----:B------:R-:W-:Y:S01]  /*12ae0*/  PRMT R196, RZ, 0x7610, R196 ;  /* 0x00007610ffc47816 */ /* 0x000fe200000000c4 */
[----:B------:R0:W2:Y:S01]  /*12af0*/  @P0 LDG.E.U8 R159, desc[UR6][R6.64] ;  /* 0x00000006069f0981 */ /* 0x0000a2000c1e1100 */
[----:B------:R-:W-:Y:S02]  /*12b00*/  PRMT R156, RZ, 0x7610, R156 ;  /* 0x00007610ff9c7816 */ /* 0x000fe4000000009c */
[----:B------:R-:W-:Y:S01]  /*12b10*/  PRMT R191, RZ, 0x7610, R191 ;  /* 0x00007610ffbf7816 */ /* 0x000fe200000000bf */
[----:B0-----:R-:W-:Y:S02]  /*12b20*/  @P0 IMAD.MOV.U32 R6, RZ, RZ, R34 ;  /* 0x000000ffff060224 */ /* 0x001fe400078e0022 */
[----:B------:R-:W2:Y:S01]  /*12b30*/  LDL R34, [R1+0xa74] ;  /* 0x000a740001227983 */ /* 0x000ea20000100800 */
[----:B------:R-:W-:-:S03]  /*12b40*/  @P0 IMAD.MOV.U32 R7, RZ, RZ, R35 ;  /* 0x000000ffff070224 */ /* 0x000fc600078e0023 */
[----:B------:R-:W2:Y:S04]  /*12b50*/  LDL R35, [R1+0xa70] ;  /* 0x000a700001237983 */ /* 0x000ea80000100800 */
[----:B------:R0:W2:Y:S01]  /*12b60*/  @P0 LDG.E.U8 R196, desc[UR6][R6.64] ;  /* 0x0000000606c40981 */ /* 0x0000a2000c1e1100 */
[----:B------:R-:W-:Y:S01]  /*12b70*/  ISETP.GT.AND P0, PT, R4, 0x3a, PT ;  /* 0x0000003a0400780c */ /* 0x000fe20003f04270 */
[----:B0-----:R-:W-:Y:S02]  /*12b80*/  @P1 IMAD.MOV.U32 R6, RZ, RZ, R31 ;  /* 0x000000ffff061224 */ /* 0x001fe400078e001f */
[----:B------:R-:W2:Y:S01]  /*12b90*/  LDL R31, [R1+0xa6c] ;  /* 0x000a6c00011f7983 */ /* 0x000ea20000100800 */
[----:B------:R-:W-:-:S03]  /*12ba0*/  @P1 IMAD.MOV.U32 R7, RZ, RZ, R33 ;  /* 0x000000ffff071224 */ /* 0x000fc600078e0021 */
[----:B------:R-:W2:Y:S04]  /*12bb0*/  LDL R33, [R1+0xa68] ;  /* 0x000a680001217983 */ /* 0x000ea80000100800 */
[----:B------:R4:W2:Y:S01]  /*12bc0*/  @P1 LDG.E.U8 R156, desc[UR6][R6.64] ;  /* 0x00000006069c1981 */ /* 0x0008a2000c1e1100 */
[----:B------:R-:W-:Y:S02]  /*12bd0*/  PRMT R154, RZ, 0x7610, R154 ;  /* 0x00007610ff9a7816 */ /* 0x000fe4000000009a */
        /* <DEDUP_REMOVED lines=13> */
[----:B------:R-:W-:-:S05]  /*12cb0*/  @P0 IMAD.MOV.U32 R7, RZ, RZ, R42 ;  /* 0x000000ffff070224 */ /* 0x000fca00078e002a */
[----:B------:R0:W2:Y:S02]  /*12cc0*/  @P0 LDG.E.U8 R185, desc[UR6][R6.64] ;  /* 0x0000000606b90981 */ /* 0x0000a4000c1e1100 */
[----:B0-----:R-:W-:Y:S02]  /*12cd0*/  @P1 IMAD.MOV.U32 R6, RZ, RZ, R26 ;  /* 0x000000ffff061224 */ /* 0x001fe400078e001a */
[----:B------:R-:W2:Y:S01]  /*12ce0*/  LDL R26, [R1+0xa54] ;  /* 0x000a5400011a7983 */ /* 0x000ea20000100800 */
[----:B------:R-:W-:Y:S01]  /*12cf0*/  PRMT R152, RZ, 0x7610, R152 ;  /* 0x00007610ff987816 */ /* 0x000fe20000000098 */
[----:B------:R-:W-:Y:S01]  /*12d00*/  @P1 IMAD.MOV.U32 R7, RZ, RZ, R27 ;  /* 0x000000ffff071224 */ /* 0x000fe200078e001b */
[----:B------:R-:W-:Y:S01]  /*12d10*/  ISETP.GT.AND P0, PT, R4, 0x3c, PT ;  /* 0x0000003c0400780c */ /* 0x000fe20003f04270 */
[----:B------:R-:W2:Y:S01]  /*12d20*/  LDL R27, [R1+0xa50] ;  /* 0x000a5000011b7983 */ /* 0x000ea20000100800 */
[----:B------:R-:W-:-:S03]  /*12d30*/  PRMT R180, RZ, 0x7610, R180 ;  /* 0x00007610ffb47816 */ /* 0x000fc600000000b4 */
[----:B------:R0:W2:Y:S02]  /*12d40*/  @P1 LDG.E.U8 R152, desc[UR6][R6.64] ;  /* 0x0000000606981981 */ /* 0x0000a4000c1e1100 */
[----:B0-----:R-:W-:Y:S02]  /*12d50*/  @P1 IMAD.MOV.U32 R6, RZ, RZ, R39 ;  /* 0x000000ffff061224 */ /* 0x001fe400078e0027 */
[----:B------:R-:W-:-:S05]  /*12d60*/  @P1 IMAD.MOV.U32 R7, RZ, RZ, R40 ;  /* 0x000000ffff071224 */ /* 0x000fca00078e0028 */
[----:B------:R0:W2:Y:S01]  /*12d70*/  @P1 LDG.E.U8 R180, desc[UR6][R6.64] ;  /* 0x0000000606b41981 */ /* 0x0000a2000c1e1100 */
[----:B------:R-:W-:Y:S02]  /*12d80*/  PRMT R22, RZ, 0x7610, R22 ;  /* 0x00007610ff167816 */ /* 0x000fe40000000016 */
[----:B------:R-:W-:Y:S01]  /*12d90*/  ISETP.GT.AND P1, PT, R4, 0x3d, PT ;  /* 0x0000003d0400780c */ /* 0x000fe20003f24270 */
[----:B0-----:R-:W-:Y:S02]  /*12da0*/  @P0 IMAD.MOV.U32 R6, RZ, RZ, R34 ;  /* 0x000000ffff060224 */ /* 0x001fe400078e0022 */
[----:B------:R-:W-:Y:S01]  /*12db0*/  @P0 IMAD.MOV.U32 R7, RZ, RZ, R35 ;  /* 0x000000ffff070224 */ /* 0x000fe200078e0023 */
[----:B------:R-:W2:Y:S04]  /*12dc0*/  LDL R34, [R1+0xa4c] ;  /* 0x000a4c0001227983 */ /* 0x000ea80000100800 */
[----:B------:R-:W2:Y:S01]  /*12dd0*/  LDL R35, [R1+0xa48] ;  /* 0x000a480001237983 */ /* 0x000ea20000100800 */
[----:B------:R-:W-:-:S03]  /*12de0*/  PRMT R176, RZ, 0x7610, R176 ;  /* 0x00007610ffb07816 */ /* 0x000fc600000000b0 */
[----:B------:R0:W2:Y:S01]  /*12df0*/  @P0 LDG.E.U8 R22, desc[UR6][R6.64] ;  /* 0x0000000606160981 */ /* 0x0000a2000c1e1100 */
[----:B------:R-:W-:Y:S02]  /*12e00*/  PRMT R20, RZ, 0x7610, R20 ;  /* 0x00007610ff147816 */ /* 0x000fe40000000014 */
[----:B------:R-:W-:Y:S01]  /*12e10*/  LOP3.LUT R250, R250, 0xffff, RZ, 0xc0, !PT ;  /* 0x0000fffffafa7812 */ /* 0x000fe200078ec0ff */
[----:B0-----:R-:W-:Y:S02]  /*12e20*/  @P0 IMAD.MOV.U32 R6, RZ, RZ, R31 ;  /* 0x000000ffff060224 */ /* 0x001fe400078e001f */
[----:B------:R-:W-:Y:S01]  /*12e30*/  @P0 IMAD.MOV.U32 R7, RZ, RZ, R33 ;  /* 0x000000ffff070224 */ /* 0x000fe200078e0021 */
[----:B------:R-:W-:Y:S01]  /*12e40*/  LOP3.LUT R172, R172, 0xffff, RZ, 0xc0, !PT ;  /* 0x0000ffffacac7812 */ /* 0x000fe200078ec0ff */
[----:B------:R-:W2:Y:S04]  /*12e50*/  LDL R33, [R1+0xa40] ;  /* 0x000a400001217983 */ /* 0x000ea80000100800 */
[----:B------:R4:W2:Y:S01]  /*12e60*/  @P0 LDG.E.U8 R176, desc[UR6][R6.64] ;  /* 0x0000000606b00981 */ /* 0x0008a2000c1e1100 */
[----:B------:R-:W-:-:S03]  /*12e70*/  ISETP.GT.AND P0, PT, R4, 0x3e, PT ;  /* 0x0000003e0400780c */ /* 0x000fc60003f04270 */
[----:B------:R-:W2:Y:S01]  /*12e80*/  LDL R31, [R1+0xa44] ;  /* 0x000a4400011f7983 */ /* 0x000ea20000100800 */
[--C-:B------:R-:W-:Y:S02]  /*12e90*/  PRMT R250, R250, 0x3340, R172.reuse ;  /* 0x00003340fafa7816 */ /* 0x100fe400000000ac */
[----:B------:R-:W-:Y:S01]  /*12ea0*/  PRMT R172, RZ, 0x7610, R172 ;  /* 0x00007610ffac7816 */ /* 0x000fe200000000ac */
[----:B----4-:R-:W-:Y:S02]  /*12eb0*/  @P1 IMAD.MOV.U32 R7, RZ, RZ, R38 ;  /* 0x000000ffff071224 */ /* 0x010fe400078e0026 */
[----:B---3--:R-:W-:-:S05]  /*12ec0*/  @P1 IMAD.MOV.U32 R6, RZ, RZ, R37 ;  /* 0x000000ffff061224 */ /* 0x008fca00078e0025 */
[----:B------:R2:W3:Y:S02]  /*12ed0*/  @P1 LDG.E.U8 R20, desc[UR6][R6.64] ;  /* 0x0000000606141981 */ /* 0x0004e4000c1e1100 */
[----:B--2---:R-:W-:Y:S02]  /*12ee0*/  @P1 IMAD.MOV.U32 R6, RZ, RZ, R30 ;  /* 0x000000ffff061224 */ /* 0x004fe400078e001e */
[----:B------:R-:W2:Y:S01]  /*12ef0*/  LDL R30, [R1+0xa38] ;  /* 0x000a3800011e7983 */ /* 0x000ea20000100800 */
[----:B------:R-:W-:-:S05]  /*12f00*/  @P1 IMAD.MOV.U32 R7, RZ, RZ, R36 ;  /* 0x000000ffff071224 */ /* 0x000fca00078e0024 */
[----:B------:R0:W4:Y:S02]  /*12f10*/  @P1 LDG.E.U8 R172, desc[UR6][R6.64] ;  /* 0x0000000606ac1981 */ /* 0x000124000c1e1100 */
[----:B0-----:R-:W-:Y:S02]  /*12f20*/  @P0 IMAD.MOV.U32 R6, RZ, RZ, R26 ;  /* 0x000000ffff060224 */ /* 0x001fe400078e001a */
[----:B------:R-:W3:Y:S01]  /*12f30*/  LDL R26, [R1+0xa3c] ;  /* 0x000a3c00011a7983 */ /* 0x000ee20000100800 */
[----:B------:R-:W-:Y:S02]  /*12f40*/  LOP3.LUT R248, R248, 0xffff, RZ, 0xc0, !PT ;  /* 0x0000fffff8f87812 */ /* 0x000fe400078ec0ff */
[----:B------:R-:W-:Y:S01]  /*12f50*/  LOP3.LUT R18, R18, 0xffff, RZ, 0xc0, !PT ;  /* 0x0000ffff12127812 */ /* 0x000fe200078ec0ff */
[----:B------:R-:W-:Y:S01]  /*12f60*/  @P0 IMAD.MOV.U32 R7, RZ, RZ, R27 ;  /* 0x000000ffff070224 */ /* 0x000fe200078e001b */
[----:B------:R-:W-:Y:S01]  /*12f70*/  LOP3.LUT R246, R246, 0xffff, RZ, 0xc0, !PT ;  /* 0x0000fffff6f67812 */ /* 0x000fe200078ec0ff */
[----:B------:R-:W4:Y:S01]  /*12f80*/  LDL.LU R151, [R1+0x608] ;  /* 0x0006080001977983 */ /* 0x000f220000300800 */
[----:B------:R-:W-:-:S02]  /*12f90*/  PRMT R248, R248, 0x3340, R18 ;  /* 0x00003340f8f87816 */ /* 0x000fc40000000012 */
[----:B------:R-:W-:Y:S01]  /*12fa0*/  PRMT R18, RZ, 0x7610, R18 ;  /* 0x00007610ff127816 */ /* 0x000fe20000000012 */
[----:B------:R-:W4:Y:S01]  /*12fb0*/  LDL R27, [R1+0xe50] ;  /* 0x000e5000011b7983 */ /* 0x000f220000100800 */
[----:B------:R-:W-:-:S04]  /*12fc0*/  LOP3.LUT R168, R168, 0xffff, RZ, 0xc0, !PT ;  /* 0x0000ffffa8a87812 */ /* 0x000fc800078ec0ff */
[--C-:B------:R-:W-:Y:S01]  /*12fd0*/  PRMT R246, R246, 0x3340, R168.reuse ;  /* 0x00003340f6f67816 */ /* 0x100fe200000000a8 */
[----:B------:R0:W4:Y:S01]  /*12fe0*/  @P0 LDG.E.U8 R18, desc[UR6][R6.64] ;  /* 0x0000000606120981 */ /* 0x000122000c1e1100 */
[----:B------:R-:W-:Y:S02]  /*12ff0*/  PRMT R168, RZ, 0x7610, R168 ;  /* 0x00007610ffa87816 */ /* 0x000fe400000000a8 */
[----:B------:R-:W-:Y:S02]  /*13000*/  LOP3.LUT R244, R244, 0xffff, RZ, 0xc0, !PT ;  /* 0x0000fffff4f47812 */ /* 0x000fe400078ec0ff */
[----:B------:R-:W-:Y:S01]  /*13010*/  LOP3.LUT R16, R16, 0xffff, RZ, 0xc0, !PT ;  /* 0x0000ffff10107812 */ /* 0x000fe200078ec0ff */
[----:B0-----:R-:W-:Y:S02]  /*13020*/  @P0 IMAD.MOV.U32 R6, RZ, RZ, R34 ;  /* 0x000000ffff060224 */ /* 0x001fe400078e0022 */
[----:B------:R-:W-:-:S05]  /*13030*/  @P0 IMAD.MOV.U32 R7, RZ, RZ, R35 ;  /* 0x000000ffff070224 */ /* 0x000fca00078e0023 */
[----:B------:R0:W4:Y:S01]  /*13040*/  @P0 LDG.E.U8 R168, desc[UR6][R6.64] ;  /* 0x0000000606a80981 */ /* 0x000122000c1e1100 */
[----:B------:R-:W-:Y:S02]  /*13050*/  ISETP.GT.AND P0, PT, R4, 0x3f, PT ;  /* 0x0000003f0400780c */ /* 0x000fe40003f04270 */
[--C-:B------:R-:W-:Y:S02]  /*13060*/  PRMT R244, R244, 0x3340, R16.reuse ;  /* 0x00003340f4f47816 */ /* 0x100fe40000000010 */
[----:B------:R-:W-:Y:S02]  /*13070*/  PRMT R16, RZ, 0x7610, R16 ;  /* 0x00007610ff107816 */ /* 0x000fe40000000010 */
[----:B------:R-:W-:Y:S02]  /*13080*/  LOP3.LUT R241, R241, 0xffff, RZ, 0xc0, !PT ;  /* 0x0000fffff1f17812 */ /* 0x000fe400078ec0ff */
[----:B------:R-:W-:Y:S02]  /*13090*/  LOP3.LUT R239, R239, 0xffff, RZ, 0xc0, !PT ;  /* 0x0000ffffefef7812 */ /* 0x000fe400078ec0ff */
[----:B------:R-:W-:-:S03]  /*130a0*/  LOP3.LUT R237, R237, 0xffff, RZ, 0xc0, !PT ;  /* 0x0000ffffeded7812 */ /* 0x000fc600078ec0ff */
[----:B0-----:R-:W-:Y:S01]  /*130b0*/  @P0 IMAD.MOV.U32 R7, RZ, RZ, R33 ;  /* 0x000000ffff070224 */ /* 0x001fe200078e0021 */
[----:B------:R-:W-:Y:S02]  /*130c0*/  LOP3.LUT R164, R164, 0xffff, RZ, 0xc0, !PT ;  /* 0x0000ffffa4a47812 */ /* 0x000fe400078ec0ff */
[----:B------:R-:W-:Y:S02]  /*130d0*/  LOP3.LUT R11, R11, 0xffff, RZ, 0xc0, !PT ;  /* 0x0000ffff0b0b7812 */ /* 0x000fe400078ec0ff */
[----:B------:R-:W-:Y:S01]  /*130e0*/  LOP3.LUT R10, R10, 0xffff, RZ, 0xc0, !PT ;  /* 0x0000ffff0a0a7812 */ /* 0x000fe200078ec0ff */
[----:B------:R-:W-:Y:S01]  /*130f0*/  @P0 IMAD.MOV.U32 R6, RZ, RZ, R31 ;  /* 0x000000ffff060224 */ /* 0x000fe200078e001f */
[----:B------:R-:W-:Y:S02]  /*13100*/  LOP3.LUT R9, R9, 0xffff, RZ, 0xc0, !PT ;  /* 0x0000ffff09097812 */ /* 0x000fe400078ec0ff */
[----:B------:R-:W-:Y:S02]  /*13110*/  LOP3.LUT R8, R8, 0xffff, RZ, 0xc0, !PT ;  /* 0x0000ffff08087812 */ /* 0x000fe400078ec0ff */
[----:B------:R0:W4:Y:S01]  /*13120*/  @P0 LDG.E.U8 R16, desc[UR6][R6.64] ;  /* 0x0000000606100981 */ /* 0x000122000c1e1100 */
[----:B------:R-:W-:-:S02]  /*13130*/  PRMT R239, R241, 0x3340, R239 ;  /* 0x00003340f1ef7816 */ /* 0x000fc400000000ef */
[----:B------:R-:W-:Y:S02]  /*13140*/  PRMT R164, R237, 0x3340, R164 ;  /* 0x00003340eda47816 */ /* 0x000fe400000000a4 */
[----:B0-----:R-:W-:Y:S02]  /*13150*/  PRMT R6, R11, 0x3340, R10 ;  /* 0x000033400b067816 */ /* 0x001fe4000000000a */
[----:B------:R-:W-:Y:S02]  /*13160*/  PRMT R11, R9, 0x3340, R8 ;  /* 0x00003340090b7816 */ /* 0x000fe40000000008 */
[--C-:B------:R-:W-:Y:S02]  /*13170*/  PRMT R10, R239, 0x5410, R164.reuse ;  /* 0x00005410ef0a7816 */ /* 0x100fe400000000a4 */
[----:B------:R-:W-:Y:S02]  /*13180*/  PRMT R11, R6, 0x5410, R11 ;  /* 0x00005410060b7816 */ /* 0x000fe4000000000b */
[----:B------:R-:W-:Y:S01]  /*13190*/  PRMT R164, RZ, 0x7610, R164 ;  /* 0x00007610ffa47816 */ /* 0x000fe200000000a4 */
[----:B--2---:R-:W-:-:S02]  /*131a0*/  @P0 IMAD.MOV.U32 R7, RZ, RZ, R30 ;  /* 0x000000ffff070224 */ /* 0x004fc400078e001e */
[----:B---3--:R-:W-:-:S05]  /*131b0*/  @P0 IMAD.MOV.U32 R6, RZ, RZ, R26 ;  /* 0x000000ffff060224 */ /* 0x008fca00078e001a */
[----:B------:R0:W2:Y:S02]  /*131c0*/  @P0 LDG.E.U8 R164, desc[UR6][R6.64] ;  /* 0x0000000606a40981 */ /* 0x0000a4000c1e1100 */
[----:B0-----:R-:W-:Y:S02]  /*131d0*/  LOP3.LUT R7, R15, 0xffff, RZ, 0xc0, !PT ;  /* 0x0000ffff0f077812 */ /* 0x001fe400078ec0ff */
[----:B------:R-:W3:Y:S01]  /*131e0*/  LDL.LU R15, [R1+0x16f4] ;  /* 0x0016f400010f7983 */ /* 0x000ee20000300800 */
[----:B------:R-:W-:-:S03]  /*131f0*/  LOP3.LUT R6, R3, 0xffff, RZ, 0xc0, !PT ;  /* 0x0000ffff03067812 */ /* 0x000fc600078ec0ff */
[----:B------:R-:W3:Y:S04]  /*13200*/  LDL.LU R3, [R1+0x16f0] ;  /* 0x0016f00001037983 */ /* 0x000ee80000300800 */
[----:B------:R-:W2:Y:S01]  /*13210*/  LDL R26, [R1+0xe5c] ;  /* 0x000e5c00011a7983 */ /* 0x000ea20000100800 */
[----:B------:R-:W-:Y:S02]  /*13220*/  PRMT R8, R250, 0x5410, R248 ;  /* 0x00005410fa087816 */ /* 0x000fe400000000f8 */
[----:B------:R-:W-:Y:S01]  /*13230*/  PRMT R9, R246, 0x5410, R244 ;  /* 0x00005410f6097816 */ /* 0x000fe200000000f4 */
[----:B------:R-:W-:Y:S01]  /*13240*/  BAR.SYNC.DEFER_BLOCKING 0x0 ;  /* 0x0000000000007b1d */ /* 0x000fe20000010000 */
[----:B------:R-:W-:Y:S02]  /*13250*/  LOP3.LUT R252, R252, 0xffff, RZ, 0xc0, !PT ;  /* 0x0000fffffcfc7812 */ /* 0x000fe400078ec0ff */
[----:B------:R-:W-:-:S02]  /*13260*/  LOP3.LUT R251, R251, 0xffff, RZ, 0xc0, !PT ;  /* 0x0000fffffbfb7812 */ /* 0x000fc400078ec0ff */
[----:B------:R-:W-:Y:S02]  /*13270*/  LOP3.LUT R249, R249, 0xffff, RZ, 0xc0, !PT ;  /* 0x0000fffff9f97812 */ /* 0x000fe400078ec0ff */
[----:B------:R-:W-:Y:S01]  /*13280*/  LOP3.LUT R247, R247, 0xffff, RZ, 0xc0, !PT ;  /* 0x0000fffff7f77812 */ /* 0x000fe200078ec0ff */
[----:B------:R-:W3:Y:S01]  /*13290*/  LDL R48, [R1+0xe28] ;  /* 0x000e280001307983 */ /* 0x000ee20000100800 */
[----:B------:R-:W-:Y:S02]  /*132a0*/  LOP3.LUT R245, R245, 0xffff, RZ, 0xc0, !PT ;  /* 0x0000fffff5f57812 */ /* 0x000fe400078ec0ff */
[----:B------:R-:W-:Y:S01]  /*132b0*/  LOP3.LUT R243, R243, 0xffff, RZ, 0xc0, !PT ;  /* 0x0000fffff3f37812 */ /* 0x000fe200078ec0ff */
[----:B------:R-:W3:Y:S01]  /*132c0*/  LDL R47, [R1+0xa14] ;  /* 0x000a1400012f7983 */ /* 0x000ee20000100800 */
[----:B------:R-:W-:Y:S02]  /*132d0*/  LOP3.LUT R242, R242, 0xffff, RZ, 0xc0, !PT ;  /* 0x0000fffff2f27812 */ /* 0x000fe400078ec0ff */
[----:B------:R-:W-:Y:S01]  /*132e0*/  LOP3.LUT R240, R240, 0xffff, RZ, 0xc0, !PT ;  /* 0x0000fffff0f07812 */ /* 0x000fe200078ec0ff */
[----:B------:R-:W3:Y:S01]  /*132f0*/  LDL R46, [R1+0xa18] ;  /* 0x000a1800012e7983 */ /* 0x000ee20000100800 */
[----:B------:R-:W-:-:S02]  /*13300*/  LOP3.LUT R238, R238, 0xffff, RZ, 0xc0, !PT ;  /* 0x0000ffffeeee7812 */ /* 0x000fc400078ec0ff */
[----:B------:R-:W-:Y:S01]  /*13310*/  LOP3.LUT R236, R236, 0xffff, RZ, 0xc0, !PT ;  /* 0x0000ffffecec7812 */ /* 0x000fe200078ec0ff */
[----:B------:R-:W3:Y:S01]  /*13320*/  LDL R45, [R1+0x9f4] ;  /* 0x0009f400012d7983 */ /* 0x000ee20000100800 */
[----:B------:R-:W-:Y:S02]  /*13330*/  LOP3.LUT R235, R235, 0xffff, RZ, 0xc0, !PT ;  /* 0x0000ffffebeb7812 */ /* 0x000fe400078ec0ff */
[----:B------:R-:W-:Y:S01]  /*13340*/  LOP3.LUT R234, R234, 0xffff, RZ, 0xc0, !PT ;  /* 0x0000ffffeaea7812 */ /* 0x000fe200078ec0ff */
[----:B----4-:R0:W-:Y:S01]  /*13350*/  STS.128 [R27+UR4], R8 ;  /* 0x000000081b007988 */ /* 0x0101e20008000c04 */
[----:B------:R-:W-:Y:S02]  /*13360*/  LOP3.LUT R231, R231, 0xffff, RZ, 0xc0, !PT ;  /* 0x0000ffffe7e77812 */ /* 0x000fe400078ec0ff */
[----:B------:R-:W-:Y:S01]  /*13370*/  PRMT R6, R6, 0x3340, R252 ;  /* 0x0000334006067816 */ /* 0x000fe200000000fc */
[----:B------:R-:W4:Y:S01]  /*13380*/  LDL R44, [R1+0x9f8] ;  /* 0x0009f800012c7983 */ /* 0x000f220000100800 */
[----:B------:R-:W-:-:S02]  /*13390*/  PRMT R249, R251, 0x3340, R249 ;  /* 0x00003340fbf97816 */ /* 0x000fc400000000f9 */
[----:B------:R-:W-:Y:S01]  /*133a0*/  PRMT R242, R243, 0x3340, R242 ;  /* 0x00003340f3f27816 */ /* 0x000fe200000000f2 */
[----:B------:R-:W4:Y:S01]  /*133b0*/  LDL R43, [R1+0x9d4] ;  /* 0x0009d400012b7983 */ /* 0x000f220000100800 */
[----:B------:R-:W-:Y:S02]  /*133c0*/  PRMT R235, R236, 0x3340, R235 ;  /* 0x00003340eceb7816 */ /* 0x000fe400000000eb */
[----:B------:R-:W-:Y:S01]  /*133d0*/  LOP3.LUT R232, R232, 0xffff, RZ, 0xc0, !PT ;  /* 0x0000ffffe8e87812 */ /* 0x000fe200078ec0ff */
[----:B------:R-:W4:Y:S01]  /*133e0*/  LDL R42, [R1+0x9d8] ;  /* 0x0009d800012a7983 */ /* 0x000f220000100800 */
[----:B0-----:R-:W-:-:S03]  /*133f0*/  LOP3.LUT R8, R151, 0xffff, RZ, 0xc0, !PT ;  /* 0x0000ffff97087812 */ /* 0x001fc600078ec0ff */
[----:B------:R-:W4:Y:S01]  /*13400*/  LDL R41, [R1+0x9b4] ;  /* 0x0009b40001297983 */ /* 0x000f220000100800 */
[----:B------:R-:W-:Y:S02]  /*13410*/  PRMT R9, R247, 0x3340, R245 ;  /* 0x00003340f7097816 */ /* 0x000fe400000000f5 */
[----:B------:R-:W-:Y:S01]  /*13420*/  PRMT R8, R8, 0x3340, R7 ;  /* 0x0000334008087816 */ /* 0x000fe20000000007 */
[----:B------:R-:W4:Y:S01]  /*13430*/  LDL R40, [R1+0x9b8] ;  /* 0x0009b80001287983 */ /* 0x000f220000100800 */
[----:B------:R-:W-:Y:S02]  /*13440*/  PRMT R10, R240, 0x3340, R238 ;  /* 0x00003340f00a7816 */ /* 0x000fe400000000ee */
[----:B------:R-:W-:Y:S01]  /*13450*/  PRMT R11, R234, 0x3340, R231 ;  /* 0x00003340ea0b7816 */ /* 0x000fe200000000e7 */
[----:B------:R-:W4:Y:S01]  /*13460*/  LDL R39, [R1+0x994] ;  /* 0x0009940001277983 */ /* 0x000f220000100800 */
[----:B------:R-:W-:Y:S02]  /*13470*/  PRMT R8, R8, 0x5410, R6 ;  /* 0x0000541008087816 */ /* 0x000fe40000000006 */
[----:B------:R-:W-:Y:S01]  /*13480*/  PRMT R9, R249, 0x5410, R9 ;  /* 0x00005410f9097816 */ /* 0x000fe20000000009 */
[----:B------:R-:W4:Y:S01]  /*13490*/  LDL R31, [R1+0x998] ;  /* 0x00099800011f7983 */ /* 0x000f220000100800 */
[----:B------:R-:W-:-:S02]  /*134a0*/  PRMT R10, R242, 0x5410, R10 ;  /* 0x00005410f20a7816 */ /* 0x000fc4000000000a */
[----:B------:R-:W-:Y:S01]  /*134b0*/  PRMT R11, R235, 0x5410, R11 ;  /* 0x00005410eb0b7816 */ /* 0x000fe2000000000b */
[----:B------:R-:W4:Y:S01]  /*134c0*/  LDL R38, [R1+0x974] ;  /* 0x0009740001267983 */ /* 0x000f220000100800 */
[----:B------:R-:W-:Y:S02]  /*134d0*/  LOP3.LUT R229, R229, 0xffff, RZ, 0xc0, !PT ;  /* 0x0000ffffe5e57812 */ /* 0x000fe400078ec0ff */
[----:B------:R-:W-:Y:S02]  /*134e0*/  LOP3.LUT R227, R227, 0xffff, RZ, 0xc0, !PT ;  /* 0x0000ffffe3e37812 */ /* 0x000fe400078ec0ff */
[----:B------:R-:W-:Y:S02]  /*134f0*/  LOP3.LUT R225, R225, 0xffff, RZ, 0xc0, !PT ;  /* 0x0000ffffe1e17812 */ /* 0x000fe400078ec0ff */
[----:B------:R-:W-:Y:S02]  /*13500*/  LOP3.LUT R223, R223, 0xffff, RZ, 0xc0, !PT ;  /* 0x0000ffffdfdf7812 */ /* 0x000fe400078ec0ff */
[----:B------:R-:W-:-:S02]  /*13510*/  LOP3.LUT R221, R221, 0xffff, RZ, 0xc0, !PT ;  /* 0x0000ffffdddd7812 */ /* 0x000fc400078ec0ff */
[----:B------:R-:W-:Y:S02]  /*13520*/  LOP3.LUT R219, R219, 0xffff, RZ, 0xc0, !PT ;  /* 0x0000ffffdbdb7812 */ /* 0x000fe400078ec0ff */
        /* <DEDUP_REMOVED lines=8> */
[----:B------:R-:W-:Y:S01]  /*135b0*/  LOP3.LUT R184, R184, 0xffff, RZ, 0xc0, !PT ;  /* 0x0000ffffb8b87812 */ /* 0x000fe200078ec0ff */
[----:B------:R0:W-:Y:S01]  /*135c0*/  STS.128 [R27+UR4+0x2000], R8 ;  /* 0x002000081b007988 */ /* 0x0001e20008000c04 */
[----:B------:R-:W-:Y:S02]  /*135d0*/  PRMT R229, R232, 0x3340, R229 ;  /* 0x00003340e8e57816 */ /* 0x000fe400000000e5 */
[----:B------:R-:W-:Y:S01]  /*135e0*/  PRMT R221, R223, 0x3340, R221 ;  /* 0x00003340dfdd7816 */ /* 0x000fe200000000dd */
[----:B------:R-:W4:Y:S01]  /*135f0*/  LDL R36, [R1+0x978] ;  /* 0x0009780001247983 */ /* 0x000f220000100800 */
[----:B------:R-:W-:-:S02]  /*13600*/  PRMT R212, R214, 0x3340, R212 ;  /* 0x00003340d6d47816 */ /* 0x000fc400000000d4 */
[----:B------:R-:W-:Y:S01]  /*13610*/  PRMT R195, R199, 0x3340, R195 ;  /* 0x00003340c7c37816 */ /* 0x000fe200000000c3 */
[----:B------:R-:W3:Y:S01]  /*13620*/  LDL R37, [R1+0xe58] ;  /* 0x000e580001257983 */ /* 0x000ee20000100800 */
[----:B------:R-:W-:Y:S02]  /*13630*/  LOP3.LUT R233, R233, 0xffff, RZ, 0xc0, !PT ;  /* 0x0000ffffe9e97812 */ /* 0x000fe400078ec0ff */
[----:B0-----:R-:W-:Y:S02]  /*13640*/  PRMT R8, R227, 0x3340, R225 ;  /* 0x00003340e3087816 */ /* 0x001fe400000000e1 */
[----:B------:R-:W-:Y:S02]  /*13650*/  PRMT R9, R219, 0x3340, R217 ;  /* 0x00003340db097816 */ /* 0x000fe400000000d9 */
[----:B------:R-:W-:Y:S02]  /*13660*/  PRMT R10, R207, 0x3340, R203 ;  /* 0x00003340cf0a7816 */ /* 0x000fe400000000cb */
[----:B------:R-:W-:-:S02]  /*13670*/  PRMT R11, R190, 0x3340, R184 ;  /* 0x00003340be0b7816 */ /* 0x000fc400000000b8 */
[----:B------:R-:W-:Y:S02]  /*13680*/  PRMT R8, R229, 0x5410, R8 ;  /* 0x00005410e5087816 */ /* 0x000fe40000000008 */
[----:B------:R-:W-:Y:S02]  /*13690*/  PRMT R9, R221, 0x5410, R9 ;  /* 0x00005410dd097816 */ /* 0x000fe40000000009 */
[----:B------:R-:W-:Y:S02]  /*136a0*/  PRMT R10, R212, 0x5410, R10 ;  /* 0x00005410d40a7816 */ /* 0x000fe4000000000a */
[----:B------:R-:W-:Y:S02]  /*136b0*/  PRMT R11, R195, 0x5410, R11 ;  /* 0x00005410c30b7816 */ /* 0x000fe4000000000b */
        /* <DEDUP_REMOVED lines=15> */
[----:B------:R-:W-:Y:S02]  /*137b0*/  PRMT R230, R233, 0x3340, R230 ;  /* 0x00003340e9e67816 */ /* 0x000fe400000000e6 */
[----:B------:R-:W-:Y:S02]  /*137c0*/  PRMT R222, R224, 0x3340, R222 ;  /* 0x00003340e0de7816 */ /* 0x000fe400000000de */
[----:B------:R-:W-:Y:S02]  /*137d0*/  PRMT R211, R215, 0x3340, R211 ;  /* 0x00003340d7d37816 */ /* 0x000fe400000000d3 */
[----:B------:R-:W-:Y:S01]  /*137e0*/  PRMT R198, R202, 0x3340, R198 ;  /* 0x00003340cac67816 */ /* 0x000fe200000000c6 */
[----:B--2---:R0:W-:Y:S02]  /*137f0*/  STS.128 [R26+UR4], R8 ;  /* 0x000000081a007988 */ /* 0x0041e40008000c04 */
[----:B0-----:R-:W-:-:S02]  /*13800*/  PRMT R8, R228, 0x3340, R226 ;  /* 0x00003340e4087816 */ /* 0x001fc400000000e2 */
[----:B------:R-:W-:Y:S02]  /*13810*/  PRMT R9, R220, 0x3340, R218 ;  /* 0x00003340dc097816 */ /* 0x000fe400000000da */
[----:B------:R-:W-:Y:S02]  /*13820*/  PRMT R10, R209, 0x3340, R206 ;  /* 0x00003340d10a7816 */ /* 0x000fe400000000ce */
[----:B------:R-:W-:Y:S02]  /*13830*/  PRMT R11, R193, 0x3340, R187 ;  /* 0x00003340c10b7816 */ /* 0x000fe400000000bb */
[----:B------:R-:W-:Y:S02]  /*13840*/  PRMT R8, R230, 0x5410, R8 ;  /* 0x00005410e6087816 */ /* 0x000fe40000000008 */
[----:B------:R-:W-:Y:S02]  /*13850*/  PRMT R9, R222, 0x5410, R9 ;  /* 0x00005410de097816 */ /* 0x000fe40000000009 */
[----:B------:R-:W-:-:S02]  /*13860*/  PRMT R10, R211, 0x5410, R10 ;  /* 0x00005410d30a7816 */ /* 0x000fc4000000000a */
[----:B------:R-:W-:-:S05]  /*13870*/  PRMT R11, R198, 0x5410, R11 ;  /* 0x00005410c60b7816 */ /* 0x000fca000000000b */
[----:B------:R0:W-:Y:S04]  /*13880*/  STS.128 [R26+UR4+0x2000], R8 ;  /* 0x002000081a007988 */ /* 0x0001e80008000c04 */
[----:B0-----:R-:W2:Y:S04]  /*13890*/  LDL R10, [R1+0xe44] ;  /* 0x000e4400010a7983 */ /* 0x001ea80000100800 */
[----:B------:R-:W4:Y:S04]  /*138a0*/  LDL R9, [R1+0xe48] ;  /* 0x000e480001097983 */ /* 0x000f280000100800 */
[----:B------:R-:W4:Y:S04]  /*138b0*/  LDL R8, [R1+0xe2c] ;  /* 0x000e2c0001087983 */ /* 0x000f280000100800 */
[----:B------:R-:W2:Y:S04]  /*138c0*/  LDL.LU R30, [R1+0x65c] ;  /* 0x00065c00011e7983 */ /* 0x000ea80000300800 */
[----:B------:R-:W4:Y:S01]  /*138d0*/  LDL.LU R27, [R1+0x660] ;  /* 0x00066000011b7983 */ /* 0x000f220000300800 */
[----:B------:R-:W0:Y:S01]  /*138e0*/  S2R R6, SR_TID.X ;  /* 0x0000000000067919 */ /* 0x000e220000002100 */
[----:B------:R-:W-:-:S02]  /*138f0*/  LOP3.LUT R189, R189, 0xffff, RZ, 0xc0, !PT ;  /* 0x0000ffffbdbd7812 */ /* 0x000fc400078ec0ff */
[----:B------:R-:W-:Y:S01]  /*13900*/  LOP3.LUT R183, R183, 0xffff, RZ, 0xc0, !PT ;  /* 0x0000ffffb7b77812 */ /* 0x000fe200078ec0ff */
[----:B------:R-:W4:Y:S01]  /*13910*/  LDL R35, [R1+0x954] ;  /* 0x0009540001237983 */ /* 0x000f220000100800 */
[----:B------:R-:W-:Y:S02]  /*13920*/  LOP3.LUT R179, R179, 0xffff, RZ, 0xc0, !PT ;  /* 0x0000ffffb3b37812 */ /* 0x000fe400078ec0ff */
[----:B------:R-:W-:Y:S01]  /*13930*/  LOP3.LUT R175, R175, 0xffff, RZ, 0xc0, !PT ;  /* 0x0000ffffafaf7812 */ /* 0x000fe200078ec0ff */
[----:B------:R-:W4:Y:S01]  /*13940*/  LDL R34, [R1+0x958] ;  /* 0x0009580001227983 */ /* 0x000f220000100800 */
[----:B------:R-:W-:Y:S02]  /*13950*/  LOP3.LUT R171, R171, 0xffff, RZ, 0xc0, !PT ;  /* 0x0000ffffabab7812 */ /* 0x000fe400078ec0ff */
[----:B------:R-:W-:Y:S01]  /*13960*/  LOP3.LUT R167, R167, 0xffff, RZ, 0xc0, !PT ;  /* 0x0000ffffa7a77812 */ /* 0x000fe200078ec0ff */
[----:B------:R-:W4:Y:S01]  /*13970*/  LDL R33, [R1+0x934] ;  /* 0x0009340001217983 */ /* 0x000f220000100800 */
[----:B------:R-:W-:-:S02]  /*13980*/  LOP3.LUT R163, R163, 0xffff, RZ, 0xc0, !PT ;  /* 0x0000ffffa3a37812 */ /* 0x000fc400078ec0ff */
[----:B------:R-:W-:Y:S01]  /*13990*/  LOP3.LUT R160, R160, 0xffff, RZ, 0xc0, !PT ;  /* 0x0000ffffa0a07812 */ /* 0x000fe200078ec0ff */
        /* <DEDUP_REMOVED lines=8> */
[----:B0-----:R-:W-:Y:S02]  /*13a20*/  LOP3.LUT R6, R6, 0x3f, RZ, 0xc0, !PT ;  /* 0x0000003f06067812 */ /* 0x001fe400078ec0ff */
[----:B------:R-:W-:Y:S02]  /*13a30*/  LOP3.LUT R5, R5, 0xffff, RZ, 0xc0, !PT ;  /* 0x0000ffff05057812 */ /* 0x000fe400078ec0ff */
[----:B------:R-:W-:Y:S02]  /*13a40*/  ISETP.GE.AND P0, PT, R6, R4, PT ;  /* 0x000000040600720c */ /* 0x000fe40003f06270 */
[----:B------:R-:W-:-:S02]  /*13a50*/  PRMT R183, R189, 0x3340, R183 ;  /* 0x00003340bdb77816 */ /* 0x000fc400000000b7 */
[----:B------:R-:W-:Y:S02]  /*13a60*/  PRMT R4, R179, 0x3340, R175 ;  /* 0x00003340b3047816 */ /* 0x000fe400000000af */
[----:B------:R-:W-:Y:S02]  /*13a70*/  PRMT R167, R171, 0x3340, R167 ;  /* 0x00003340aba77816 */ /* 0x000fe400000000a7 */
[----:B------:R-:W-:Y:S02]  /*13a80*/  PRMT R160, R163, 0x3340, R160 ;  /* 0x00003340a3a07816 */ /* 0x000fe400000000a0 */
[----:B------:R-:W-:Y:S02]  /*13a90*/  PRMT R155, R157, 0x3340, R155 ;  /* 0x000033409d9b7816 */ /* 0x000fe4000000009b */
[----:B------:R-:W-:Y:S02]  /*13aa0*/  PRMT R6, R153, 0x3340, R23 ;  /* 0x0000334099067816 */ /* 0x000fe40000000017 */
[----:B------:R-:W-:-:S02]  /*13ab0*/  PRMT R19, R21, 0x3340, R19 ;  /* 0x0000334015137816 */ /* 0x000fc40000000013 */
[----:B------:R-:W-:Y:S02]  /*13ac0*/  PRMT R7, R17, 0x3340, R5 ;  /* 0x0000334011077816 */ /* 0x000fe40000000005 */
[----:B------:R-:W-:Y:S02]  /*13ad0*/  PRMT R4, R183, 0x5410, R4 ;  /* 0x00005410b7047816 */ /* 0x000fe40000000004 */
[----:B------:R-:W-:Y:S02]  /*13ae0*/  PRMT R5, R167, 0x5410, R160 ;  /* 0x00005410a7057816 */ /* 0x000fe400000000a0 */
[----:B------:R-:W-:Y:S02]  /*13af0*/  PRMT R6, R155, 0x5410, R6 ;  /* 0x000054109b067816 */ /* 0x000fe40000000006 */
[----:B------:R-:W-:Y:S02]  /*13b00*/  PRMT R7, R19, 0x5410, R7 ;  /* 0x0000541013077816 */ /* 0x000fe40000000007 */
[----:B------:R-:W-:-:S03]  /*13b10*/  PRMT R49, RZ, 0x7610, R49 ;  /* 0x00007610ff317816 */ /* 0x000fc60000000031 */
[----:B---3--:R0:W-:Y:S01]  /*13b20*/  STS.128 [R37+UR4], R4 ;  /* 0x0000000425007988 */ /* 0x0081e20008000c04 */
[----:B------:R-:W-:Y:S02]  /*13b30*/  PRMT R62, RZ, 0x7610, R62 ;  /* 0x00007610ff3e7816 */ /* 0x000fe4000000003e */
[----:B------:R-:W-:Y:S02]  /*13b40*/  PRMT R61, RZ, 0x7610, R61 ;  /* 0x00007610ff3d7816 */ /* 0x000fe4000000003d */
[----:B------:R-:W-:Y:S02]  /*13b50*/  PRMT R60, RZ, 0x7610, R60 ;  /* 0x00007610ff3c7816 */ /* 0x000fe4000000003c */
[----:B------:R-:W-:Y:S02]  /*13b60*/  PRMT R59, RZ, 0x7610, R59 ;  /* 0x00007610ff3b7816 */ /* 0x000fe4000000003b */
[----:B------:R-:W-:Y:S02]  /*13b70*/  PRMT R58, RZ, 0x7610, R58 ;  /* 0x00007610ff3a7816 */ /* 0x000fe4000000003a */
[----:B------:R-:W-:Y:S01]  /*13b80*/  PRMT R57, RZ, 0x7610, R57 ;  /* 0x00007610ff397816 */ /* 0x000fe20000000039 */
[----:B0-----:R-:W3:Y:S04]  /*13b90*/  LDL R7, [R1+0x8f8] ;  /* 0x0008f80001077983 */ /* 0x001ee80000100800 */
[----:B------:R-:W3:Y:S01]  /*13ba0*/  LDL R6, [R1+0x8d4] ;  /* 0x0008d40001067983 */ /* 0x000ee20000100800 */
[----:B--2---:R-:W-:-:S02]  /*13bb0*/  @!P0 IMAD.MOV.U32 R5, RZ, RZ, R30 ;  /* 0x000000ffff058224 */ /* 0x004fc400078e001e */
[----:B----4-:R-:W-:-:S05]  /*13bc0*/  @!P0 IMAD.MOV.U32 R4, RZ, RZ, R27 ;  /* 0x000000ffff048224 */ /* 0x010fca00078e001b */
[----:B------:R0:W2:Y:S02]  /*13bd0*/  @!P0 LDG.E.U8 R49, desc[UR6][R4.64] ;  /* 0x0000000604318981 */ /* 0x0000a4000c1e1100 */
[----:B0-----:R-:W-:Y:S02]  /*13be0*/  @!P0 IMAD.MOV.U32 R5, RZ, RZ, R10 ;  /* 0x000000ffff058224 */ /* 0x001fe400078e000a */
[----:B------:R-:W4:Y:S01]  /*13bf0*/  LDL R10, [R1+0x914] ;  /* 0x00091400010a7983 */ /* 0x000f220000100800 */
[----:B------:R-:W-:-:S03]  /*13c00*/  @!P0 IMAD.MOV.U32 R4, RZ, RZ, R9 ;  /* 0x000000ffff048224 */ /* 0x000fc600078e0009 */
[----:B------:R-:W3:Y:S04]  /*13c10*/  LDL R9, [R1+0x918] ;  /* 0x0009180001097983 */ /* 0x000ee80000100800 */
[----:B------:R0:W2:Y:S02]  /*13c20*/  @!P0 LDG.E.U8 R62, desc[UR6][R4.64] ;  /* 0x00000006043e8981 */ /* 0x0000a4000c1e1100 */
[----:B0-----:R-:W-:Y:S02]  /*13c30*/  @!P0 IMAD.MOV.U32 R4, RZ, RZ, R8 ;  /* 0x000000ffff048224 */ /* 0x001fe400078e0008 */
[----:B------:R-:W-:Y:S01]  /*13c40*/  @!P0 IMAD.MOV.U32 R5, RZ, RZ, R48 ;  /* 0x000000ffff058224 */ /* 0x000fe200078e0030 */
[----:B------:R-:W2:Y:S04]  /*13c50*/  LDL R8, [R1+0x8f4] ;  /* 0x0008f40001087983 */ /* 0x000ea80000100800 */
[----:B------:R0:W2:Y:S02]  /*13c60*/  @!P0 LDG.E.U8 R61, desc[UR6][R4.64] ;  /* 0x00000006043d8981 */ /* 0x0000a4000c1e1100 */
[----:B0-----:R-:W-:-:S02]  /*13c70*/  @!P0 IMAD.MOV.U32 R4, RZ, RZ, R46 ;  /* 0x000000ffff048224 */ /* 0x001fc400078e002e */
[----:B------:R-:W-:-:S05]  /*13c80*/  @!P0 IMAD.MOV.U32 R5, RZ, RZ, R47 ;  /* 0x000000ffff058224 */ /* 0x000fca00078e002f */
[----:B------:R0:W2:Y:S02]  /*13c90*/  @!P0 LDG.E.U8 R60, desc[UR6][R4.64] ;  /* 0x00000006043c8981 */ /* 0x0000a4000c1e1100 */
[----:B0-----:R-:W-:Y:S02]  /*13ca0*/  @!P0 IMAD.MOV.U32 R4, RZ, RZ, R44 ;  /* 0x000000ffff048224 */ /* 0x001fe400078e002c */
[----:B------:R-:W-:-:S05]  /*13cb0*/  @!P0 IMAD.MOV.U32 R5, RZ, RZ, R45 ;  /* 0x000000ffff058224 */ /* 0x000fca00078e002d */
[----:B------:R0:W2:Y:S02]  /*13cc0*/  @!P0 LDG.E.U8 R59, desc[UR6][R4.64] ;  /* 0x00000006043b8981 */ /* 0x0000a4000c1e1100 */
[----:B0-----:R-:W-:Y:S02]  /*13cd0*/  @!P0 IMAD.MOV.U32 R4, RZ, RZ, R42 ;  /* 0x000000ffff048224 */ /* 0x001fe400078e002a */
[----:B------:R-:W-:-:S05]  /*13ce0*/  @!P0 IMAD.MOV.U32 R5, RZ, RZ, R43 ;  /* 0x000000ffff058224 */ /* 0x000fca00078e002b */
[----:B------:R0:W2:Y:S02]  /*13cf0*/  @!P0 LDG.E.U8 R58, desc[UR6][R4.64] ;  /* 0x00000006043a8981 */ /* 0x0000a4000c1e1100 */
[----:B0-----:R-:W-:Y:S02]  /*13d00*/  @!P0 IMAD.MOV.U32 R4, RZ, RZ, R40 ;  /* 0x000000ffff048224 */ /* 0x001fe400078e0028 */
[----:B------:R-:W-:-:S05]  /*13d10*/  @!P0 IMAD.MOV.U32 R5, RZ, RZ, R41 ;  /* 0x000000ffff058224 */ /* 0x000fca00078e0029 */
[----:B------:R0:W2:Y:S01]  /*13d20*/  @!P0 LDG.E.U8 R57, desc[UR6][R4.64] ;  /* 0x0000000604398981 */ /* 0x0000a2000c1e1100 */
[----:B------:R-:W-:Y:S01]  /*13d30*/  PRMT R56, RZ, 0x7610, R56 ;  /* 0x00007610ff387816 */ /* 0x000fe20000000038 */
[----:B0-----:R-:W-:Y:S02]  /*13d40*/  @!P0 IMAD.MOV.U32 R4, RZ, RZ, R31 ;  /* 0x000000ffff048224 */ /* 0x001fe400078e001f */
[----:B------:R-:W2:Y:S01]  /*13d50*/  LDL.LU R31, [R1+0x8d8] ;  /* 0x0008d800011f7983 */ /* 0x000ea20000300800 */
[----:B------:R-:W-:Y:S01]  /*13d60*/  @!P0 IMAD.MOV.U32 R5, RZ, RZ, R39 ;  /* 0x000000ffff058224 */ /* 0x000fe200078e0027 */
[----:B------:R-:W-:Y:S02]  /*13d70*/  PRMT R55, RZ, 0x7610, R55 ;  /* 0x00007610ff377816 */ /* 0x000fe40000000037 */
[----:B------:R-:W-:Y:S01]  /*13d80*/  PRMT R54, RZ, 0x7610, R54 ;  /* 0x00007610ff367816 */ /* 0x000fe20000000036 */
[----:B------:R-:W2:Y:S04]  /*13d90*/  LDL R50, [R1+0x834] ;  /* 0x0008340001327983 */ /* 0x000ea80000100800 */
[----:B------:R0:W2:Y:S01]  /*13da0*/  @!P0 LDG.E.U8 R56, desc[UR6][R4.64] ;  /* 0x0000000604388981 */ /* 0x0000a2000c1e1100 */
[----:B------:R-:W-:-:S02]  /*13db0*/  PRMT R53, RZ, 0x7610, R53 ;  /* 0x00007610ff357816 */ /* 0x000fc40000000035 */
[----:B------:R-:W-:Y:S01]  /*13dc0*/  PRMT R52, RZ, 0x7610, R52 ;  /* 0x00007610ff347816 */ /* 0x000fe20000000034 */
[----:B------:R-:W2:Y:S01]  /*13dd0*/  LDL R48, [R1+0x838] ;  /* 0x0008380001307983 */ /* 0x000ea20000100800 */
[----:B------:R-:W-:-:S03]  /*13de0*/  PRMT R51, RZ, 0x7610, R51 ;  /* 0x00007610ff337816 */ /* 0x000fc60000000033 */
[----:B------:R-:W2:Y:S01]  /*13df0*/  LDL R47, [R1+0x814] ;  /* 0x00081400012f7983 */ /* 0x000ea20000100800 */
[----:B0-----:R-:W-:Y:S02]  /*13e00*/  @!P0 IMAD.MOV.U32 R4, RZ, RZ, R36 ;  /* 0x000000ffff048224 */ /* 0x001fe400078e0024 */
[----:B------:R-:W-:Y:S01]  /*13e10*/  @!P0 IMAD.MOV.U32 R5, RZ, RZ, R38 ;  /* 0x000000ffff058224 */ /* 0x000fe200078e0026 */
[----:B------:R-:W2:Y:S04]  /*13e20*/  LDL R36, [R1+0x894] ;  /* 0x0008940001247983 */ /* 0x000ea80000100800 */
[----:B------:R0:W2:Y:S04]  /*13e30*/  @!P0 LDG.E.U8 R55, desc[UR6][R4.64] ;  /* 0x0000000604378981 */ /* 0x0000a8000c1e1100 */
[----:B------:R-:W2:Y:S01]  /*13e40*/  LDL R46, [R1+0x818] ;  /* 0x00081800012e7983 */ /* 0x000ea20000100800 */
[----:B------:R-:W-:-:S03]  /*13e50*/  PRMT R252, RZ, 0x7610, R252 ;  /* 0x00007610fffc7816 */ /* 0x000fc600000000fc */
[----:B------:R-:W2:Y:S01]  /*13e60*/  LDL R45, [R1+0x7f4] ;  /* 0x0007f400012d7983 */ /* 0x000ea20000100800 */
[----:B0-----:R-:W-:Y:S02]  /*13e70*/  @!P0 IMAD.MOV.U32 R4, RZ, RZ, R34 ;  /* 0x000000ffff048224 */ /* 0x001fe400078e0022 */
[----:B------:R-:W-:Y:S01]  /*13e80*/  @!P0 IMAD.MOV.U32 R5, RZ, RZ, R35 ;  /* 0x000000ffff058224 */ /* 0x000fe200078e0023 */
[----:B------:R-:W2:Y:S04]  /*13e90*/  LDL R34, [R1+0x874] ;  /* 0x0008740001227983 */ /* 0x000ea80000100800 */
[----:B------:R-:W2:Y:S04]  /*13ea0*/  LDL R35, [R1+0x898] ;  /* 0x0008980001237983 */ /* 0x000ea80000100800 */
[----:B------:R0:W2:Y:S01]  /*13eb0*/  @!P0 LDG.E.U8 R54, desc[UR6][R4.64] ;  /* 0x0000000604368981 */ /* 0x0000a2000c1e1100 */
[----:B------:R-:W-:-:S03]  /*13ec0*/  LOP3.LUT R216, R216, 0xffff, RZ, 0xc0, !PT ;  /* 0x0000ffffd8d87812 */ /* 0x000fc600078ec0ff */
[----:B------:R-:W2:Y:S01]  /*13ed0*/  LDL R44, [R1+0x7f8] ;  /* 0x0007f800012c7983 */ /* 0x000ea20000100800 */
[----:B------:R-:W-:Y:S02]  /*13ee0*/  LOP3.LUT R213, R213, 0xffff, RZ, 0xc0, !PT ;  /* 0x0000ffffd5d57812 */ /* 0x000fe400078ec0ff */
[----:B------:R-:W-:Y:S01]  /*13ef0*/  LOP3.LUT R210, R210, 0xffff, RZ, 0xc0, !PT ;  /* 0x0000ffffd2d27812 */ /* 0x000fe200078ec0ff */
[----:B------:R-:W2:Y:S01]  /*13f00*/  LDL R43, [R1+0x7d4] ;  /* 0x0007d400012b7983 */ /* 0x000ea20000100800 */
[----:B0-----:R-:W-:-:S03]  /*13f10*/  @!P0 IMAD.MOV.U32 R5, RZ, RZ, R33 ;  /* 0x000000ffff058224 */ /* 0x001fc600078e0021 */
[----:B------:R-:W2:Y:S01]  /*13f20*/  LDL R33, [R1+0x878] ;  /* 0x0008780001217983 */ /* 0x000ea20000100800 */
[----:B------:R-:W-:-:S03]  /*13f30*/  @!P0 IMAD.MOV.U32 R4, RZ, RZ, R26 ;  /* 0x000000ffff048224 */ /* 0x000fc600078e001a */
[----:B------:R-:W2:Y:S04]  /*13f40*/  LDL R26, [R1+0x854] ;  /* 0x00085400011a7983 */ /* 0x000ea80000100800 */
[----:B------:R4:W2:Y:S01]  /*13f50*/  @!P0 LDG.E.U8 R53, desc[UR6][R4.64] ;  /* 0x0000000604358981 */ /* 0x0008a2000c1e1100 */
[----:B------:R-:W-:Y:S02]  /*13f60*/  LOP3.LUT R208, R208, 0xffff, RZ, 0xc0, !PT ;  /* 0x0000ffffd0d07812 */ /* 0x000fe400078ec0ff */
[----:B------:R-:W-:Y:S01]  /*13f70*/  LOP3.LUT R205, R205, 0xffff, RZ, 0xc0, !PT ;  /* 0x0000ffffcdcd7812 */ /* 0x000fe200078ec0ff */
[----:B------:R-:W2:Y:S01]  /*13f80*/  LDL R42, [R1+0x7d8] ;  /* 0x0007d800012a7983 */ /* 0x000ea20000100800 */
[----:B------:R-:W-:Y:S02]  /*13f90*/  LOP3.LUT R201, R201, 0xffff, RZ, 0xc0, !PT ;  /* 0x0000ffffc9c97812 */ /* 0x000fe400078ec0ff */
[----:B------:R-:W-:Y:S01]  /*13fa0*/  LOP3.LUT R197, R197, 0xffff, RZ, 0xc0, !PT ;  /* 0x0000ffffc5c57812 */ /* 0x000fe200078ec0ff */
[----:B------:R-:W2:Y:S01]  /*13fb0*/  LDL R41, [R1+0x7b4] ;  /* 0x0007b40001297983 */ /* 0x000ea20000100800 */
[----:B------:R-:W-:-:S02]  /*13fc0*/  LOP3.LUT R192, R192, 0xffff, RZ, 0xc0, !PT ;  /* 0x0000ffffc0c07812 */ /* 0x000fc400078ec0ff */
[----:B------:R-:W-:Y:S01]  /*13fd0*/  LOP3.LUT R186, R186, 0xffff, RZ, 0xc0, !PT ;  /* 0x0000ffffbaba7812 */ /* 0x000fe200078ec0ff */
[----:B------:R-:W2:Y:S01]  /*13fe0*/  LDL R40, [R1+0x7b8] ;  /* 0x0007b80001287983 */ /* 0x000ea20000100800 */
[----:B------:R-:W-:Y:S02]  /*13ff0*/  LOP3.LUT R181, R181, 0xffff, RZ, 0xc0, !PT ;  /* 0x0000ffffb5b57812 */ /* 0x000fe400078ec0ff */
[----:B------:R-:W-:Y:S01]  /*14000*/  LOP3.LUT R177, R177, 0xffff, RZ, 0xc0, !PT ;  /* 0x0000ffffb1b17812 */ /* 0x000fe200078ec0ff */
[----:B------:R-:W2:Y:S01]  /*14010*/  LDL R39, [R1+0x794] ;  /* 0x0007940001277983 */ /* 0x000ea20000100800 */
[----:B------:R-:W-:Y:S02]  /*14020*/  LOP3.LUT R173, R173, 0xffff, RZ, 0xc0, !PT ;  /* 0x0000ffffadad7812 */ /* 0x000fe400078ec0ff */
[----:B------:R-:W-:Y:S01]  /*14030*/  LOP3.LUT R169, R169, 0xffff, RZ, 0xc0, !PT ;  /* 0x0000ffffa9a97812 */ /* 0x000fe200078ec0ff */
[----:B------:R-:W2:Y:S01]  /*14040*/  LDL R38, [R1+0x774] ;  /* 0x0007740001267983 */ /* 0x000ea20000100800 */
[----:B----4-:R-:W-:-:S03]  /*14050*/  @!P0 IMAD.MOV.U32 R5, RZ, RZ, R10 ;  /* 0x000000ffff058224 */ /* 0x010fc600078e000a */
[----:B------:R-:W4:Y:S01]  /*14060*/  LDL R10, [R1+0x858] ;  /* 0x00085800010a7983 */ /* 0x000f220000100800 */
[----:B---3--:R-:W-:Y:S01]  /*14070*/  @!P0 IMAD.MOV.U32 R4, RZ, RZ, R9 ;  /* 0x000000ffff048224 */ /* 0x008fe200078e0009 */
[----:B------:R-:W-:Y:S02]  /*14080*/  LOP3.LUT R165, R165, 0xffff, RZ, 0xc0, !PT ;  /* 0x0000ffffa5a57812 */ /* 0x000fe400078ec0ff */
[----:B------:R-:W3:Y:S04]  /*14090*/  LDL R9, [R1+0x8b4] ;  /* 0x0008b40001097983 */ /* 0x000ee80000100800 */
[----:B------:R0:W3:Y:S01]  /*140a0*/  @!P0 LDG.E.U8 R52, desc[UR6][R4.64] ;  /* 0x0000000604348981 */ /* 0x0000e2000c1e1100 */
[----:B------:R-:W-:Y:S01]  /*140b0*/  LOP3.LUT R161, R161, 0xffff, RZ, 0xc0, !PT ;  /* 0x0000ffffa1a17812 */ /* 0x000fe200078ec0ff */
[----:B0-----:R-:W-:-:S02]  /*140c0*/  @!P0 IMAD.MOV.U32 R4, RZ, RZ, R7 ;  /* 0x000000ffff048224 */ /* 0x001fc400078e0007 */
[----:B--2---:R-:W-:Y:S01]  /*140d0*/  @!P0 IMAD.MOV.U32 R5, RZ, RZ, R8 ;  /* 0x000000ffff058224 */ /* 0x004fe200078e0008 */
[----:B------:R-:W-:Y:S01]  /*140e0*/  LOP3.LUT R158, R158, 0xffff, RZ, 0xc0, !PT ;  /* 0x0000ffff9e9e7812 */ /* 0x000fe200078ec0ff */
[----:B------:R-:W3:Y:S04]  /*140f0*/  LDL R8, [R1+0x8b8] ;  /* 0x0008b80001087983 */ /* 0x000ee80000100800 */
[----:B------:R0:W2:Y:S01]  /*14100*/  @!P0 LDG.E.U8 R51, desc[UR6][R4.64] ;  /* 0x0000000604338981 */ /* 0x0000a2000c1e1100 */
[----:B------:R-:W-:Y:S02]  /*14110*/  PRMT R213, R216, 0x3340, R213 ;  /* 0x00003340d8d57816 */ /* 0x000fe400000000d5 */
[----:B------:R-:W-:Y:S01]  /*14120*/  PRMT R201, R205, 0x3340, R201 ;  /* 0x00003340cdc97816 */ /* 0x000fe200000000c9 */
[----:B0-----:R-:W-:Y:S01]  /*14130*/  @!P0 IMAD.MOV.U32 R5, RZ, RZ, R6 ;  /* 0x000000ffff058224 */ /* 0x001fe200078e0006 */
[----:B------:R-:W-:-:S02]  /*14140*/  PRMT R181, R186, 0x3340, R181 ;  /* 0x00003340bab57816 */ /* 0x000fc400000000b5 */
[----:B------:R-:W-:Y:S02]  /*14150*/  PRMT R6, R177, 0x3340, R173 ;  /* 0x00003340b1067816 */ /* 0x000fe400000000ad */
[----:B------:R-:W-:Y:S02]  /*14160*/  PRMT R165, R169, 0x3340, R165 ;  /* 0x00003340a9a57816 */ /* 0x000fe400000000a5 */
[----:B------:R-:W-:Y:S02]  /*14170*/  PRMT R7, R161, 0x3340, R158 ;  /* 0x00003340a1077816 */ /* 0x000fe4000000009e */
[----:B------:R-:W-:Y:S02]  /*14180*/  PRMT R6, R181, 0x5410, R6 ;  /* 0x00005410b5067816 */ /* 0x000fe40000000006 */
[----:B------:R-:W-:Y:S02]  /*14190*/  PRMT R7, R165, 0x5410, R7 ;  /* 0x00005410a5077816 */ /* 0x000fe40000000007 */
[----:B------:R-:W-:-:S02]  /*141a0*/  PRMT R250, RZ, 0x7610, R250 ;  /* 0x00007610fffa7816 */ /* 0x000fc400000000fa */
[----:B------:R-:W-:Y:S01]  /*141b0*/  PRMT R249, RZ, 0x7610, R249 ;  /* 0x00007610fff97816 */ /* 0x000fe200000000f9 */
[----:B------:R-:W-:-:S05]  /*141c0*/  @!P0 IMAD.MOV.U32 R4, RZ, RZ, R31 ;  /* 0x000000ffff048224 */ /* 0x000fca00078e001f */
[----:B------:R0:W2:Y:S02]  /*141d0*/  @!P0 LDG.E.U8 R252, desc[UR6][R4.64] ;  /* 0x0000000604fc8981 */ /* 0x0000a4000c1e1100 */
[----:B0-----:R-:W-:Y:S02]  /*141e0*/  PRMT R4, R210, 0x3340, R208 ;  /* 0x00003340d2047816 */ /* 0x001fe400000000d0 */
[----:B------:R-:W-:Y:S02]  /*141f0*/  PRMT R5, R197, 0x3340, R192 ;  /* 0x00003340c5057816 */ /* 0x000fe400000000c0 */
[----:B------:R-:W-:Y:S02]  /*14200*/  PRMT R4, R213, 0x5410, R4 ;  /* 0x00005410d5047816 */ /* 0x000fe40000000004 */
[----:B------:R-:W-:-:S05]  /*14210*/  PRMT R5, R201, 0x5410, R5 ;  /* 0x00005410c9057816 */ /* 0x000fca0000000005 */
[----:B------:R0:W-:Y:S02]  /*14220*/  STS.128 [R37+UR4+0x2000], R4 ;  /* 0x0020000425007988 */ /* 0x0001e40008000c04 */
[----:B0-----:R-:W-:Y:S02]  /*14230*/  @!P0 IMAD.MOV.U32 R5, RZ, RZ, R36 ;  /* 0x000000ffff058224 */ /* 0x001fe400078e0024 */
[----:B------:R-:W2:Y:S04]  /*14240*/  LDL R37, [R1+0x778] ;  /* 0x0007780001257983 */ /* 0x000ea80000100800 */
[----:B------:R-:W2:Y:S01]  /*14250*/  LDL R36, [R1+0x798] ;  /* 0x0007980001247983 */ /* 0x000ea20000100800 */
[----:B------:R-:W-:-:S03]  /*14260*/  @!P0 IMAD.MOV.U32 R4, RZ, RZ, R35 ;  /* 0x000000ffff048224 */ /* 0x000fc600078e0023 */
[----:B------:R-:W2:Y:S04]  /*14270*/  LDL R35, [R1+0x754] ;  /* 0x0007540001237983 */ /* 0x000ea80000100800 */
[----:B------:R0:W2:Y:S01]  /*14280*/  @!P0 LDG.E.U8 R250, desc[UR6][R4.64] ;  /* 0x0000000604fa8981 */ /* 0x0000a2000c1e1100 */
[----:B------:R-:W-:Y:S02]  /*14290*/  PRMT R248, RZ, 0x7610, R248 ;  /* 0x00007610fff87816 */ /* 0x000fe400000000f8 */
[----:B------:R-:W-:Y:S01]  /*142a0*/  PRMT R247, RZ, 0x7610, R247 ;  /* 0x00007610fff77816 */ /* 0x000fe200000000f7 */
[----:B------:R-:W2:Y:S01]  /*142b0*/  LDL R7, [R1+0x6f8] ;  /* 0x0006f80001077983 */ /* 0x000ea20000100800 */
[----:B------:R-:W-:Y:S02]  /*142c0*/  PRMT R246, RZ, 0x7610, R246 ;  /* 0x00007610fff67816 */ /* 0x000fe400000000f6 */
[----:B------:R-:W-:Y:S01]  /*142d0*/  PRMT R245, RZ, 0x7610, R245 ;  /* 0x00007610fff57816 */ /* 0x000fe200000000f5 */
[----:B------:R-:W2:Y:S01]  /*142e0*/  LDL R6, [R1+0x6d8] ;  /* 0x0006d80001067983 */ /* 0x000ea20000100800 */
[----:B0-----:R-:W-:-:S02]  /*142f0*/  @!P0 IMAD.MOV.U32 R4, RZ, RZ, R33 ;  /* 0x000000ffff048224 */ /* 0x001fc400078e0021 */
[----:B------:R-:W-:Y:S01]  /*14300*/  @!P0 IMAD.MOV.U32 R5, RZ, RZ, R34 ;  /* 0x000000ffff058224 */ /* 0x000fe200078e0022 */
[----:B------:R-:W2:Y:S04]  /*14310*/  LDL R33, [R1+0x734] ;  /* 0x0007340001217983 */ /* 0x000ea80000100800 */
[----:B------:R-:W2:Y:S04]  /*14320*/  LDL R34, [R1+0x758] ;  /* 0x0007580001227983 */ /* 0x000ea80000100800 */
[----:B------:R0:W2:Y:S02]  /*14330*/  @!P0 LDG.E.U8 R249, desc[UR6][R4.64] ;  /* 0x0000000604f98981 */ /* 0x0000a4000c1e1100 */
[----:B0-----:R-:W-:-:S02]  /*14340*/  @!P0 IMAD.MOV.U32 R5, RZ, RZ, R26 ;  /* 0x000000ffff058224 */ /* 0x001fc400078e001a */
[----:B------:R-:W2:Y:S01]  /*14350*/  LDL R26, [R1+0x738] ;  /* 0x00073800011a7983 */ /* 0x000ea20000100800 */
[----:B----4-:R-:W-:-:S03]  /*14360*/  @!P0 IMAD.MOV.U32 R4, RZ, RZ, R10 ;  /* 0x000000ffff048224 */ /* 0x010fc600078e000a */
[----:B------:R-:W4:Y:S04]  /*14370*/  LDL R10, [R1+0x714] ;  /* 0x00071400010a7983 */ /* 0x000f280000100800 */
[----:B------:R0:W4:Y:S02]  /*14380*/  @!P0 LDG.E.U8 R248, desc[UR6][R4.64] ;  /* 0x0000000604f88981 */ /* 0x000124000c1e1100 */
[----:B0-----:R-:W-:Y:S02]  /*14390*/  @!P0 IMAD.MOV.U32 R4, RZ, RZ, R48 ;  /* 0x000000ffff048224 */ /* 0x001fe400078e0030 */
[----:B------:R-:W-:-:S05]  /*143a0*/  @!P0 IMAD.MOV.U32 R5, RZ, RZ, R50 ;  /* 0x000000ffff058224 */ /* 0x000fca00078e0032 */
[----:B------:R0:W4:Y:S02]  /*143b0*/  @!P0 LDG.E.U8 R247, desc[UR6][R4.64] ;  /* 0x0000000604f78981 */ /* 0x000124000c1e1100 */
[----:B0-----:R-:W-:Y:S02]  /*143c0*/  @!P0 IMAD.MOV.U32 R4, RZ, RZ, R46 ;  /* 0x000000ffff048224 */ /* 0x001fe400078e002e */
[----:B------:R-:W-:-:S05]  /*143d0*/  @!P0 IMAD.MOV.U32 R5, RZ, RZ, R47 ;  /* 0x000000ffff058224 */ /* 0x000fca00078e002f */
[----:B------:R0:W4:Y:S01]  /*143e0*/  @!P0 LDG.E.U8 R246, desc[UR6][R4.64] ;  /* 0x0000000604f68981 */ /* 0x000122000c1e1100 */
[----:B------:R-:W-:Y:S01]  /*143f0*/  PRMT R244, RZ, 0x7610, R244 ;  /* 0x00007610fff47816 */ /* 0x000fe200000000f4 */
[----:B0-----:R-:W-:Y:S02]  /*14400*/  @!P0 IMAD.MOV.U32 R4, RZ, RZ, R44 ;  /* 0x000000ffff048224 */ /* 0x001fe400078e002c */
[----:B------:R-:W-:-:S05]  /*14410*/  @!P0 IMAD.MOV.U32 R5, RZ, RZ, R45 ;  /* 0x000000ffff058224 */ /* 0x000fca00078e002d */
[----:B------:R0:W4:Y:S01]  /*14420*/  @!P0 LDG.E.U8 R245, desc[UR6][R4.64] ;  /* 0x0000000604f58981 */ /* 0x000122000c1e1100 */
[----:B------:R-:W-:Y:S02]  /*14430*/  PRMT R243, RZ, 0x7610, R243 ;  /* 0x00007610fff37816 */ /* 0x000fe400000000f3 */
[----:B------:R-:W-:Y:S02]  /*14440*/  PRMT R251, RZ, 0x7610, R251 ;  /* 0x00007610fffb7816 */ /* 0x000fe400000000fb */
[----:B------:R-:W-:-:S04]  /*14450*/  PRMT R242, RZ, 0x7610, R242 ;  /* 0x00007610fff27816 */ /* 0x000fc800000000f2 */
[----:B---3--:R-:W3:Y:S01]  /*14460*/  @!P0 LDG.E.U8 R251, desc[UR6][R8.64] ;  /* 0x0000000608fb8981 */ /* 0x008ee2000c1e1100 */
[----:B0-----:R-:W-:Y:S02]  /*14470*/  @!P0 IMAD.MOV.U32 R4, RZ, RZ, R42 ;  /* 0x000000ffff048224 */ /* 0x001fe400078e002a */
[----:B------:R-:W-:-:S05]  /*14480*/  @!P0 IMAD.MOV.U32 R5, RZ, RZ, R43 ;  /* 0x000000ffff058224 */ /* 0x000fca00078e002b */
[----:B------:R0:W3:Y:S01]  /*14490*/  @!P0 LDG.E.U8 R244, desc[UR6][R4.64] ;  /* 0x0000000604f48981 */ /* 0x0000e2000c1e1100 */
[----:B------:R-:W-:-:S03]  /*144a0*/  PRMT R241, RZ, 0x7610, R241 ;  /* 0x00007610fff17816 */ /* 0x000fc600000000f1 */
[----:B------:R-:W3:Y:S01]  /*144b0*/  LDL R9, [R1+0x718] ;  /* 0x0007180001097983 */ /* 0x000ee20000100800 */
[----:B------:R-:W-:-:S03]  /*144c0*/  PRMT R240, RZ, 0x7610, R240 ;  /* 0x00007610fff07816 */ /* 0x000fc600000000f0 */
[----:B------:R-:W3:Y:S01]  /*144d0*/  LDL R8, [R1+0x6f4] ;  /* 0x0006f40001087983 */ /* 0x000ee20000100800 */
[----:B0-----:R-:W-:Y:S02]  /*144e0*/  @!P0 IMAD.MOV.U32 R4, RZ, RZ, R40 ;  /* 0x000000ffff048224 */ /* 0x001fe400078e0028 */
[----:B------:R-:W-:-:S05]  /*144f0*/  @!P0 IMAD.MOV.U32 R5, RZ, RZ, R41 ;  /* 0x000000ffff058224 */ /* 0x000fca00078e0029 */
[----:B------:R0:W3:Y:S02]  /*14500*/  @!P0 LDG.E.U8 R243, desc[UR6][R4.64] ;  /* 0x0000000604f38981 */ /* 0x0000e4000c1e1100 */
[----:B0-----:R-:W-:Y:S01]  /*14510*/  @!P0 IMAD.MOV.U32 R5, RZ, RZ, R39 ;  /* 0x000000ffff058224 */ /* 0x001fe200078e0027 */
[----:B------:R-:W-:Y:S01]  /*14520*/  PRMT R239, RZ, 0x7610, R239 ;  /* 0x00007610ffef7816 */ /* 0x000fe200000000ef */
[----:B------:R-:W-:Y:S02]  /*14530*/  IMAD.MOV.U32 R151, RZ, RZ, R0 ;  /* 0x000000ffff977224 */ /* 0x000fe400078e0000 */
[----:B--2---:R-:W-:Y:S02]  /*14540*/  @!P0 IMAD.MOV.U32 R4, RZ, RZ, R36 ;  /* 0x000000ffff048224 */ /* 0x004fe400078e0024 */
[----:B------:R-:W2:Y:S04]  /*14550*/  LDL.LU R36, [R1+0x6d4] ;  /* 0x0006d40001247983 */ /* 0x000ea80000300800 */
[----:B------:R0:W2:Y:S04]  /*14560*/  @!P0 LDG.E.U8 R242, desc[UR6][R4.64] ;  /* 0x0000000604f28981 */ /* 0x0000a8000c1e1100 */
[----:B------:R-:W2:Y:S04]  /*14570*/  LDL R67, [R1+0xa0c] ;  /* 0x000a0c0001437983 */ /* 0x000ea80000100800 */
[----:B------:R-:W2:Y:S01]  /*14580*/  LDL R66, [R1+0xa10] ;  /* 0x000a100001427983 */ /* 0x000ea20000100800 */
[----:B0-----:R-:W-:-:S02]  /*14590*/  @!P0 IMAD.MOV.U32 R4, RZ, RZ, R37 ;  /* 0x000000ffff048224 */ /* 0x001fc400078e0025 */
[----:B------:R-:W-:Y:S01]  /*145a0*/  @!P0 IMAD.MOV.U32 R5, RZ, RZ, R38 ;  /* 0x000000ffff058224 */ /* 0x000fe200078e0026 */
[----:B------:R-:W2:Y:S04]  /*145b0*/  LDL R37, [R1+0xa34] ;  /* 0x000a340001257983 */ /* 0x000ea80000100800 */
        /* <DEDUP_REMOVED lines=12> */
[----:B------:R4:W2:Y:S02]  /*14680*/  @!P0 LDG.E.U8 R239, desc[UR6][R4.64] ;  /* 0x0000000604ef8981 */ /* 0x0008a4000c1e1100 */
[----:B----4-:R-:W-:Y:S02]  /*14690*/  @!P0 IMAD.MOV.U32 R5, RZ, RZ, R10 ;  /* 0x000000ffff058224 */ /* 0x010fe400078e000a */
[----:B------:R-:W4:Y:S04]  /*146a0*/  LDL R10, [R1+0xa30] ;  /* 0x000a3000010a7983 */ /* 0x000f280000100800 */
[----:B------:R-:W4:Y:S04]  /*146b0*/  LDL.LU R45, [R1+0x678] ;  /* 0x00067800012d7983 */ /* 0x000f280000300800 */
[----:B------:R-:W4:Y:S04]  /*146c0*/  LDL.LU R44, [R1+0x6b4] ;  /* 0x0006b400012c7983 */ /* 0x000f280000300800 */
[----:B------:R-:W4:Y:S04]  /*146d0*/  LDL.LU R41, [R1+0x698] ;  /* 0x0006980001297983 */ /* 0x000f280000300800 */
[----:B------:R-:W4:Y:S04]  /*146e0*/  LDL.LU R33, [R1+0x6b8] ;  /* 0x0006b80001217983 */ /* 0x000f280000300800 */
[----:B------:R-:W4:Y:S01]  /*146f0*/  LDL.LU R26, [R1+0x694] ;  /* 0x00069400011a7983 */ /* 0x000f220000300800 */
[----:B------:R-:W-:-:S02]  /*14700*/  PRMT R238, RZ, 0x7610, R238 ;  /* 0x00007610ffee7816 */ /* 0x000fc400000000ee */
[----:B------:R-:W-:Y:S01]  /*14710*/  PRMT R237, RZ, 0x7610, R237 ;  /* 0x00007610ffed7816 */ /* 0x000fe200000000ed */
[----:B------:R-:W4:Y:S01]  /*14720*/  LDL R63, [R1+0x9cc] ;  /* 0x0009cc00013f7983 */ /* 0x000f220000100800 */
[----:B------:R-:W-:-:S03]  /*14730*/  PRMT R236, RZ, 0x7610, R236 ;  /* 0x00007610ffec7816 */ /* 0x000fc600000000ec */
[----:B------:R-:W4:Y:S01]  /*14740*/  LDL R50, [R1+0x9d0] ;  /* 0x0009d00001327983 */ /* 0x000f220000100800 */
[----:B------:R-:W-:Y:S02]  /*14750*/  LOP3.LUT R194, R194, 0xffff, RZ, 0xc0, !PT ;  /* 0x0000ffffc2c27812 */ /* 0x000fe400078ec0ff */
        /* <DEDUP_REMOVED lines=22> */
[----:B---3--:R-:W-:-:S05]  /*148c0*/  @!P0 IMAD.MOV.U32 R4, RZ, RZ, R9 ;  /* 0x000000ffff048224 */ /* 0x008fca00078e0009 */
[----:B------:R0:W3:Y:S02]  /*148d0*/  @!P0 LDG.E.U8 R238, desc[UR6][R4.64] ;  /* 0x0000000604ee8981 */ /* 0x0000e4000c1e1100 */
[----:B0-----:R-:W-:Y:S02]  /*148e0*/  @!P0 IMAD.MOV.U32 R4, RZ, RZ, R7 ;  /* 0x000000ffff048224 */ /* 0x001fe400078e0007 */
[----:B------:R-:W-:-:S05]  /*148f0*/  @!P0 IMAD.MOV.U32 R5, RZ, RZ, R8 ;  /* 0x000000ffff058224 */ /* 0x000fca00078e0008 */
[----:B------:R0:W3:Y:S01]  /*14900*/  @!P0 LDG.E.U8 R237, desc[UR6][R4.64] ;  /* 0x0000000604ed8981 */ /* 0x0000e2000c1e1100 */
[----:B------:R-:W-:Y:S02]  /*14910*/  PRMT R188, R194, 0x3340, R188 ;  /* 0x00003340c2bc7816 */ /* 0x000fe400000000bc */
[----:B------:R-:W-:Y:S01]  /*14920*/  PRMT R170, R174, 0x3340, R170 ;  /* 0x00003340aeaa7816 */ /* 0x000fe200000000aa */
[----:B0-----:R-:W-:Y:S01]  /*14930*/  @!P0 IMAD.MOV.U32 R4, RZ, RZ, R6 ;  /* 0x000000ffff048224 */ /* 0x001fe200078e0006 */
[----:B------:R-:W-:Y:S02]  /*14940*/  PRMT R156, R159, 0x3340, R156 ;  /* 0x000033409f9c7816 */ /* 0x000fe4000000009c */
[----:B------:R-:W-:Y:S02]  /*14950*/  PRMT R6, R154, 0x3340, R152 ;  /* 0x000033409a067816 */ /* 0x000fe40000000098 */
[----:B------:R-:W-:Y:S02]  /*14960*/  PRMT R20, R22, 0x3340, R20 ;  /* 0x0000334016147816 */ /* 0x000fe40000000014 */
[----:B------:R-:W-:-:S02]  /*14970*/  PRMT R7, R18, 0x3340, R16 ;  /* 0x0000334012077816 */ /* 0x000fc40000000010 */
[----:B------:R-:W-:Y:S02]  /*14980*/  PRMT R6, R156, 0x5410, R6 ;  /* 0x000054109c067816 */ /* 0x000fe40000000006 */
[----:B------:R-:W-:Y:S02]  /*14990*/  PRMT R7, R20, 0x5410, R7 ;  /* 0x0000541014077816 */ /* 0x000fe40000000007 */
[----:B------:R-:W-:Y:S02]  /*149a0*/  PRMT R234, RZ, 0x7610, R234 ;  /* 0x00007610ffea7816 */ /* 0x000fe400000000ea */
[----:B------:R-:W-:Y:S01]  /*149b0*/  PRMT R233, RZ, 0x7610, R233 ;  /* 0x00007610ffe97816 */ /* 0x000fe200000000e9 */
[----:B--2---:R-:W-:-:S05]  /*149c0*/  @!P0 IMAD.MOV.U32 R5, RZ, RZ, R36 ;  /* 0x000000ffff058224 */ /* 0x004fca00078e0024 */
[----:B------:R0:W2:Y:S02]  /*149d0*/  @!P0 LDG.E.U8 R236, desc[UR6][R4.64] ;  /* 0x0000000604ec8981 */ /* 0x0000a4000c1e1100 */
[----:B0-----:R-:W-:Y:S02]  /*149e0*/  PRMT R4, R182, 0x3340, R178 ;  /* 0x00003340b6047816 */ /* 0x001fe400000000b2 */
[----:B------:R-:W-:Y:S02]  /*149f0*/  PRMT R5, R166, 0x3340, R162 ;  /* 0x00003340a6057816 */ /* 0x000fe400000000a2 */
[----:B------:R-:W-:Y:S02]  /*14a00*/  PRMT R4, R188, 0x5410, R4 ;  /* 0x00005410bc047816 */ /* 0x000fe40000000004 */
[----:B------:R-:W-:Y:S02]  /*14a10*/  PRMT R5, R170, 0x5410, R5 ;  /* 0x00005410aa057816 */ /* 0x000fe40000000005 */
[----:B------:R-:W-:-:S02]  /*14a20*/  PRMT R232, RZ, 0x7610, R232 ;  /* 0x00007610ffe87816 */ /* 0x000fc400000000e8 */
[----:B------:R-:W-:Y:S01]  /*14a30*/  PRMT R235, RZ, 0x7610, R235 ;  /* 0x00007610ffeb7816 */ /* 0x000fe200000000eb */
[----:B------:R0:W-:Y:S04]  /*14a40*/  STS.128 [R0+UR4], R4 ;  /* 0x0000000400007988 */ /* 0x0001e80008000c04 */
[----:B0-----:R-:W3:Y:S04]  /*14a50*/  LDL R7, [R1+0x8cc] ;  /* 0x0008cc0001077983 */ /* 0x001ee80000100800 */
[----:B------:R-:W2:Y:S01]  /*14a60*/  LDL R6, [R1+0x8d0] ;  /* 0x0008d00001067983 */ /* 0x000ea20000100800 */
[----:B----4-:R-:W-:-:S02]  /*14a70*/  @!P0 IMAD.MOV.U32 R4, RZ, RZ, R41 ;  /* 0x000000ffff048224 */ /* 0x010fc400078e0029 */
[----:B------:R-:W-:-:S05]  /*14a80*/  @!P0 IMAD.MOV.U32 R5, RZ, RZ, R26 ;  /* 0x000000ffff058224 */ /* 0x000fca00078e001a */
[----:B------:R0:W4:Y:S02]  /*14a90*/  @!P0 LDG.E.U8 R234, desc[UR6][R4.64] ;  /* 0x0000000604ea8981 */ /* 0x000124000c1e1100 */
[----:B0-----:R-:W-:Y:S02]  /*14aa0*/  @!P0 IMAD.MOV.U32 R4, RZ, RZ, R45 ;  /* 0x000000ffff048224 */ /* 0x001fe400078e002d */
[----:B------:R-:W-:Y:S02]  /*14ab0*/  @!P0 IMAD.MOV.U32 R5, RZ, RZ, R38 ;  /* 0x000000ffff058224 */ /* 0x000fe400078e0026 */
[----:B------:R-:W3:Y:S04]  /*14ac0*/  LDL R38, [R1+0x950] ;  /* 0x0009500001267983 */ /* 0x000ee80000100800 */
[----:B------:R0:W4:Y:S01]  /*14ad0*/  @!P0 LDG.E.U8 R233, desc[UR6][R4.64] ;  /* 0x0000000604e98981 */ /* 0x000122000c1e1100 */
[----:B------:R-:W-:-:S02]  /*14ae0*/  @!P0 IMAD.MOV.U32 R8, RZ, RZ, R33 ;  /* 0x000000ffff088224 */ /* 0x000fc400078e0021 */
[----:B------:R-:W-:-:S05]  /*14af0*/  @!P0 IMAD.MOV.U32 R9, RZ, RZ, R44 ;  /* 0x000000ffff098224 */ /* 0x000fca00078e002c */
[----:B------:R-:W4:Y:S01]  /*14b00*/  @!P0 LDG.E.U8 R235, desc[UR6][R8.64] ;  /* 0x0000000608eb8981 */ /* 0x000f22000c1e1100 */
[----:B0-----:R-:W-:Y:S02]  /*14b10*/  @!P0 IMAD.MOV.U32 R4, RZ, RZ, R35 ;  /* 0x000000ffff048224 */ /* 0x001fe400078e0023 */
[----:B------:R-:W-:Y:S01]  /*14b20*/  @!P0 IMAD.MOV.U32 R5, RZ, RZ, R37 ;  /* 0x000000ffff058224 */ /* 0x000fe200078e0025 */
[----:B------:R-:W2:Y:S04]  /*14b30*/  LDL R35, [R1+0x930] ;  /* 0x0009300001237983 */ /* 0x000ea80000100800 */
[----:B------:R-:W4:Y:S04]  /*14b40*/  LDL R37, [R1+0x92c] ;  /* 0x00092c0001257983 */ /* 0x000f280000100800 */
[----:B------:R0:W4:Y:S04]  /*14b50*/  @!P0 LDG.E.U8 R232, desc[UR6][R4.64] ;  /* 0x0000000604e88981 */ /* 0x000128000c1e1100 */
[----:B------:R-:W4:Y:S04]  /*14b60*/  LDL R9, [R1+0x8ec] ;  /* 0x0008ec0001097983 */ /* 0x000f280000100800 */
[----:B------:R-:W4:Y:S01]  /*14b70*/  LDL R8, [R1+0x8f0] ;  /* 0x0008f00001087983 */ /* 0x000f220000100800 */
[----:B0-----:R-:W-:-:S02]  /*14b80*/  @!P0 IMAD.MOV.U32 R4, RZ, RZ, R10 ;  /* 0x000000ffff048224 */ /* 0x001fc400078e000a */
[----:B------:R-:W-:Y:S01]  /*14b90*/  @!P0 IMAD.MOV.U32 R5, RZ, RZ, R34 ;  /* 0x000000ffff058224 */ /* 0x000fe200078e0022 */
[----:B------:R-:W4:Y:S04]  /*14ba0*/  LDL R10, [R1+0x910] ;  /* 0x00091000010a7983 */ /* 0x000f280000100800 */
[----:B------:R-:W4:Y:S01]  /*14bb0*/  LDL R34, [R1+0x90c] ;  /* 0x00090c0001227983 */ /* 0x000f220000100800 */
[----:B------:R-:W-:Y:S02]  /*14bc0*/  PRMT R231, RZ, 0x7610, R231 ;  /* 0x00007610ffe77816 */ /* 0x000fe400000000e7 */
[----:B------:R-:W-:-:S04]  /*14bd0*/  PRMT R230, RZ, 0x7610, R230 ;  /* 0x00007610ffe67816 */ /* 0x000fc800000000e6 */
[----:B------:R0:W4:Y:S01]  /*14be0*/  @!P0 LDG.E.U8 R231, desc[UR6][R4.64] ;  /* 0x0000000604e78981 */ /* 0x000122000c1e1100 */
[----:B------:R-:W-:Y:S01]  /*14bf0*/  PRMT R229, RZ, 0x7610, R229 ;  /* 0x00007610ffe57816 */ /* 0x000fe200000000e5 */
[----:B0-----:R-:W-:Y:S02]  /*14c00*/  @!P0 IMAD.MOV.U32 R4, RZ, RZ, R66 ;  /* 0x000000ffff048224 */ /* 0x001fe400078e0042 */
[----:B------:R-:W-:-:S05]  /*14c10*/  @!P0 IMAD.MOV.U32 R5, RZ, RZ, R67 ;  /* 0x000000ffff058224 */ /* 0x000fca00078e0043 */
        /* <DEDUP_REMOVED lines=15> */
[----:B------:R-:W-:Y:S01]  /*14d10*/  @!P0 IMAD.MOV.U32 R5, RZ, RZ, R46 ;  /* 0x000000ffff058224 */ /* 0x000fe200078e002e */
[----:B------:R-:W-:Y:S02]  /*14d20*/  PRMT R224, RZ, 0x7610, R224 ;  /* 0x00007610ffe07816 */ /* 0x000fe400000000e0 */
[----:B------:R-:W-:Y:S02]  /*14d30*/  PRMT R223, RZ, 0x7610, R223 ;  /* 0x00007610ffdf7816 */ /* 0x000fe400000000df */
[----:B------:R-:W-:Y:S01]  /*14d40*/  PRMT R222, RZ, 0x7610, R222 ;  /* 0x00007610ffde7816 */ /* 0x000fe200000000de */
[----:B------:R0:W4:Y:S01]  /*14d50*/  @!P0 LDG.E.U8 R226, desc[UR6][R4.64] ;  /* 0x0000000604e28981 */ /* 0x000122000c1e1100 */
[----:B------:R-:W-:-:S02]  /*14d60*/  PRMT R221, RZ, 0x7610, R221 ;  /* 0x00007610ffdd7816 */ /* 0x000fc400000000dd */
[----:B------:R-:W-:Y:S01]  /*14d70*/  PRMT R220, RZ, 0x7610, R220 ;  /* 0x00007610ffdc7816 */ /* 0x000fe200000000dc */
[----:B------:R-:W-:Y:S01]  /*14d80*/  IMAD.MOV.U32 R150, RZ, RZ, R151 ;  /* 0x000000ffff967224 */ /* 0x000fe200078e0097 */
[----:B------:R-:W-:Y:S01]  /*14d90*/  LOP3.LUT R204, R204, 0xffff, RZ, 0xc0, !PT ;  /* 0x0000ffffcccc7812 */ /* 0x000fe200078ec0ff */
[----:B------:R-:W4:Y:S01]  /*14da0*/  LDL R46, [R1+0x80c] ;  /* 0x00080c00012e7983 */ /* 0x000f220000100800 */
[----:B0-----:R-:W-:Y:S01]  /*14db0*/  @!P0 IMAD.MOV.U32 R4, RZ, RZ, R40 ;  /* 0x000000ffff048224 */ /* 0x001fe200078e0028 */
[----:B------:R-:W-:Y:S01]  /*14dc0*/  LOP3.LUT R200, R200, 0xffff, RZ, 0xc0, !PT ;  /* 0x0000ffffc8c87812 */ /* 0x000fe200078ec0ff */
[----:B------:R-:W-:Y:S01]  /*14dd0*/  @!P0 IMAD.MOV.U32 R5, RZ, RZ, R42 ;  /* 0x000000ffff058224 */ /* 0x000fe200078e002a */
[----:B------:R-:W-:Y:S01]  /*14de0*/  LOP3.LUT R196, R196, 0xffff, RZ, 0xc0, !PT ;  /* 0x0000ffffc4c47812 */ /* 0x000fe200078ec0ff */
[----:B------:R-:W4:Y:S04]  /*14df0*/  LDL R43, [R1+0x810] ;  /* 0x00081000012b7983 */ /* 0x000f280000100800 */
[----:B------:R0:W4:Y:S02]  /*14e00*/  @!P0 LDG.E.U8 R225, desc[UR6][R4.64] ;  /* 0x0000000604e18981 */ /* 0x000124000c1e1100 */
[----:B0-----:R-:W-:-:S02]  /*14e10*/  @!P0 IMAD.MOV.U32 R5, RZ, RZ, R39 ;  /* 0x000000ffff058224 */ /* 0x001fc400078e0027 */
[----:B---3--:R-:W-:-:S05]  /*14e20*/  @!P0 IMAD.MOV.U32 R4, RZ, RZ, R38 ;  /* 0x000000ffff048224 */ /* 0x008fca00078e0026 */
[----:B------:R2:W3:Y:S02]  /*14e30*/  @!P0 LDG.E.U8 R224, desc[UR6][R4.64] ;  /* 0x0000000604e08981 */ /* 0x0004e4000c1e1100 */
[----:B--2---:R-:W-:Y:S02]  /*14e40*/  @!P0 IMAD.MOV.U32 R4, RZ, RZ, R35 ;  /* 0x000000ffff048224 */ /* 0x004fe400078e0023 */
[----:B------:R-:W2:Y:S01]  /*14e50*/  LDL R35, [R1+0x86c] ;  /* 0x00086c0001237983 */ /* 0x000ea20000100800 */
[----:B----4-:R-:W-:-:S03]  /*14e60*/  @!P0 IMAD.MOV.U32 R5, RZ, RZ, R37 ;  /* 0x000000ffff058224 */ /* 0x010fc600078e0025 */
[----:B------:R-:W4:Y:S04]  /*14e70*/  LDL R37, [R1+0x88c] ;  /* 0x00088c0001257983 */ /* 0x000f280000100800 */
[----:B------:R0:W3:Y:S02]  /*14e80*/  @!P0 LDG.E.U8 R223, desc[UR6][R4.64] ;  /* 0x0000000604df8981 */ /* 0x0000e4000c1e1100 */
[----:B0-----:R-:W-:Y:S02]  /*14e90*/  @!P0 IMAD.MOV.U32 R4, RZ, RZ, R10 ;  /* 0x000000ffff048224 */ /* 0x001fe400078e000a */
[----:B------:R-:W-:Y:S02]  /*14ea0*/  @!P0 IMAD.MOV.U32 R5, RZ, RZ, R34 ;  /* 0x000000ffff058224 */ /* 0x000fe400078e0022 */
[----:B------:R-:W3:Y:S04]  /*14eb0*/  LDL R34, [R1+0x84c] ;  /* 0x00084c0001227983 */ /* 0x000ee80000100800 */
[----:B------:R0:W3:Y:S02]  /*14ec0*/  @!P0 LDG.E.U8 R222, desc[UR6][R4.64] ;  /* 0x0000000604de8981 */ /* 0x0000e4000c1e1100 */
[----:B0-----:R-:W-:-:S02]  /*14ed0*/  @!P0 IMAD.MOV.U32 R4, RZ, RZ, R8 ;  /* 0x000000ffff048224 */ /* 0x001fc400078e0008 */
[----:B------:R-:W-:-:S05]  /*14ee0*/  @!P0 IMAD.MOV.U32 R5, RZ, RZ, R9 ;  /* 0x000000ffff058224 */ /* 0x000fca00078e0009 */
[----:B------:R0:W3:Y:S02]  /*14ef0*/  @!P0 LDG.E.U8 R221, desc[UR6][R4.64] ;  /* 0x0000000604dd8981 */ /* 0x0000e4000c1e1100 */
[----:B0-----:R-:W-:Y:S02]  /*14f00*/  @!P0 IMAD.MOV.U32 R4, RZ, RZ, R6 ;  /* 0x000000ffff048224 */ /* 0x001fe400078e0006 */
[----:B------:R-:W-:-:S05]  /*14f10*/  @!P0 IMAD.MOV.U32 R5, RZ, RZ, R7 ;  /* 0x000000ffff058224 */ /* 0x000fca00078e0007 */
[----:B------:R0:W3:Y:S02]  /*14f20*/  @!P0 LDG.E.U8 R220, desc[UR6][R4.64] ;  /* 0x0000000604dc8981 */ /* 0x0000e4000c1e1100 */
[----:B0-----:R-:W-:Y:S02]  /*14f30*/  LOP3.LUT R5, R28, 0xffff, RZ, 0xc0, !PT ;  /* 0x0000ffff1c057812 */ /* 0x001fe400078ec0ff */
[----:B------:R-:W-:Y:S01]  /*14f40*/  LOP3.LUT R4, R12, 0xffff, RZ, 0xc0, !PT ;  /* 0x0000ffff0c047812 */ /* 0x000fe200078ec0ff */
[----:B------:R-:W2:Y:S04]  /*14f50*/  LDL R28, [R1+0x8ac] ;  /* 0x0008ac00011c7983 */ /* 0x000ea80000100800 */
[----:B------:R-:W3:Y:S01]  /*14f60*/  LDL R12, [R1+0x8b0] ;  /* 0x0008b000010c7983 */ /* 0x000ee20000100800 */
[----:B------:R-:W-:-:S02]  /*14f70*/  PRMT R9, R5, 0x3340, R4 ;  /* 0x0000334005097816 */ /* 0x000fc40000000004 */
[----:B------:R-:W-:Y:S02]  /*14f80*/  LOP3.LUT R5, R25, 0xffff, RZ, 0xc0, !PT ;  /* 0x0000ffff19057812 */ /* 0x000fe400078ec0ff */
[----:B------:R-:W3:Y:S01]  /*14f90*/  LDL R25, [R1+0x890] ;  /* 0x0008900001197983 */ /* 0x000ee20000100800 */
[----:B------:R-:W-:-:S03]  /*14fa0*/  LOP3.LUT R4, R24, 0xffff, RZ, 0xc0, !PT ;  /* 0x0000ffff18047812 */ /* 0x000fc600078ec0ff */
[----:B------:R-:W3:Y:S01]  /*14fb0*/  LDL R24, [R1+0x870] ;  /* 0x0008700001187983 */ /* 0x000ee20000100800 */
[----:B------:R-:W-:-:S03]  /*14fc0*/  LOP3.LUT R7, R32, 0xffff, RZ, 0xc0, !PT ;  /* 0x0000ffff20077812 */ /* 0x000fc600078ec0ff */
[----:B------:R-:W3:Y:S01]  /*14fd0*/  LDL R32, [R1+0x850] ;  /* 0x0008500001207983 */ /* 0x000ee20000100800 */
[----:B------:R-:W-:Y:S01]  /*14fe0*/  LOP3.LUT R6, R29, 0xffff, RZ, 0xc0, !PT ;  /* 0x0000ffff1d067812 */ /* 0x000fe200078ec0ff */
[----:B------:R-:W-:Y:S02]  /*14ff0*/  IMAD.MOV.U32 R151, RZ, RZ, R14 ;  /* 0x000000ffff977224 */ /* 0x000fe400078e000e */
[----:B------:R-:W3:Y:S01]  /*15000*/  LDL R29, [R1+0x82c] ;  /* 0x00082c00011d7983 */ /* 0x000ee20000100800 */
[----:B------:R-:W-:-:S03]  /*15010*/  LOP3.LUT R191, R191, 0xffff, RZ, 0xc0, !PT ;  /* 0x0000ffffbfbf7812 */ /* 0x000fc600078ec0ff */
[----:B------:R-:W3:Y:S01]  /*15020*/  LDL R14, [R1+0x830] ;  /* 0x00083000010e7983 */ /* 0x000ee20000100800 */
[----:B------:R-:W-:Y:S02]  /*15030*/  LOP3.LUT R185, R185, 0xffff, RZ, 0xc0, !PT ;  /* 0x0000ffffb9b97812 */ /* 0x000fe400078ec0ff */
[----:B------:R-:W-:Y:S02]  /*15040*/  LOP3.LUT R180, R180, 0xffff, RZ, 0xc0, !PT ;  /* 0x0000ffffb4b47812 */ /* 0x000fe400078ec0ff */
[----:B------:R-:W-:Y:S02]  /*15050*/  LOP3.LUT R176, R176, 0xffff, RZ, 0xc0, !PT ;  /* 0x0000ffffb0b07812 */ /* 0x000fe400078ec0ff */
[----:B------:R-:W-:Y:S02]  /*15060*/  LOP3.LUT R172, R172, 0xffff, RZ, 0xc0, !PT ;  /* 0x0000ffffacac7812 */ /* 0x000fe400078ec0ff */
[----:B------:R-:W-:Y:S02]  /*15070*/  LOP3.LUT R168, R168, 0xffff, RZ, 0xc0, !PT ;  /* 0x0000ffffa8a87812 */ /* 0x000fe400078ec0ff */
[----:B------:R-:W-:-:S02]  /*15080*/  LOP3.LUT R164, R164, 0xffff, RZ, 0xc0, !PT ;  /* 0x0000ffffa4a47812 */ /* 0x000fc400078ec0ff */
        /* <DEDUP_REMOVED lines=10> */
[----:B------:R-:W-:Y:S01]  /*15130*/  PRMT R7, R172, 0x5410, R7 ;  /* 0x00005410ac077816 */ /* 0x000fe20000000007 */
[----:B------:R-:W-:Y:S02]  /*15140*/  IMAD.MOV.U32 R148, RZ, RZ, R3 ;  /* 0x000000ffff947224 */ /* 0x000fe400078e0003 */
[----:B------:R-:W-:-:S02]  /*15150*/  IMAD.MOV.U32 R149, RZ, RZ, R2 ;  /* 0x000000ffff957224 */ /* 0x000fc400078e0002 */
[----:B------:R4:W-:Y:S01]  /*15160*/  STS.128 [R0+UR4+0x2000], R4 ;  /* 0x0020000400007988 */ /* 0x0009e20008000c04 */
[----:B------:R-:W-:Y:S01]  /*15170*/  PRMT R218, RZ, 0x7610, R218 ;  /* 0x00007610ffda7816 */ /* 0x000fe200000000da */
[----:B----4-:R-:W-:Y:S02]  /*15180*/  @!P0 IMAD.MOV.U32 R5, RZ, RZ, R37 ;  /* 0x000000ffff058224 */ /* 0x010fe400078e0025 */
[----:B--2---:R-:W-:Y:S02]  /*15190*/  @!P0 IMAD.MOV.U32 R9, RZ, RZ, R28 ;  /* 0x000000ffff098224 */ /* 0x004fe400078e001c */
[----:B------:R-:W2:Y:S01]  /*151a0*/  LDL R28, [R1+0x7ec] ;  /* 0x0007ec00011c7983 */ /* 0x000ea20000100800 */
[----:B---3--:R-:W-:-:S03]  /*151b0*/  @!P0 IMAD.MOV.U32 R8, RZ, RZ, R12 ;  /* 0x000000ffff088224 */ /* 0x008fc600078e000c */
[----:B------:R-:W3:Y:S04]  /*151c0*/  LDL R12, [R1+0x7f0] ;  /* 0x0007f000010c7983 */ /* 0x000ee80000100800 */
[----:B------:R-:W4:Y:S01]  /*151d0*/  LDL.LU R3, [R1+0x6c8] ;  /* 0x0006c80001037983 */ /* 0x000f220000300800 */
[----:B------:R-:W-:-:S03]  /*151e0*/  @!P0 IMAD.MOV.U32 R4, RZ, RZ, R25 ;  /* 0x000000ffff048224 */ /* 0x000fc600078e0019 */
[----:B------:R-:W4:Y:S04]  /*151f0*/  LDL.LU R2, [R1+0x6ec] ;  /* 0x0006ec0001027983 */ /* 0x000f280000300800 */
[----:B------:R-:W4:Y:S04]  /*15200*/  LDL.LU R0, [R1+0x6c0] ;  /* 0x0006c00001007983 */ /* 0x000f280000300800 */
[----:B------:R-:W4:Y:S04]  /*15210*/  LDL R42, [R1+0x7cc] ;  /* 0x0007cc00012a7983 */ /* 0x000f280000100800 */
[----:B------:R-:W4:Y:S04]  /*15220*/  LDL R25, [R1+0x7d0] ;  /* 0x0007d00001197983 */ /* 0x000f280000100800 */
[----:B------:R-:W4:Y:S04]  /*15230*/  LDL R40, [R1+0x7ac] ;  /* 0x0007ac0001287983 */ /* 0x000f280000100800 */
[----:B------:R-:W4:Y:S04]  /*15240*/  LDL R39, [R1+0x7b0] ;  /* 0x0007b00001277983 */ /* 0x000f280000100800 */
[----:B------:R0:W4:Y:S01]  /*15250*/  @!P0 LDG.E.U8 R218, desc[UR6][R4.64] ;  /* 0x0000000604da8981 */ /* 0x000122000c1e1100 */
[----:B------:R-:W-:-:S02]  /*15260*/  PRMT R217, RZ, 0x7610, R217 ;  /* 0x00007610ffd97816 */ /* 0x000fc400000000d9 */
[----:B------:R-:W-:Y:S01]  /*15270*/  PRMT R216, RZ, 0x7610, R216 ;  /* 0x00007610ffd87816 */ /* 0x000fe200000000d8 */
[----:B------:R-:W4:Y:S01]  /*15280*/  LDL R38, [R1+0x78c] ;  /* 0x00078c0001267983 */ /* 0x000f220000100800 */
[----:B------:R-:W-:-:S03]  /*15290*/  PRMT R215, RZ, 0x7610, R215 ;  /* 0x00007610ffd77816 */ /* 0x000fc600000000d7 */
[----:B------:R-:W4:Y:S01]  /*152a0*/  LDL R37, [R1+0x76c] ;  /* 0x00076c0001257983 */ /* 0x000f220000100800 */
[----:B0-----:R-:W-:-:S03]  /*152b0*/  @!P0 IMAD.MOV.U32 R4, RZ, RZ, R24 ;  /* 0x000000ffff048224 */ /* 0x001fc600078e0018 */
[----:B------:R-:W4:Y:S01]  /*152c0*/  LDL R24, [R1+0x790] ;  /* 0x0007900001187983 */ /* 0x000f220000100800 */
[----:B------:R-:W-:-:S03]  /*152d0*/  @!P0 IMAD.MOV.U32 R5, RZ, RZ, R35 ;  /* 0x000000ffff058224 */ /* 0x000fc600078e0023 */
[----:B------:R-:W4:Y:S04]  /*152e0*/  LDL R35, [R1+0x770] ;  /* 0x0007700001237983 */ /* 0x000f280000100800 */
[----:B------:R0:W4:Y:S02]  /*152f0*/  @!P0 LDG.E.U8 R217, desc[UR6][R4.64] ;  /* 0x0000000604d98981 */ /* 0x000124000c1e1100 */
[----:B0-----:R-:W-:Y:S02]  /*15300*/  @!P0 IMAD.MOV.U32 R4, RZ, RZ, R32 ;  /* 0x000000ffff048224 */ /* 0x001fe400078e0020 */
[----:B------:R-:W-:Y:S01]  /*15310*/  @!P0 IMAD.MOV.U32 R5, RZ, RZ, R34 ;  /* 0x000000ffff058224 */ /* 0x000fe200078e0022 */
[----:B------:R-:W-:Y:S01]  /*15320*/  PRMT R214, RZ, 0x7610, R214 ;  /* 0x00007610ffd67816 */ /* 0x000fe200000000d6 */
[----:B------:R-:W4:Y:S04]  /*15330*/  LDL R34, [R1+0x74c] ;  /* 0x00074c0001227983 */ /* 0x000f280000100800 */
[----:B------:R0:W4:Y:S04]  /*15340*/  @!P0 LDG.E.U8 R216, desc[UR6][R4.64] ;  /* 0x0000000604d88981 */ /* 0x000128000c1e1100 */
[----:B------:R-:W4:Y:S01]  /*15350*/  LDL R32, [R1+0x750] ;  /* 0x0007500001207983 */ /* 0x000f220000100800 */
[----:B0-----:R-:W-:-:S02]  /*15360*/  @!P0 IMAD.MOV.U32 R4, RZ, RZ, R14 ;  /* 0x000000ffff048224 */ /* 0x001fc400078e000e */
[----:B------:R-:W-:Y:S01]  /*15370*/  @!P0 IMAD.MOV.U32 R5, RZ, RZ, R29 ;  /* 0x000000ffff058224 */ /* 0x000fe200078e001d */
[----:B------:R-:W-:Y:S01]  /*15380*/  PRMT R213, RZ, 0x7610, R213 ;  /* 0x00007610ffd57816 */ /* 0x000fe200000000d5 */
[----:B------:R-:W4:Y:S04]  /*15390*/  LDL R14, [R1+0x730] ;  /* 0x00073000010e7983 */ /* 0x000f280000100800 */
[----:B------:R0:W4:Y:S04]  /*153a0*/  @!P0 LDG.E.U8 R215, desc[UR6][R4.64] ;  /* 0x0000000604d78981 */ /* 0x000128000c1e1100 */
[----:B------:R-:W4:Y:S01]  /*153b0*/  LDL R29, [R1+0x72c] ;  /* 0x00072c00011d7983 */ /* 0x000f220000100800 */
[----:B0-----:R-:W-:-:S02]  /*153c0*/  @!P0 IMAD.MOV.U32 R4, RZ, RZ, R43 ;  /* 0x000000ffff048224 */ /* 0x001fc400078e002b */
[----:B------:R-:W-:-:S05]  /*153d0*/  @!P0 IMAD.MOV.U32 R5, RZ, RZ, R46 ;  /* 0x000000ffff058224 */ /* 0x000fca00078e002e */
[----:B------:R2:W4:Y:S01]  /*153e0*/  @!P0 LDG.E.U8 R214, desc[UR6][R4.64] ;  /* 0x0000000604d68981 */ /* 0x000522000c1e1100 */
[----:B------:R-:W-:Y:S02]  /*153f0*/  PRMT R212, RZ, 0x7610, R212 ;  /* 0x00007610ffd47816 */ /* 0x000fe400000000d4 */
[----:B------:R-:W-:Y:S01]  /*15400*/  PRMT R211, RZ, 0x7610, R211 ;  /* 0x00007610ffd37816 */ /* 0x000fe200000000d3 */
[----:B--2---:R-:W-:Y:S02]  /*15410*/  @!P0 IMAD.MOV.U32 R5, RZ, RZ, R28 ;  /* 0x000000ffff058224 */ /* 0x004fe400078e001c */
[----:B------:R-:W2:Y:S01]  /*15420*/  LDL R28, [R1+0x70c] ;  /* 0x00070c00011c7983 */ /* 0x000ea20000100800 */
[----:B---3--:R-:W-:-:S03]  /*15430*/  @!P0 IMAD.MOV.U32 R4, RZ, RZ, R12 ;  /* 0x000000ffff048224 */ /* 0x008fc600078e000c */
[----:B------:R-:W3:Y:S04]  /*15440*/  LDL R12, [R1+0x710] ;  /* 0x00071000010c7983 */ /* 0x000ee80000100800 */
[----:B------:R4:W3:Y:S02]  /*15450*/  @!P0 LDG.E.U8 R213, desc[UR6][R4.64] ;  /* 0x0000000604d58981 */ /* 0x0008e4000c1e1100 */
[----:B----4-:R-:W-:Y:S02]  /*15460*/  @!P0 IMAD.MOV.U32 R5, RZ, RZ, R42 ;  /* 0x000000ffff058224 */ /* 0x010fe400078e002a */
[----:B------:R-:W-:Y:S02]  /*15470*/  @!P0 IMAD.MOV.U32 R4, RZ, RZ, R25 ;  /* 0x000000ffff048224 */ /* 0x000fe400078e0019 */
[----:B------:R-:W4:Y:S04]  /*15480*/  LDL R25, [R1+0x6f0] ;  /* 0x0006f00001197983 */ /* 0x000f280000100800 */
[----:B------:R0:W4:Y:S02]  /*15490*/  @!P0 LDG.E.U8 R212, desc[UR6][R4.64] ;  /* 0x0000000604d48981 */ /* 0x000124000c1e1100 */
[----:B0-----:R-:W-:-:S02]  /*154a0*/  @!P0 IMAD.MOV.U32 R4, RZ, RZ, R39 ;  /* 0x000000ffff048224 */ /* 0x001fc400078e0027 */
[----:B------:R-:W-:-:S05]  /*154b0*/  @!P0 IMAD.MOV.U32 R5, RZ, RZ, R40 ;  /* 0x000000ffff058224 */ /* 0x000fca00078e0028 */
[----:B------:R0:W4:Y:S02]  /*154c0*/  @!P0 LDG.E.U8 R211, desc[UR6][R4.64] ;  /* 0x0000000604d38981 */ /* 0x000124000c1e1100 */
[----:B0-----:R-:W-:Y:S02]  /*154d0*/  @!P0 IMAD.MOV.U32 R4, RZ, RZ, R24 ;  /* 0x000000ffff048224 */ /* 0x001fe400078e0018 */
[----:B------:R-:W4:Y:S01]  /*154e0*/  LDL R24, [R1+0x6d0] ;  /* 0x0006d00001187983 */ /* 0x000f220000100800 */
[----:B------:R-:W-:Y:S01]  /*154f0*/  PRMT R210, RZ, 0x7610, R210 ;  /* 0x00007610ffd27816 */ /* 0x000fe200000000d2 */
[----:B------:R-:W-:Y:S01]  /*15500*/  @!P0 IMAD.MOV.U32 R5, RZ, RZ, R38 ;  /* 0x000000ffff058224 */ /* 0x000fe200078e0026 */
[----:B------:R-:W-:Y:S01]  /*15510*/  PRMT R209, RZ, 0x7610, R209 ;  /* 0x00007610ffd17816 */ /* 0x000fe200000000d1 */
[----:B------:R-:W4:Y:S04]  /*15520*/  LDL.LU R38, [R1+0x6cc] ;  /* 0x0006cc0001267983 */ /* 0x000f280000300800 */
[----:B------:R0:W4:Y:S01]  /*15530*/  @!P0 LDG.E.U8 R210, desc[UR6][R4.64] ;  /* 0x0000000604d28981 */ /* 0x000122000c1e1100 */
[----:B------:R-:W-:-:S03]  /*15540*/  PRMT R208, RZ, 0x7610, R208 ;  /* 0x00007610ffd07816 */ /* 0x000fc600000000d0 */
[----:B------:R-:W4:Y:S01]  /*15550*/  LDL.LU R47, [R1+0x6ac] ;  /* 0x0006ac00012f7983 */ /* 0x000f220000300800 */
[----:B0-----:R-:W-:Y:S02]  /*15560*/  @!P0 IMAD.MOV.U32 R4, RZ, RZ, R35 ;  /* 0x000000ffff048224 */ /* 0x001fe400078e0023 */
[----:B------:R-:W-:Y:S01]  /*15570*/  @!P0 IMAD.MOV.U32 R5, RZ, RZ, R37 ;  /* 0x000000ffff058224 */ /* 0x000fe200078e0025 */
[----:B------:R-:W4:Y:S04]  /*15580*/  LDL.LU R35, [R1+0x6b0] ;  /* 0x0006b00001237983 */ /* 0x000f280000300800 */
[----:B------:R0:W4:Y:S01]  /*15590*/  @!P0 LDG.E.U8 R209, desc[UR6][R4.64] ;  /* 0x0000000604d18981 */ /* 0x000122000c1e1100 */
[----:B------:R-:W-:Y:S01]  /*155a0*/  PRMT R207, RZ, 0x7610, R207 ;  /* 0x00007610ffcf7816 */ /* 0x000fe200000000cf */
[----:B0-----:R-:W-:-:S02]  /*155b0*/  @!P0 IMAD.MOV.U32 R4, RZ, RZ, R32 ;  /* 0x000000ffff048224 */ /* 0x001fc400078e0020 */
[----:B------:R-:W-:-:S05]  /*155c0*/  @!P0 IMAD.MOV.U32 R5, RZ, RZ, R34 ;  /* 0x000000ffff058224 */ /* 0x000fca00078e0022 */
[----:B------:R0:W4:Y:S01]  /*155d0*/  @!P0 LDG.E.U8 R208, desc[UR6][R4.64] ;  /* 0x0000000604d08981 */ /* 0x000122000c1e1100 */
[----:B------:R-:W-:Y:S01]  /*155e0*/  PRMT R206, RZ, 0x7610, R206 ;  /* 0x00007610ffce7816 */ /* 0x000fe200000000ce */
[----:B0-----:R-:W-:Y:S02]  /*155f0*/  @!P0 IMAD.MOV.U32 R4, RZ, RZ, R14 ;  /* 0x000000ffff048224 */ /* 0x001fe400078e000e */
[----:B------:R-:W-:Y:S01]  /*15600*/  @!P0 IMAD.MOV.U32 R5, RZ, RZ, R29 ;  /* 0x000000ffff058224 */ /* 0x000fe200078e001d */
[----:B------:R-:W4:Y:S04]  /*15610*/  LDL.LU R14, [R1+0x68c] ;  /* 0x00068c00010e7983 */ /* 0x000f280000300800 */
[----:B------:R-:W4:Y:S04]  /*15620*/  LDL.LU R43, [R1+0x690] ;  /* 0x00069000012b7983 */ /* 0x000f280000300800 */
[----:B------:R2:W4:Y:S04]  /*15630*/  @!P0 LDG.E.U8 R207, desc[UR6][R4.64] ;  /* 0x0000000604cf8981 */ /* 0x000528000c1e1100 */
[----:B------:R-:W4:Y:S01]  /*15640*/  LDL.LU R29, [R1+0x66c] ;  /* 0x00066c00011d7983 */ /* 0x000f220000300800 */
[----:B------:R-:W-:Y:S01]  /*15650*/  PRMT R205, RZ, 0x7610, R205 ;  /* 0x00007610ffcd7816 */ /* 0x000fe200000000cd */
[----:B--2---:R-:W-:-:S02]  /*15660*/  @!P0 IMAD.MOV.U32 R5, RZ, RZ, R28 ;  /* 0x000000ffff058224 */ /* 0x004fc400078e001c */
[----:B---3--:R-:W-:Y:S02]  /*15670*/  @!P0 IMAD.MOV.U32 R4, RZ, RZ, R12 ;  /* 0x000000ffff048224 */ /* 0x008fe400078e000c */
[----:B------:R-:W2:Y:S04]  /*15680*/  LDL.LU R12, [R1+0x670] ;  /* 0x00067000010c7983 */ /* 0x000ea80000300800 */
[----:B------:R0:W3:Y:S04]  /*15690*/  @!P0 LDG.E.U8 R206, desc[UR6][R4.64] ;  /* 0x0000000604ce8981 */ /* 0x0000e8000c1e1100 */
[----:B------:R-:W3:Y:S04]  /*156a0*/  LDL R48, [R1+0xe38] ;  /* 0x000e380001307983 */ /* 0x000ee80000100800 */
[----:B------:R-:W3:Y:S01]  /*156b0*/  LDL R46, [R1+0xe3c] ;  /* 0x000e3c00012e7983 */ /* 0x000ee20000100800 */
[----:B0-----:R-:W-:-:S02]  /*156c0*/  @!P0 IMAD.MOV.U32 R5, RZ, RZ, R2 ;  /* 0x000000ffff058224 */ /* 0x001fc400078e0002 */
[----:B----4-:R-:W-:Y:S01]  /*156d0*/  @!P0 IMAD.MOV.U32 R4, RZ, RZ, R25 ;  /* 0x000000ffff048224 */ /* 0x010fe200078e0019 */
[----:B------:R0:W-:Y:S04]  /*156e0*/  STL [R1+0x1268], R2 ;  /* 0x0012680201007387 */ /* 0x0001e80000100800 */
[----:B------:R1:W4:Y:S04]  /*156f0*/  @!P0 LDG.E.U8 R205, desc[UR6][R4.64] ;  /* 0x0000000604cd8981 */ /* 0x000328000c1e1100 */
[----:B------:R-:W4:Y:S01]  /*15700*/  LDL R34, [R1+0xa24] ;  /* 0x000a240001227983 */ /* 0x000f220000100800 */
[----:B------:R-:W-:-:S03]  /*15710*/  IMAD.MOV.U32 R147, RZ, RZ, R148 ;  /* 0x000000ffff937224 */ /* 0x000fc600078e0094 */
[----:B------:R-:W4:Y:S01]  /*15720*/  LDL R28, [R1+0xa04] ;  /* 0x000a0400011c7983 */ /* 0x000f220000100800 */
[----:B------:R-:W-:Y:S02]  /*15730*/  PRMT R204, RZ, 0x7610, R204 ;  /* 0x00007610ffcc7816 */ /* 0x000fe400000000cc */
[----:B------:R-:W-:Y:S01]  /*15740*/  PRMT R203, RZ, 0x7610, R203 ;  /* 0x00007610ffcb7816 */ /* 0x000fe200000000cb */
[----:B------:R-:W4:Y:S04]  /*15750*/  LDL R42, [R1+0x9e4] ;  /* 0x0009e400012a7983 */ /* 0x000f280000100800 */
[----:B------:R-:W4:Y:S01]  /*15760*/  LDL R25, [R1+0x9e8] ;  /* 0x0009e80001197983 */ /* 0x000f220000100800 */
[----:B------:R-:W-:-:S03]  /*15770*/  PRMT R202, RZ, 0x7610, R202 ;  /* 0x00007610ffca7816 */ /* 0x000fc600000000ca */
[----:B------:R-:W4:Y:S04]  /*15780*/  LDL R40, [R1+0x9c4] ;  /* 0x0009c40001287983 */ /* 0x000f280000100800 */
[----:B------:R-:W4:Y:S01]  /*15790*/  LDL R32, [R1+0x9c8] ;  /* 0x0009c80001207983 */ /* 0x000f220000100800 */
[----:B-1----:R-:W-:Y:S01]  /*157a0*/  @!P0 IMAD.MOV.U32 R4, RZ, RZ, R24 ;  /* 0x000000ffff048224 */ /* 0x002fe200078e0018 */
[----:B------:R-:W-:Y:S02]  /*157b0*/  PRMT R201, RZ, 0x7610, R201 ;  /* 0x00007610ffc97816 */ /* 0x000fe400000000c9 */
[----:B------:R-:W4:Y:S01]  /*157c0*/  LDL R24, [R1+0xa28] ;  /* 0x000a280001187983 */ /* 0x000f220000100800 */
[----:B------:R-:W-:-:S03]  /*157d0*/  IMAD.MOV.U32 R148, RZ, RZ, R13 ;  /* 0x000000ffff947224 */ /* 0x000fc600078e000d */
[----:B------:R-:W4:Y:S01]  /*157e0*/  LDL R13, [R1+0xa08] ;  /* 0x000a0800010d7983 */ /* 0x000f220000100800 */
[----:B------:R-:W-:-:S03]  /*157f0*/  @!P0 IMAD.MOV.U32 R5, RZ, RZ, R38 ;  /* 0x000000ffff058224 */ /* 0x000fc600078e0026 */
[----:B------:R-:W4:Y:S04]  /*15800*/  LDL R39, [R1+0x9a4] ;  /* 0x0009a40001277983 */ /* 0x000f280000100800 */
[----:B------:R1:W4:Y:S04]  /*15810*/  @!P0 LDG.E.U8 R204, desc[UR6][R4.64] ;  /* 0x0000000604cc8981 */ /* 0x000328000c1e1100 */
[----:B------:R-:W4:Y:S01]  /*15820*/  LDL R37, [R1+0x9a8] ;  /* 0x0009a80001257983 */ /* 0x000f220000100800 */
[----:B------:R-:W-:-:S03]  /*15830*/  PRMT R200, RZ, 0x7610, R200 ;  /* 0x00007610ffc87816 */ /* 0x000fc600000000c8 */
[----:B0-----:R-:W4:Y:S01]  /*15840*/  LDL.LU R2, [R1+0x6fc] ;  /* 0x0006fc0001027983 */ /* 0x001f220000300800 */
[----:B-1----:R-:W-:Y:S02]  /*15850*/  @!P0 IMAD.MOV.U32 R4, RZ, RZ, R35 ;  /* 0x000000ffff048224 */ /* 0x002fe400078e0023 */
[----:B------:R-:W-:Y:S01]  /*15860*/  @!P0 IMAD.MOV.U32 R5, RZ, RZ, R47 ;  /* 0x000000ffff058224 */ /* 0x000fe200078e002f */
[----:B------:R-:W-:Y:S01]  /*15870*/  PRMT R199, RZ, 0x7610, R199 ;  /* 0x00007610ffc77816 */ /* 0x000fe200000000c7 */
[----:B------:R-:W4:Y:S04]  /*15880*/  LDL R63, [R1+0x7c4] ;  /* 0x0007c400013f7983 */ /* 0x000f280000100800 */
[----:B------:R0:W4:Y:S01]  /*15890*/  @!P0 LDG.E.U8 R203, desc[UR6][R4.64] ;  /* 0x0000000604cb8981 */ /* 0x000122000c1e1100 */
[----:B------:R-:W-:-:S02]  /*158a0*/  PRMT R198, RZ, 0x7610, R198 ;  /* 0x00007610ffc67816 */ /* 0x000fc400000000c6 */
[----:B------:R-:W-:Y:S01]  /*158b0*/  PRMT R197, RZ, 0x7610, R197 ;  /* 0x00007610ffc57816 */ /* 0x000fe200000000c5 */
[----:B------:R-:W4:Y:S01]  /*158c0*/  LDL R50, [R1+0x7c8] ;  /* 0x0007c80001327983 */ /* 0x000f220000100800 */
[----:B0-----:R-:W-:Y:S02]  /*158d0*/  @!P0 IMAD.MOV.U32 R5, RZ, RZ, R14 ;  /* 0x000000ffff058224 */ /* 0x001fe400078e000e */
[----:B------:R-:W-:-:S05]  /*158e0*/  @!P0 IMAD.MOV.U32 R4, RZ, RZ, R43 ;  /* 0x000000ffff048224 */ /* 0x000fca00078e002b */
[----:B------:R0:W4:Y:S02]  /*158f0*/  @!P0 LDG.E.U8 R202, desc[UR6][R4.64] ;  /* 0x0000000604ca8981 */ /* 0x000124000c1e1100 */
[----:B0-----:R-:W-:Y:S02]  /*15900*/  @!P0 IMAD.MOV.U32 R5, RZ, RZ, R29 ;  /* 0x000000ffff058224 */ /* 0x001fe400078e001d */
[----:B--2---:R-:W-:-:S05]  /*15910*/  @!P0 IMAD.MOV.U32 R4, RZ, RZ, R12 ;  /* 0x000000ffff048224 */ /* 0x004fca00078e000c */
[----:B------:R3:W2:Y:S02]  /*15920*/  @!P0 LDG.E.U8 R201, desc[UR6][R4.64] ;  /* 0x0000000604c98981 */ /* 0x0006a4000c1e1100 */
[----:B---3--:R-:W-:Y:S02]  /*15930*/  @!P0 IMAD.MOV.U32 R4, RZ, RZ, R46 ;  /* 0x000000ffff048224 */ /* 0x008fe400078e002e */
[----:B------:R-:W-:Y:S01]  /*15940*/  @!P0 IMAD.MOV.U32 R5, RZ, RZ, R48 ;  /* 0x000000ffff058224 */ /* 0x000fe200078e0030 */
[----:B------:R-:W3:Y:S04]  /*15950*/  LDL R46, [R1+0x988] ;  /* 0x00098800012e7983 */ /* 0x000ee80000100800 */
[----:B------:R-:W2:Y:S04]  /*15960*/  LDL R48, [R1+0x984] ;  /* 0x0009840001307983 */ /* 0x000ea80000100800 */
[----:B------:R4:W2:Y:S02]  /*15970*/  @!P0 LDG.E.U8 R200, desc[UR6][R4.64] ;  /* 0x0000000604c88981 */ /* 0x0008a4000c1e1100 */
[----:B----4-:R-:W-:-:S02]  /*15980*/  @!P0 IMAD.MOV.U32 R4, RZ, RZ, R24 ;  /* 0x000000ffff048224 */ /* 0x010fc400078e0018 */
[----:B------:R-:W4:Y:S01]  /*15990*/  LDL R24, [R1+0x968] ;  /* 0x0009680001187983 */ /* 0x000f220000100800 */
[----:B------:R-:W-:-:S03]  /*159a0*/  @!P0 IMAD.MOV.U32 R5, RZ, RZ, R34 ;  /* 0x000000ffff058224 */ /* 0x000fc600078e0022 */
[----:B------:R-:W4:Y:S04]  /*159b0*/  LDL R34, [R1+0x964] ;  /* 0x0009640001227983 */ /* 0x000f280000100800 */
[----:B------:R0:W4:Y:S02]  /*159c0*/  @!P0 LDG.E.U8 R199, desc[UR6][R4.64] ;  /* 0x0000000604c78981 */ /* 0x000124000c1e1100 */
[----:B0-----:R-:W-:Y:S02]  /*159d0*/  @!P0 IMAD.MOV.U32 R4, RZ, RZ, R13 ;  /* 0x000000ffff048224 */ /* 0x001fe400078e000d */
[----:B------:R-:W4:Y:S01]  /*159e0*/  LDL R13, [R1+0x948] ;  /* 0x00094800010d7983 */ /* 0x000f220000100800 */
[----:B------:R-:W-:-:S03]  /*159f0*/  @!P0 IMAD.MOV.U32 R5, RZ, RZ, R28 ;  /* 0x000000ffff058224 */ /* 0x000fc600078e001c */
[----:B------:R-:W4:Y:S04]  /*15a00*/  LDL R28, [R1+0x944] ;  /* 0x00094400011c7983 */ /* 0x000f280000100800 */
[----:B------:R0:W4:Y:S01]  /*15a10*/  @!P0 LDG.E.U8 R198, desc[UR6][R4.64] ;  /* 0x0000000604c68981 */ /* 0x000122000c1e1100 */
[----:B------:R-:W-:Y:S01]  /*15a20*/  PRMT R196, RZ, 0x7610, R196 ;  /* 0x00007610ffc47816 */ /* 0x000fe200000000c4 */
[----:B0-----:R-:W-:Y:S02]  /*15a30*/  @!P0 IMAD.MOV.U32 R4, RZ, RZ, R25 ;  /* 0x000000ffff048224 */ /* 0x001fe400078e0019 */
[----:B------:R-:W-:Y:S01]  /*15a40*/  @!P0 IMAD.MOV.U32 R5, RZ, RZ, R42 ;  /* 0x000000ffff058224 */ /* 0x000fe200078e002a */
[----:B------:R-:W4:Y:S04]  /*15a50*/  LDL R25, [R1+0x928] ;  /* 0x0009280001197983 */ /* 0x000f280000100800 */
[----:B------:R-:W4:Y:S04]  /*15a60*/  LDL R42, [R1+0x924] ;  /* 0x00092400012a7983 */ /* 0x000f280000100800 */
[----:B------:R0:W4:Y:S01]  /*15a70*/  @!P0 LDG.E.U8 R197, desc[UR6][R4.64] ;  /* 0x0000000604c58981 */ /* 0x000122000c1e1100 */
[----:B------:R-:W-:Y:S01]  /*15a80*/  PRMT R195, RZ, 0x7610, R195 ;  /* 0x00007610ffc37816 */ /* 0x000fe200000000c3 */
[----:B0-----:R-:W-:-:S02]  /*15a90*/  @!P0 IMAD.MOV.U32 R4, RZ, RZ, R32 ;  /* 0x000000ffff048224 */ /* 0x001fc400078e0020 */
        /* <DEDUP_REMOVED lines=9> */
[----:B------:R3:W4:Y:S02]  /*15b30*/  @!P0 LDG.E.U8 R195, desc[UR6][R4.64] ;  /* 0x0000000604c38981 */ /* 0x000724000c1e1100 */
[----:B---3--:R-:W-:-:S02]  /*15b40*/  @!P0 IMAD.MOV.U32 R4, RZ, RZ, R46 ;  /* 0x000000ffff048224 */ /* 0x008fc400078e002e */
[----:B------:R-:W3:Y:S01]  /*15b50*/  LDL R46, [R1+0x8c8] ;  /* 0x0008c800012e7983 */ /* 0x000ee20000100800 */
[----:B--2---:R-:W-:-:S03]  /*15b60*/  @!P0 IMAD.MOV.U32 R5, RZ, RZ, R48 ;  /* 0x000000ffff058224 */ /* 0x004fc600078e0030 */
[----:B------:R-:W2:Y:S04]  /*15b70*/  LDL R48, [R1+0x8c4] ;  /* 0x0008c40001307983 */ /* 0x000ea80000100800 */
[----:B------:R4:W2:Y:S02]  /*15b80*/  @!P0 LDG.E.U8 R194, desc[UR6][R4.64] ;  /* 0x0000000604c28981 */ /* 0x0008a4000c1e1100 */
[----:B----4-:R-:W-:Y:S02]  /*15b90*/  @!P0 IMAD.MOV.U32 R4, RZ, RZ, R24 ;  /* 0x000000ffff048224 */ /* 0x010fe400078e0018 */
[----:B------:R-:W4:Y:S01]  /*15ba0*/  LDL R24, [R1+0x8a8] ;  /* 0x0008a80001187983 */ /* 0x000f220000100800 */
[----:B------:R-:W-:Y:S01]  /*15bb0*/  PRMT R193, RZ, 0x7610, R193 ;  /* 0x00007610ffc17816 */ /* 0x000fe200000000c1 */
[----:B------:R-:W-:-:S02]  /*15bc0*/  @!P0 IMAD.MOV.U32 R5, RZ, RZ, R34 ;  /* 0x000000ffff058224 */ /* 0x000fc400078e0022 */
[----:B------:R-:W4:Y:S04]  /*15bd0*/  LDL R34, [R1+0x8a4] ;  /* 0x0008a40001227983 */ /* 0x000f280000100800 */
[----:B------:R0:W4:Y:S02]  /*15be0*/  @!P0 LDG.E.U8 R193, desc[UR6][R4.64] ;  /* 0x0000000604c18981 */ /* 0x000124000c1e1100 */
[----:B0-----:R-:W-:Y:S02]  /*15bf0*/  @!P0 IMAD.MOV.U32 R4, RZ, RZ, R13 ;  /* 0x000000ffff048224 */ /* 0x001fe400078e000d */
[----:B------:R-:W4:Y:S01]  /*15c00*/  LDL R13, [R1+0x888] ;  /* 0x00088800010d7983 */ /* 0x000f220000100800 */
[----:B------:R-:W-:-:S03]  /*15c10*/  @!P0 IMAD.MOV.U32 R5, RZ, RZ, R28 ;  /* 0x000000ffff058224 */ /* 0x000fc600078e001c */
[----:B------:R-:W4:Y:S01]  /*15c20*/  LDL R28, [R1+0x884] ;  /* 0x00088400011c7983 */ /* 0x000f220000100800 */
[----:B------:R-:W-:Y:S02]  /*15c30*/  PRMT R192, RZ, 0x7610, R192 ;  /* 0x00007610ffc07816 */ /* 0x000fe400000000c0 */
[----:B------:R-:W-:-:S04]  /*15c40*/  PRMT R191, RZ, 0x7610, R191 ;  /* 0x00007610ffbf7816 */ /* 0x000fc800000000bf */
        /* <DEDUP_REMOVED lines=11> */
[----:B------:R0:W4:Y:S04]  /*15d00*/  @!P0 LDG.E.U8 R190, desc[UR6][R4.64] ;  /* 0x0000000604be8981 */ /* 0x000128000c1e1100 */
[----:B------:R-:W4:Y:S01]  /*15d10*/  LDL R40, [R1+0x844] ;  /* 0x0008440001287983 */ /* 0x000f220000100800 */
[----:B------:R-:W-:Y:S01]  /*15d20*/  PRMT R188, RZ, 0x7610, R188 ;  /* 0x00007610ffbc7816 */ /* 0x000fe200000000bc */
[----:B0-----:R-:W-:-:S02]  /*15d30*/  @!P0 IMAD.MOV.U32 R4, RZ, RZ, R37 ;  /* 0x000000ffff048224 */ /* 0x001fc400078e0025 */
[----:B------:R-:W4:Y:S01]  /*15d40*/  LDL R37, [R1+0x828] ;  /* 0x0008280001257983 */ /* 0x000f220000100800 */
[----:B------:R-:W-:-:S03]  /*15d50*/  @!P0 IMAD.MOV.U32 R5, RZ, RZ, R39 ;  /* 0x000000ffff058224 */ /* 0x000fc600078e0027 */
[----:B------:R-:W4:Y:S04]  /*15d60*/  LDL R39, [R1+0x824] ;  /* 0x0008240001277983 */ /* 0x000f280000100800 */
[----:B------:R3:W4:Y:S02]  /*15d70*/  @!P0 LDG.E.U8 R189, desc[UR6][R4.64] ;  /* 0x0000000604bd8981 */ /* 0x000724000c1e1100 */
[----:B---3--:R-:W-:Y:S01]  /*15d80*/  @!P0 IMAD.MOV.U32 R4, RZ, RZ, R46 ;  /* 0x000000ffff048224 */ /* 0x008fe200078e002e */
[----:B------:R-:W-:Y:S01]  /*15d90*/  PRMT R187, RZ, 0x7610, R187 ;  /* 0x00007610ffbb7816 */ /* 0x000fe200000000bb */
[----:B------:R-:W3:Y:S01]  /*15da0*/  LDL R46, [R1+0x784] ;  /* 0x00078400012e7983 */ /* 0x000ee20000100800 */
[----:B--2---:R-:W-:Y:S01]  /*15db0*/  @!P0 IMAD.MOV.U32 R5, RZ, RZ, R48 ;  /* 0x000000ffff058224 */ /* 0x004fe200078e0030 */
[----:B------:R-:W-:-:S02]  /*15dc0*/  PRMT R186, RZ, 0x7610, R186 ;  /* 0x00007610ffba7816 */ /* 0x000fc400000000ba */
[----:B------:R-:W2:Y:S04]  /*15dd0*/  LDL R48, [R1+0x7a4] ;  /* 0x0007a40001307983 */ /* 0x000ea80000100800 */
[----:B------:R4:W3:Y:S02]  /*15de0*/  @!P0 LDG.E.U8 R188, desc[UR6][R4.64] ;  /* 0x0000000604bc8981 */ /* 0x0008e4000c1e1100 */
[----:B----4-:R-:W-:Y:S02]  /*15df0*/  @!P0 IMAD.MOV.U32 R4, RZ, RZ, R24 ;  /* 0x000000ffff048224 */ /* 0x010fe400078e0018 */
[----:B------:R-:W4:Y:S01]  /*15e00*/  LDL R24, [R1+0x808] ;  /* 0x0008080001187983 */ /* 0x000f220000100800 */
[----:B------:R-:W-:-:S03]  /*15e10*/  @!P0 IMAD.MOV.U32 R5, RZ, RZ, R34 ;  /* 0x000000ffff058224 */ /* 0x000fc600078e0022 */
[----:B------:R-:W2:Y:S04]  /*15e20*/  LDL R34, [R1+0x804] ;  /* 0x0008040001227983 */ /* 0x000ea80000100800 */
[----:B------:R0:W3:Y:S02]  /*15e30*/  @!P0 LDG.E.U8 R187, desc[UR6][R4.64] ;  /* 0x0000000604bb8981 */ /* 0x0000e4000c1e1100 */
[----:B0-----:R-:W-:Y:S02]  /*15e40*/  @!P0 IMAD.MOV.U32 R4, RZ, RZ, R13 ;  /* 0x000000ffff048224 */ /* 0x001fe400078e000d */
[----:B------:R-:W3:Y:S01]  /*15e50*/  LDL R13, [R1+0x7e8] ;  /* 0x0007e800010d7983 */ /* 0x000ee20000100800 */
[----:B------:R-:W-:-:S03]  /*15e60*/  @!P0 IMAD.MOV.U32 R5, RZ, RZ, R28 ;  /* 0x000000ffff058224 */ /* 0x000fc600078e001c */
[----:B------:R-:W3:Y:S01]  /*15e70*/  LDL R28, [R1+0x7e4] ;  /* 0x0007e400011c7983 */ /* 0x000ee20000100800 */
[----:B------:R-:W-:-:S03]  /*15e80*/  PRMT R185, RZ, 0x7610, R185 ;  /* 0x00007610ffb97816 */ /* 0x000fc600000000b9 */
[----:B------:R0:W3:Y:S01]  /*15e90*/  @!P0 LDG.E.U8 R186, desc[UR6][R4.64] ;  /* 0x0000000604ba8981 */ /* 0x0000e2000c1e1100 */
[----:B------:R-:W-:Y:S01]  /*15ea0*/  PRMT R184, RZ, 0x7610, R184 ;  /* 0x00007610ffb87816 */ /* 0x000fe200000000b8 */
[----:B0-----:R-:W-:Y:S02]  /*15eb0*/  @!P0 IMAD.MOV.U32 R4, RZ, RZ, R25 ;  /* 0x000000ffff048224 */ /* 0x001fe400078e0019 */
[----:B------:R-:W3:Y:S01]  /*15ec0*/  LDL R25, [R1+0x7a8] ;  /* 0x0007a80001197983 */ /* 0x000ee20000100800 */
[----:B------:R-:W-:-:S03]  /*15ed0*/  @!P0 IMAD.MOV.U32 R5, RZ, RZ, R42 ;  /* 0x000000ffff058224 */ /* 0x000fc600078e002a */
[----:B------:R-:W3:Y:S04]  /*15ee0*/  LDL R42, [R1+0x764] ;  /* 0x00076400012a7983 */ /* 0x000ee80000100800 */
[----:B------:R0:W3:Y:S02]  /*15ef0*/  @!P0 LDG.E.U8 R185, desc[UR6][R4.64] ;  /* 0x0000000604b98981 */ /* 0x0000e4000c1e1100 */
[----:B0-----:R-:W-:Y:S02]  /*15f00*/  @!P0 IMAD.MOV.U32 R4, RZ, RZ, R32 ;  /* 0x000000ffff048224 */ /* 0x001fe400078e0020 */
[----:B------:R-:W3:Y:S01]  /*15f10*/  LDL R32, [R1+0x788] ;  /* 0x0007880001207983 */ /* 0x000ee20000100800 */
[----:B------:R-:W-:Y:S01]  /*15f20*/  PRMT R183, RZ, 0x7610, R183 ;  /* 0x00007610ffb77816 */ /* 0x000fe200000000b7 */
[----:B------:R-:W-:-:S02]  /*15f30*/  @!P0 IMAD.MOV.U32 R5, RZ, RZ, R40 ;  /* 0x000000ffff058224 */ /* 0x000fc400078e0028 */
[----:B------:R-:W3:Y:S04]  /*15f40*/  LDL R40, [R1+0x768] ;  /* 0x0007680001287983 */ /* 0x000ee80000100800 */
[----:B------:R0:W3:Y:S02]  /*15f50*/  @!P0 LDG.E.U8 R184, desc[UR6][R4.64] ;  /* 0x0000000604b88981 */ /* 0x0000e4000c1e1100 */
[----:B0-----:R-:W-:Y:S02]  /*15f60*/  @!P0 IMAD.MOV.U32 R4, RZ, RZ, R37 ;  /* 0x000000ffff048224 */ /* 0x001fe400078e0025 */
[----:B------:R-:W-:Y:S01]  /*15f70*/  @!P0 IMAD.MOV.U32 R5, RZ, RZ, R39 ;  /* 0x000000ffff058224 */ /* 0x000fe200078e0027 */
[----:B------:R-:W3:Y:S04]  /*15f80*/  LDL R37, [R1+0x748] ;  /* 0x0007480001257983 */ /* 0x000ee80000100800 */
[----:B------:R-:W3:Y:S04]  /*15f90*/  LDL R39, [R1+0x744] ;  /* 0x0007440001277983 */ /* 0x000ee80000100800 */
[----:B------:R4:W3:Y:S02]  /*15fa0*/  @!P0 LDG.E.U8 R183, desc[UR6][R4.64] ;  /* 0x0000000604b78981 */ /* 0x0008e4000c1e1100 */
[----:B----4-:R-:W-:-:S02]  /*15fb0*/  @!P0 IMAD.MOV.U32 R4, RZ, RZ, R24 ;  /* 0x000000ffff048224 */ /* 0x010fc400078e0018 */
[----:B------:R-:W4:Y:S01]  /*15fc0*/  LDL R24, [R1+0x728] ;  /* 0x0007280001187983 */ /* 0x000f220000100800 */
[----:B------:R-:W-:Y:S01]  /*15fd0*/  PRMT R182, RZ, 0x7610, R182 ;  /* 0x00007610ffb67816 */ /* 0x000fe200000000b6 */
[----:B--2---:R-:W-:Y:S02]  /*15fe0*/  @!P0 IMAD.MOV.U32 R5, RZ, RZ, R34 ;  /* 0x000000ffff058224 */ /* 0x004fe400078e0022 */
[----:B------:R-:W2:Y:S04]  /*15ff0*/  LDL R34, [R1+0x724] ;  /* 0x0007240001227983 */ /* 0x000ea80000100800 */
[----:B------:R3:W2:Y:S02]  /*16000*/  @!P0 LDG.E.U8 R182, desc[UR6][R4.64] ;  /* 0x0000000604b68981 */ /* 0x0006a4000c1e1100 */
[----:B---3--:R-:W-:-:S02]  /*16010*/  @!P0 IMAD.MOV.U32 R4, RZ, RZ, R13 ;  /* 0x000000ffff048224 */ /* 0x008fc400078e000d */
[----:B------:R-:W3:Y:S01]  /*16020*/  LDL R13, [R1+0x708] ;  /* 0x00070800010d7983 */ /* 0x000ee20000100800 */
[----:B------:R-:W-:Y:S01]  /*16030*/  PRMT R181, RZ, 0x7610, R181 ;  /* 0x00007610ffb57816 */ /* 0x000fe200000000b5 */
[----:B------:R-:W-:Y:S01]  /*16040*/  @!P0 IMAD.MOV.U32 R5, RZ, RZ, R28 ;  /* 0x000000ffff058224 */ /* 0x000fe200078e001c */
[----:B------:R-:W-:Y:S01]  /*16050*/  PRMT R180, RZ, 0x7610, R180 ;  /* 0x00007610ffb47816 */ /* 0x000fe200000000b4 */
[----:B------:R-:W3:Y:S04]  /*16060*/  LDL R28, [R1+0x704] ;  /* 0x00070400011c7983 */ /* 0x000ee80000100800 */
[----:B------:R0:W3:Y:S01]  /*16070*/  @!P0 LDG.E.U8 R181, desc[UR6][R4.64] ;  /* 0x0000000604b58981 */ /* 0x0000e2000c1e1100 */
[----:B------:R-:W-:Y:S01]  /*16080*/  PRMT R179, RZ, 0x7610, R179 ;  /* 0x00007610ffb37816 */ /* 0x000fe200000000b3 */
[----:B0-----:R-:W-:-:S02]  /*16090*/  @!P0 IMAD.MOV.U32 R4, RZ, RZ, R50 ;  /* 0x000000ffff048224 */ /* 0x001fc400078e0032 */
[----:B------:R-:W-:-:S05]  /*160a0*/  @!P0 IMAD.MOV.U32 R5, RZ, RZ, R63 ;  /* 0x000000ffff058224 */ /* 0x000fca00078e003f */
[----:B------:R0:W3:Y:S01]  /*160b0*/  @!P0 LDG.E.U8 R180, desc[UR6][R4.64] ;  /* 0x0000000604b48981 */ /* 0x0000e2000c1e1100 */
[----:B------:R-:W-:Y:S01]  /*160c0*/  PRMT R178, RZ, 0x7610, R178 ;  /* 0x00007610ffb27816 */ /* 0x000fe200000000b2 */
[----:B0-----:R-:W-:Y:S02]  /*160d0*/  @!P0 IMAD.MOV.U32 R4, RZ, RZ, R25 ;  /* 0x000000ffff048224 */ /* 0x001fe400078e0019 */
[----:B------:R-:W-:Y:S01]  /*160e0*/  @!P0 IMAD.MOV.U32 R5, RZ, RZ, R48 ;  /* 0x000000ffff058224 */ /* 0x000fe200078e0030 */
[----:B------:R-:W3:Y:S04]  /*160f0*/  LDL R25, [R1+0x6e8] ;  /* 0x0006e80001197983 */ /* 0x000ee80000100800 */
[----:B------:R0:W3:Y:S01]  /*16100*/  @!P0 LDG.E.U8 R179, desc[UR6][R4.64] ;  /* 0x0000000604b38981 */ /* 0x0000e2000c1e1100 */
[----:B------:R-:W-:Y:S01]  /*16110*/  PRMT R177, RZ, 0x7610, R177 ;  /* 0x00007610ffb17816 */ /* 0x000fe200000000b1 */
[----:B0-----:R-:W-:-:S02]  /*16120*/  @!P0 IMAD.MOV.U32 R4, RZ, RZ, R32 ;  /* 0x000000ffff048224 */ /* 0x001fc400078e0020 */
[----:B------:R-:W-:Y:S01]  /*16130*/  @!P0 IMAD.MOV.U32 R5, RZ, RZ, R46 ;  /* 0x000000ffff058224 */ /* 0x000fe200078e002e */
[----:B------:R-:W3:Y:S04]  /*16140*/  LDL.LU R32, [R1+0x6e4] ;  /* 0x0006e40001207983 */ /* 0x000ee80000300800 */
[----:B------:R0:W3:Y:S01]  /*16150*/  @!P0 LDG.E.U8 R178, desc[UR6][R4.64] ;  /* 0x0000000604b28981 */ /* 0x0000e2000c1e1100 */
[----:B------:R-:W-:Y:S01]  /*16160*/  PRMT R176, RZ, 0x7610, R176 ;  /* 0x00007610ffb07816 */ /* 0x000fe200000000b0 */
[----:B0-----:R-:W-:Y:S02]  /*16170*/  @!P0 IMAD.MOV.U32 R4, RZ, RZ, R40 ;  /* 0x000000ffff048224 */ /* 0x001fe400078e0028 */
[----:B------:R-:W-:Y:S01]  /*16180*/  @!P0 IMAD.MOV.U32 R5, RZ, RZ, R42 ;  /* 0x000000ffff058224 */ /* 0x000fe200078e002a */
[----:B------:R-:W3:Y:S04]  /*16190*/  LDL.LU R40, [R1+0x6c4] ;  /* 0x0006c40001287983 */ /* 0x000ee80000300800 */
[----:B------:R0:W3:Y:S04]  /*161a0*/  @!P0 LDG.E.U8 R177, desc[UR6][R4.64] ;  /* 0x0000000604b18981 */ /* 0x0000e8000c1e1100 */
[----:B------:R-:W3:Y:S01]  /*161b0*/  LDL.LU R46, [R1+0x6a4] ;  /* 0x0006a400012e7983 */ /* 0x000ee20000300800 */
[----:B0-----:R-:W-:-:S02]  /*161c0*/  @!P0 IMAD.MOV.U32 R4, RZ, RZ, R37 ;  /* 0x000000ffff048224 */ /* 0x001fc400078e0025 */
[----:B------:R-:W-:Y:S01]  /*161d0*/  @!P0 IMAD.MOV.U32 R5, RZ, RZ, R39 ;  /* 0x000000ffff058224 */ /* 0x000fe200078e0027 */
[----:B------:R-:W3:Y:S04]  /*161e0*/  LDL.LU R37, [R1+0x6a8] ;  /* 0x0006a80001257983 */ /* 0x000ee80000300800 */
[----:B------:R4:W3:Y:S02]  /*161f0*/  @!P0 LDG.E.U8 R176, desc[UR6][R4.64] ;  /* 0x0000000604b08981 */ /* 0x0008e4000c1e1100 */
[----:B----4-:R-:W-:Y:S02]  /*16200*/  @!P0 IMAD.MOV.U32 R4, RZ, RZ, R24 ;  /* 0x000000ffff048224 */ /* 0x010fe400078e0018 */
[----:B------:R-:W4:Y:S01]  /*16210*/  LDL R24, [R1+0x684] ;  /* 0x0006840001187983 */ /* 0x000f220000100800 */
[----:B------:R-:W-:Y:S01]  /*16220*/  PRMT R175, RZ, 0x7610, R175 ;  /* 0x00007610ffaf7816 */ /* 0x000fe200000000af */
[----:B--2---:R-:W-:-:S02]  /*16230*/  @!P0 IMAD.MOV.U32 R5, RZ, RZ, R34 ;  /* 0x000000ffff058224 */ /* 0x004fc400078e0022 */
[----:B------:R-:W2:Y:S04]  /*16240*/  LDL.LU R48, [R1+0x688] ;  /* 0x0006880001307983 */ /* 0x000ea80000300800 */
[----:B------:R3:W2:Y:S04]  /*16250*/  @!P0 LDG.E.U8 R175, desc[UR6][R4.64] ;  /* 0x0000000604af8981 */ /* 0x0006a8000c1e1100 */
[----:B------:R-:W2:Y:S01]  /*16260*/  LDL R64, [R1+0x664] ;  /* 0x0006640001407983 */ /* 0x000ea20000100800 */
[----:B---3--:R-:W-:-:S03]  /*16270*/  @!P0 IMAD.MOV.U32 R4, RZ, RZ, R13 ;  /* 0x000000ffff048224 */ /* 0x008fc600078e000d */
[----:B------:R-:W3:Y:S04]  /*16280*/  LDL.LU R13, [R1+0x668] ;  /* 0x00066800010d7983 */ /* 0x000ee80000300800 */
[----:B------:R-:W3:Y:S04]  /*16290*/  LDL R50, [R1+0xe30] ;  /* 0x000e300001327983 */ /* 0x000ee80000100800 */
[----:B------:R-:W3:Y:S04]  /*162a0*/  LDL R34, [R1+0xe34] ;  /* 0x000e340001227983 */ /* 0x000ee80000100800 */
[----:B------:R-:W3:Y:S04]  /*162b0*/  LDL R67, [R1+0xa1c] ;  /* 0x000a1c0001437983 */ /* 0x000ee80000100800 */
[----:B------:R-:W3:Y:S01]  /*162c0*/  LDL R66, [R1+0xa20] ;  /* 0x000a200001427983 */ /* 0x000ee20000100800 */
[----:B------:R-:W-:Y:S01]  /*162d0*/  PRMT R174, RZ, 0x7610, R174 ;  /* 0x00007610ffae7816 */ /* 0x000fe200000000ae */
[----:B------:R-:W-:-:S02]  /*162e0*/  @!P0 IMAD.MOV.U32 R5, RZ, RZ, R28 ;  /* 0x000000ffff058224 */ /* 0x000fc400078e001c */
[----:B------:R-:W3:Y:S01]  /*162f0*/  LDL R63, [R1+0x9fc] ;  /* 0x0009fc00013f7983 */ /* 0x000ee20000100800 */
[----:B------:R-:W-:-:S03]  /*16300*/  PRMT R173, RZ, 0x7610, R173 ;  /* 0x00007610ffad7816 */ /* 0x000fc600000000ad */
[----:B------:R0:W3:Y:S01]  /*16310*/  @!P0 LDG.E.U8 R174, desc[UR6][R4.64] ;  /* 0x0000000604ae8981 */ /* 0x0000e2000c1e1100 */
[----:B------:R-:W-:-:S03]  /*16320*/  PRMT R172, RZ, 0x7610, R172 ;  /* 0x00007610ffac7816 */ /* 0x000fc600000000ac */
[----:B------:R-:W3:Y:S01]  /*16330*/  LDL R42, [R1+0xa00] ;  /* 0x000a0000012a7983 */ /* 0x000ee20000100800 */
[----:B------:R-:W-:-:S03]  /*16340*/  PRMT R171, RZ, 0x7610, R171 ;  /* 0x00007610ffab7816 */ /* 0x000fc600000000ab */
[----:B------:R-:W3:Y:S01]  /*16350*/  LDL R39, [R1+0x9dc] ;  /* 0x0009dc0001277983 */ /* 0x000ee20000100800 */
[----:B0-----:R-:W-:-:S03]  /*16360*/  @!P0 IMAD.MOV.U32 R4, RZ, RZ, R25 ;  /* 0x000000ffff048224 */ /* 0x001fc600078e0019 */
[----:B------:R-:W3:Y:S01]  /*16370*/  LDL R25, [R1+0x9e0] ;  /* 0x0009e00001197983 */ /* 0x000ee20000100800 */
[----:B------:R-:W-:-:S05]  /*16380*/  @!P0 IMAD.MOV.U32 R5, RZ, RZ, R32 ;  /* 0x000000ffff058224 */ /* 0x000fca00078e0020 */
[----:B------:R0:W3:Y:S02]  /*16390*/  @!P0 LDG.E.U8 R173, desc[UR6][R4.64] ;  /* 0x0000000604ad8981 */ /* 0x0000e4000c1e1100 */
[----:B0-----:R-:W-:Y:S02]  /*163a0*/  @!P0 IMAD.MOV.U32 R4, RZ, RZ, R3 ;  /* 0x000000ffff048224 */ /* 0x001fe400078e0003 */
[----:B------:R-:W-:-:S05]  /*163b0*/  @!P0 IMAD.MOV.U32 R5, RZ, RZ, R40 ;  /* 0x000000ffff058224 */ /* 0x000fca00078e0028 */
[----:B------:R0:W3:Y:S04]  /*163c0*/  @!P0 LDG.E.U8 R172, desc[UR6][R4.64] ;  /* 0x0000000604ac8981 */ /* 0x0000e8000c1e1100 */
[----:B------:R1:W-:Y:S01]  /*163d0*/  STL [R1+0x126c], R3 ;  /* 0x00126c0301007387 */ /* 0x0003e20000100800 */
[----:B0-----:R-:W-:Y:S02]  /*163e0*/  @!P0 IMAD.MOV.U32 R5, RZ, RZ, R46 ;  /* 0x000000ffff058224 */ /* 0x001fe400078e002e */
[----:B------:R-:W-:Y:S01]  /*163f0*/  @!P0 IMAD.MOV.U32 R4, RZ, RZ, R37 ;  /* 0x000000ffff048224 */ /* 0x000fe200078e0025 */
[----:B-1----:R-:W3:Y:S04]  /*16400*/  LDL.LU R3, [R1+0x6e0] ;  /* 0x0006e00001037983 */ /* 0x002ee80000300800 */
[----:B------:R4:W3:Y:S04]  /*16410*/  @!P0 LDG.E.U8 R171, desc[UR6][R4.64] ;  /* 0x0000000604ab8981 */ /* 0x0008e8000c1e1100 */
[----:B------:R-:W3:Y:S01]  /*16420*/  LDL R28, [R1+0x9bc] ;  /* 0x0009bc00011c7983 */ /* 0x000ee20000100800 */
[----:B------:R-:W-:-:S02]  /*16430*/  PRMT R170, RZ, 0x7610, R170 ;  /* 0x00007610ffaa7816 */ /* 0x000fc400000000aa */
[----:B------:R-:W-:Y:S01]  /*16440*/  PRMT R169, RZ, 0x7610, R169 ;  /* 0x00007610ffa97816 */ /* 0x000fe200000000a9 */
[----:B------:R-:W3:Y:S01]  /*16450*/  LDL R65, [R1+0x99c] ;  /* 0x00099c0001417983 */ /* 0x000ee20000100800 */
[----:B------:R-:W-:Y:S02]  /*16460*/  PRMT R168, RZ, 0x7610, R168 ;  /* 0x00007610ffa87816 */ /* 0x000fe400000000a8 */
[----:B------:R-:W-:Y:S01]  /*16470*/  PRMT R167, RZ, 0x7610, R167 ;  /* 0x00007610ffa77816 */ /* 0x000fe200000000a7 */
[----:B------:R-:W3:Y:S01]  /*16480*/  LDL R70, [R1+0x77c] ;  /* 0x00077c0001467983 */ /* 0x000ee20000100800 */
[----:B------:R-:W-:Y:S02]  /*16490*/  PRMT R166, RZ, 0x7610, R166 ;  /* 0x00007610ffa67816 */ /* 0x000fe400000000a6 */
[----:B------:R-:W-:Y:S01]  /*164a0*/  PRMT R165, RZ, 0x7610, R165 ;  /* 0x00007610ffa57816 */ /* 0x000fe200000000a5 */
[----:B------:R-:W3:Y:S01]  /*164b0*/  LDL R69, [R1+0x780] ;  /* 0x0007800001457983 */ /* 0x000ee20000100800 */
[----:B------:R-:W-:-:S02]  /*164c0*/  PRMT R164, RZ, 0x7610, R164 ;  /* 0x00007610ffa47816 */ /* 0x000fc400000000a4 */
[----:B------:R-:W-:Y:S01]  /*164d0*/  PRMT R163, RZ, 0x7610, R163 ;  /* 0x00007610ffa37816 */ /* 0x000fe200000000a3 */
[----:B------:R-:W3:Y:S01]  /*164e0*/  LDL R68, [R1+0x75c] ;  /* 0x00075c0001447983 */ /* 0x000ee20000100800 */
[----:B----4-:R-:W-:-:S03]  /*164f0*/  @!P0 IMAD.MOV.U32 R5, RZ, RZ, R24 ;  /* 0x000000ffff058224 */ /* 0x010fc600078e0018 */
[----:B------:R-:W4:Y:S01]  /*16500*/  LDL R24, [R1+0x9c0] ;  /* 0x0009c00001187983 */ /* 0x000f220000100800 */
[----:B--2---:R-:W-:-:S05]  /*16510*/  @!P0 IMAD.MOV.U32 R4, RZ, RZ, R48 ;  /* 0x000000ffff048224 */ /* 0x004fca00078e0030 */
[----:B------:R0:W2:Y:S02]  /*16520*/  @!P0 LDG.E.U8 R170, desc[UR6][R4.64] ;  /* 0x0000000604aa8981 */ /* 0x0000a4000c1e1100 */
[----:B0-----:R-:W-:Y:S02]  /*16530*/  @!P0 IMAD.MOV.U32 R5, RZ, RZ, R64 ;  /* 0x000000ffff058224 */ /* 0x001fe400078e0040 */
[----:B---3--:R-:W-:Y:S01]  /*16540*/  @!P0 IMAD.MOV.U32 R4, RZ, RZ, R13 ;  /* 0x000000ffff048224 */ /* 0x008fe200078e000d */
[----:B------:R-:W3:Y:S04]  /*16550*/  LDL R64, [R1+0x9a0] ;  /* 0x0009a00001407983 */ /* 0x000ee80000100800 */
[----:B------:R0:W2:Y:S02]  /*16560*/  @!P0 LDG.E.U8 R169, desc[UR6][R4.64] ;  /* 0x0000000604a98981 */ /* 0x0000a4000c1e1100 */
[----:B0-----:R-:W-:-:S02]  /*16570*/  @!P0 IMAD.MOV.U32 R5, RZ, RZ, R50 ;  /* 0x000000ffff058224 */ /* 0x001fc400078e0032 */
[----:B------:R-:W2:Y:S01]  /*16580*/  LDL R50, [R1+0x97c] ;  /* 0x00097c0001327983 */ /* 0x000ea20000100800 */
[----:B------:R-:W-:-:S03]  /*16590*/  @!P0 IMAD.MOV.U32 R4, RZ, RZ, R34 ;  /* 0x000000ffff048224 */ /* 0x000fc600078e0022 */
[----:B------:R-:W2:Y:S04]  /*165a0*/  LDL R34, [R1+0x980] ;  /* 0x0009800001227983 */ /* 0x000ea80000100800 */
[----:B------:R0:W2:Y:S02]  /*165b0*/  @!P0 LDG.E.U8 R168, desc[UR6][R4.64] ;  /* 0x0000000604a88981 */ /* 0x0000a4000c1e1100 */
[----:B0-----:R-:W-:Y:S02]  /*165c0*/  @!P0 IMAD.MOV.U32 R4, RZ, RZ, R66 ;  /* 0x000000ffff048224 */ /* 0x001fe400078e0042 */
[----:B------:R-:W-:Y:S01]  /*165d0*/  @!P0 IMAD.MOV.U32 R5, RZ, RZ, R67 ;  /* 0x000000ffff058224 */ /* 0x000fe200078e0043 */
[----:B------:R-:W2:Y:S04]  /*165e0*/  LDL R66, [R1+0x960] ;  /* 0x0009600001427983 */ /* 0x000ea80000100800 */
[----:B------:R-:W2:Y:S04]  /*165f0*/  LDL R67, [R1+0x95c] ;  /* 0x00095c0001437983 */ /* 0x000ea80000100800 */
        /* <DEDUP_REMOVED lines=17> */
[----:B------:R-:W4:Y:S01]  /*16710*/  LDL R65, [R1+0x8dc] ;  /* 0x0008dc0001417983 */ /* 0x000f220000100800 */
[----:B---3--:R-:W-:-:S03]  /*16720*/  @!P0 IMAD.MOV.U32 R4, RZ, RZ, R64 ;  /* 0x000000ffff048224 */ /* 0x008fc600078e0040 */
[----:B------:R-:W3:Y:S04]  /*16730*/  LDL R64, [R1+0x8e0] ;  /* 0x0008e00001407983 */ /* 0x000ee80000100800 */
[----:B------:R2:W3:Y:S02]  /*16740*/  @!P0 LDG.E.U8 R163, desc[UR6][R4.64] ;  /* 0x0000000604a38981 */ /* 0x0004e4000c1e1100 */
[----:B--2---:R-:W-:Y:S02]  /*16750*/  @!P0 IMAD.MOV.U32 R5, RZ, RZ, R50 ;  /* 0x000000ffff058224 */ /* 0x004fe400078e0032 */
[----:B------:R-:W2:Y:S01]  /*16760*/  LDL R50, [R1+0x8bc] ;  /* 0x0008bc0001327983 */ /* 0x000ea20000100800 */
[----:B------:R-:W-:Y:S01]  /*16770*/  PRMT R162, RZ, 0x7610, R162 ;  /* 0x00007610ffa27816 */ /* 0x000fe200000000a2 */
[----:B------:R-:W-:-:S02]  /*16780*/  @!P0 IMAD.MOV.U32 R4, RZ, RZ, R34 ;  /* 0x000000ffff048224 */ /* 0x000fc400078e0022 */
[----:B------:R-:W2:Y:S01]  /*16790*/  LDL R34, [R1+0x8c0] ;  /* 0x0008c00001227983 */ /* 0x000ea20000100800 */
[----:B------:R-:W-:-:S03]  /*167a0*/  PRMT R161, RZ, 0x7610, R161 ;  /* 0x00007610ffa17816 */ /* 0x000fc600000000a1 */
[----:B------:R0:W2:Y:S02]  /*167b0*/  @!P0 LDG.E.U8 R162, desc[UR6][R4.64] ;  /* 0x0000000604a28981 */ /* 0x0000a4000c1e1100 */
[----:B0-----:R-:W-:Y:S02]  /*167c0*/  @!P0 IMAD.MOV.U32 R4, RZ, RZ, R66 ;  /* 0x000000ffff048224 */ /* 0x001fe400078e0042 */
[----:B------:R-:W2:Y:S01]  /*167d0*/  LDL R66, [R1+0x8a0] ;  /* 0x0008a00001427983 */ /* 0x000ea20000100800 */
[----:B------:R-:W-:-:S03]  /*167e0*/  @!P0 IMAD.MOV.U32 R5, RZ, RZ, R67 ;  /* 0x000000ffff058224 */ /* 0x000fc600078e0043 */
[----:B------:R-:W2:Y:S04]  /*167f0*/  LDL R67, [R1+0x89c] ;  /* 0x00089c0001437983 */ /* 0x000ea80000100800 */
[----:B------:R0:W2:Y:S02]  /*16800*/  @!P0 LDG.E.U8 R161, desc[UR6][R4.64] ;  /* 0x0000000604a18981 */ /* 0x0000a4000c1e1100 */
[----:B0-----:R-:W-:Y:S02]  /*16810*/  @!P0 IMAD.MOV.U32 R5, RZ, RZ, R63 ;  /* 0x000000ffff058224 */ /* 0x001fe400078e003f */
        /* <DEDUP_REMOVED lines=13> */
[----:B----4-:R-:W-:-:S03]  /*168f0*/  @!P0 IMAD.MOV.U32 R4, RZ, RZ, R24 ;  /* 0x000000ffff048224 */ /* 0x010fc600078e0018 */
[----:B------:R-:W4:Y:S01]  /*16900*/  LDL R24, [R1+0x840] ;  /* 0x0008400001187983 */ /* 0x000f220000100800 */
[----:B------:R-:W-:Y:S02]  /*16910*/  PRMT R158, RZ, 0x7610, R158 ;  /* 0x00007610ff9e7816 */ /* 0x000fe4000000009e */
[----:B------:R-:W-:-:S04]  /*16920*/  PRMT R157, RZ, 0x7610, R157 ;  /* 0x00007610ff9d7816 */ /* 0x000fc8000000009d */
[----:B------:R0:W4:Y:S02]  /*16930*/  @!P0 LDG.E.U8 R158, desc[UR6][R4.64] ;  /* 0x00000006049e8981 */ /* 0x000124000c1e1100 */
[----:B0-----:R-:W-:Y:S02]  /*16940*/  @!P0 IMAD.MOV.U32 R5, RZ, RZ, R65 ;  /* 0x000000ffff058224 */ /* 0x001fe400078e0041 */
[----:B---3--:R-:W-:Y:S01]  /*16950*/  @!P0 IMAD.MOV.U32 R4, RZ, RZ, R64 ;  /* 0x000000ffff048224 */ /* 0x008fe200078e0040 */
[----:B------:R-:W3:Y:S04]  /*16960*/  LDL R65, [R1+0x81c] ;  /* 0x00081c0001417983 */ /* 0x000ee80000100800 */
[----:B------:R-:W3:Y:S04]  /*16970*/  LDL R64, [R1+0x820] ;  /* 0x0008200001407983 */ /* 0x000ee80000100800 */
[----:B------:R2:W3:Y:S02]  /*16980*/  @!P0 LDG.E.U8 R157, desc[UR6][R4.64] ;  /* 0x00000006049d8981 */ /* 0x0004e4000c1e1100 */
[----:B--2---:R-:W-:-:S02]  /*16990*/  @!P0 IMAD.MOV.U32 R5, RZ, RZ, R50 ;  /* 0x000000ffff058224 */ /* 0x004fc400078e0032 */
[----:B------:R-:W2:Y:S01]  /*169a0*/  LDL R50, [R1+0x7fc] ;  /* 0x0007fc0001327983 */ /* 0x000ea20000100800 */
[----:B------:R-:W-:Y:S01]  /*169b0*/  PRMT R156, RZ, 0x7610, R156 ;  /* 0x00007610ff9c7816 */ /* 0x000fe2000000009c */
[----:B------:R-:W-:Y:S01]  /*169c0*/  @!P0 IMAD.MOV.U32 R4, RZ, RZ, R34 ;  /* 0x000000ffff048224 */ /* 0x000fe200078e0022 */
[----:B------:R-:W-:Y:S01]  /*169d0*/  PRMT R155, RZ, 0x7610, R155 ;  /* 0x00007610ff9b7816 */ /* 0x000fe2000000009b */
[----:B------:R-:W2:Y:S04]  /*169e0*/  LDL R34, [R1+0x800] ;  /* 0x0008000001227983 */ /* 0x000ea80000100800 */
[----:B------:R0:W2:Y:S02]  /*169f0*/  @!P0 LDG.E.U8 R156, desc[UR6][R4.64] ;  /* 0x00000006049c8981 */ /* 0x0000a4000c1e1100 */
[----:B0-----:R-:W-:-:S02]  /*16a00*/  @!P0 IMAD.MOV.U32 R4, RZ, RZ, R66 ;  /* 0x000000ffff048224 */ /* 0x001fc400078e0042 */
[----:B------:R-:W-:Y:S01]  /*16a10*/  @!P0 IMAD.MOV.U32 R5, RZ, RZ, R67 ;  /* 0x000000ffff058224 */ /* 0x000fe200078e0043 */
[----:B------:R-:W-:Y:S01]  /*16a20*/  PRMT R154, RZ, 0x7610, R154 ;  /* 0x00007610ff9a7816 */ /* 0x000fe2000000009a */
[----:B------:R-:W2:Y:S04]  /*16a30*/  LDL R67, [R1+0x760] ;  /* 0x0007600001437983 */ /* 0x000ea80000100800 */
[----:B------:R0:W2:Y:S01]  /*16a40*/  @!P0 LDG.E.U8 R155, desc[UR6][R4.64] ;  /* 0x00000006049b8981 */ /* 0x0000a2000c1e1100 */
[----:B------:R-:W-:Y:S02]  /*16a50*/  PRMT R153, RZ, 0x7610, R153 ;  /* 0x00007610ff997816 */ /* 0x000fe40000000099 */
[----:B------:R-:W-:Y:S01]  /*16a60*/  PRMT R152, RZ, 0x7610, R152 ;  /* 0x00007610ff987816 */ /* 0x000fe20000000098 */
[----:B------:R-:W2:Y:S01]  /*16a70*/  LDL R66, [R1+0x73c] ;  /* 0x00073c0001427983 */ /* 0x000ea20000100800 */
[----:B0-----:R-:W-:-:S03]  /*16a80*/  @!P0 IMAD.MOV.U32 R5, RZ, RZ, R63 ;  /* 0x000000ffff058224 */ /* 0x001fc600078e003f */
[----:B------:R-:W2:Y:S01]  /*16a90*/  LDL R63, [R1+0x7dc] ;  /* 0x0007dc00013f7983 */ /* 0x000ea20000100800 */
[----:B------:R-:W-:-:S03]  /*16aa0*/  @!P0 IMAD.MOV.U32 R4, RZ, RZ, R42 ;  /* 0x000000ffff048224 */ /* 0x000fc600078e002a */
[----:B------:R-:W2:Y:S04]  /*16ab0*/  LDL R42, [R1+0x7e0] ;  /* 0x0007e000012a7983 */ /* 0x000ea80000100800 */
        /* <DEDUP_REMOVED lines=10> */
[----:B------:R-:W-:-:S03]  /*16b60*/  PRMT R23, RZ, 0x7610, R23 ;  /* 0x00007610ff177816 */ /* 0x000fc60000000017 */
[----:B------:R3:W4:Y:S02]  /*16b70*/  @!P0 LDG.E.U8 R152, desc[UR6][R4.64] ;  /* 0x0000000604988981 */ /* 0x000724000c1e1100 */
[----:B---3--:R-:W-:Y:S02]  /*16b80*/  @!P0 IMAD.MOV.U32 R5, RZ, RZ, R65 ;  /* 0x000000ffff058224 */ /* 0x008fe400078e0041 */
[----:B------:R-:W3:Y:S01]  /*16b90*/  LDL R65, [R1+0x740] ;  /* 0x0007400001417983 */ /* 0x000ee20000100800 */
[----:B------:R-:W-:Y:S01]  /*16ba0*/  @!P0 IMAD.MOV.U32 R4, RZ, RZ, R64 ;  /* 0x000000ffff048224 */ /* 0x000fe200078e0040 */
[----:B------:R-:W-:Y:S02]  /*16bb0*/  PRMT R22, RZ, 0x7610, R22 ;  /* 0x00007610ff167816 */ /* 0x000fe40000000016 */
[----:B------:R-:W3:Y:S04]  /*16bc0*/  LDL R64, [R1+0x71c] ;  /* 0x00071c0001407983 */ /* 0x000ee80000100800 */
[----:B------:R2:W3:Y:S02]  /*16bd0*/  @!P0 LDG.E.U8 R23, desc[UR6][R4.64] ;  /* 0x0000000604178981 */ /* 0x0004e4000c1e1100 */
[----:B--2---:R-:W-:-:S02]  /*16be0*/  @!P0 IMAD.MOV.U32 R5, RZ, RZ, R50 ;  /* 0x000000ffff058224 */ /* 0x004fc400078e0032 */
[----:B------:R-:W2:Y:S01]  /*16bf0*/  LDL R50, [R1+0x720] ;  /* 0x0007200001327983 */ /* 0x000ea20000100800 */
[----:B------:R-:W-:-:S03]  /*16c00*/  @!P0 IMAD.MOV.U32 R4, RZ, RZ, R34 ;  /* 0x000000ffff048224 */ /* 0x000fc600078e0022 */
[----:B------:R-:W2:Y:S04]  /*16c10*/  LDL.LU R34, [R1+0x6dc] ;  /* 0x0006dc0001227983 */ /* 0x000ea80000300800 */
[----:B------:R0:W2:Y:S01]  /*16c20*/  @!P0 LDG.E.U8 R22, desc[UR6][R4.64] ;  /* 0x0000000604168981 */ /* 0x0000a2000c1e1100 */
[----:B------:R-:W-:Y:S02]  /*16c30*/  PRMT R21, RZ, 0x7610, R21 ;  /* 0x00007610ff157816 */ /* 0x000fe40000000015 */
[----:B------:R-:W-:Y:S01]  /*16c40*/  PRMT R20, RZ, 0x7610, R20 ;  /* 0x00007610ff147816 */ /* 0x000fe20000000014 */
[----:B0-----:R-:W-:Y:S02]  /*16c50*/  @!P0 IMAD.MOV.U32 R5, RZ, RZ, R63 ;  /* 0x000000ffff058224 */ /* 0x001fe400078e003f */
[----:B------:R-:W2:Y:S01]  /*16c60*/  LDL R63, [R1+0x700] ;  /* 0x00070000013f7983 */ /* 0x000ea20000100800 */
[----:B------:R-:W-:-:S03]  /*16c70*/  @!P0 IMAD.MOV.U32 R4, RZ, RZ, R42 ;  /* 0x000000ffff048224 */ /* 0x000fc600078e002a */
[----:B------:R-:W2:Y:S04]  /*16c80*/  LDL.LU R42, [R1+0x6bc] ;  /* 0x0006bc00012a7983 */ /* 0x000ea80000300800 */
[----:B------:R0:W2:Y:S02]  /*16c90*/  @!P0 LDG.E.U8 R21, desc[UR6][R4.64] ;  /* 0x0000000604158981 */ /* 0x0000a4000c1e1100 */
[----:B0-----:R-:W-:Y:S02]  /*16ca0*/  @!P0 IMAD.MOV.U32 R4, RZ, RZ, R25 ;  /* 0x000000ffff048224 */ /* 0x001fe400078e0019 */
[----:B------:R-:W-:Y:S02]  /*16cb0*/  @!P0 IMAD.MOV.U32 R5, RZ, RZ, R39 ;  /* 0x000000ffff058224 */ /* 0x000fe400078e0027 */
[----:B------:R-:W2:Y:S04]  /*16cc0*/  LDL.LU R39, [R1+0x6a0] ;  /* 0x0006a00001277983 */ /* 0x000ea80000300800 */
[----:B------:R-:W2:Y:S04]  /*16cd0*/  LDL.LU R25, [R1+0x69c] ;  /* 0x00069c0001197983 */ /* 0x000ea80000300800 */
[----:B------:R0:W2:Y:S02]  /*16ce0*/  @!P0 LDG.E.U8 R20, desc[UR6][R4.64] ;  /* 0x0000000604148981 */ /* 0x0000a4000c1e1100 */
[----:B0-----:R-:W-:-:S02]  /*16cf0*/  @!P0 IMAD.MOV.U32 R5, RZ, RZ, R28 ;  /* 0x000000ffff058224 */ /* 0x001fc400078e001c */
[----:B------:R-:W2:Y:S01]  /*16d00*/  LDL.LU R28, [R1+0x67c] ;  /* 0x00067c00011c7983 */ /* 0x000ea20000300800 */
[----:B------:R-:W-:-:S06]  /*16d10*/  PRMT R219, RZ, 0x7610, R219 ;  /* 0x00007610ffdb7816 */ /* 0x000fcc00000000db */
[----:B------:R-:W2:Y:S01]  /*16d20*/  @!P0 LDG.E.U8 R219, desc[UR6][R8.64] ;  /* 0x0000000608db8981 */ /* 0x000ea2000c1e1100 */
[----:B----4-:R-:W-:-:S03]  /*16d30*/  @!P0 IMAD.MOV.U32 R4, RZ, RZ, R24 ;  /* 0x000000ffff048224 */ /* 0x010fc600078e0018 */
[----:B------:R-:W4:Y:S01]  /*16d40*/  LDL.LU R24, [R1+0x680] ;  /* 0x0006800001187983 */ /* 0x000f220000300800 */
        /* <DEDUP_REMOVED lines=10> */
[----:B------:R3:W4:Y:S02]  /*16df0*/  @!P0 LDG.E.U8 R17, desc[UR6][R4.64] ;  /* 0x0000000604118981 */ /* 0x000724000c1e1100 */
[----:B---3--:R-:W-:Y:S02]  /*16e00*/  @!P0 IMAD.MOV.U32 R4, RZ, RZ, R65 ;  /* 0x000000ffff048224 */ /* 0x008fe400078e0041 */
[----:B------:R-:W-:-:S05]  /*16e10*/  @!P0 IMAD.MOV.U32 R5, RZ, RZ, R66 ;  /* 0x000000ffff058224 */ /* 0x000fca00078e0042 */
[----:B------:R2:W3:Y:S02]  /*16e20*/  @!P0 LDG.E.U8 R16, desc[UR6][R4.64] ;  /* 0x0000000604108981 */ /* 0x0004e4000c1e1100 */
[----:B--2---:R-:W-:Y:S02]  /*16e30*/  @!P0 IMAD.MOV.U32 R4, RZ, RZ, R50 ;  /* 0x000000ffff048224 */ /* 0x004fe400078e0032 */
[----:B------:R-:W0:Y:S01]  /*16e40*/  S2R R50, SR_TID.X ;  /* 0x0000000000327919 */ /* 0x000e220000002100 */
[----:B------:R-:W-:Y:S01]  /*16e50*/  PRMT R11, RZ, 0x7610, R11 ;  /* 0x00007610ff0b7816 */ /* 0x000fe2000000000b */
[----:B------:R-:W-:Y:S01]  /*16e60*/  @!P0 IMAD.MOV.U32 R5, RZ, RZ, R64 ;  /* 0x000000ffff058224 */ /* 0x000fe200078e0040 */
[----:B------:R-:W1:Y:S01]  /*16e70*/  S2R R146, SR_TID.X ;  /* 0x0000000000927919 */ /* 0x000e620000002100 */
[----:B------:R-:W-:-:S03]  /*16e80*/  PRMT R10, RZ, 0x7610, R10 ;  /* 0x00007610ff0a7816 */ /* 0x000fc6000000000a */
[----:B------:R2:W3:Y:S01]  /*16e90*/  @!P0 LDG.E.U8 R11, desc[UR6][R4.64] ;  /* 0x00000006040b8981 */ /* 0x0004e2000c1e1100 */
[----:B------:R-:W-:Y:S01]  /*16ea0*/  PRMT R9, RZ, 0x7610, R9 ;  /* 0x00007610ff097816 */ /* 0x000fe20000000009 */
[----:B--2---:R-:W-:Y:S02]  /*16eb0*/  @!P0 IMAD.MOV.U32 R4, RZ, RZ, R63 ;  /* 0x000000ffff048224 */ /* 0x004fe400078e003f */
[----:B------:R-:W-:-:S05]  /*16ec0*/  @!P0 IMAD.MOV.U32 R5, RZ, RZ, R2 ;  /* 0x000000ffff058224 */ /* 0x000fca00078e0002 */
[----:B------:R2:W3:Y:S01]  /*16ed0*/  @!P0 LDG.E.U8 R10, desc[UR6][R4.64] ;  /* 0x00000006040a8981 */ /* 0x0004e2000c1e1100 */
[----:B0-----:R-:W-:-:S05]  /*16ee0*/  LOP3.LUT R50, R50, 0x7f, RZ, 0xc0, !PT ;  /* 0x0000007f32327812 */ /* 0x001fca00078ec0ff */
[----:B------:R-:W-:Y:S01]  /*16ef0*/  STS.U8 [R50+UR4+0x4000], R62 ;  /* 0x0040003e32007988 */ /* 0x000fe20008000004 */
[----:B--2---:R-:W-:-:S03]  /*16f00*/  @!P0 IMAD.MOV.U32 R4, RZ, RZ, R3 ;  /* 0x000000ffff048224 */ /* 0x004fc600078e0003 */
[----:B------:R-:W-:Y:S01]  /*16f10*/  STS.U8 [R50+UR4+0x4200], R61 ;  /* 0x0042003d32007988 */ /* 0x000fe20008000004 */
[----:B------:R-:W-:-:S03]  /*16f20*/  @!P0 IMAD.MOV.U32 R5, RZ, RZ, R34 ;  /* 0x000000ffff058224 */ /* 0x000fc600078e0022 */
[----:B------:R-:W-:Y:S04]  /*16f30*/  STS.U8 [R50+UR4+0x4400], R60 ;  /* 0x0044003c32007988 */ /* 0x000fe80008000004 */
[----:B------:R-:W-:Y:S04]  /*16f40*/  STS.U8 [R50+UR4+0x4600], R59 ;  /* 0x0046003b32007988 */ /* 0x000fe80008000004 */
[----:B------:R-:W-:Y:S01]  /*16f50*/  STS.U8 [R50+UR4+0x4800], R58 ;  /* 0x0048003a32007988 */ /* 0x000fe20008000004 */
[----:B------:R-:W-:-:S03]  /*16f60*/  PRMT R8, RZ, 0x7610, R8 ;  /* 0x00007610ff087816 */ /* 0x000fc60000000008 */
[----:B------:R-:W-:Y:S04]  /*16f70*/  STS.U8 [R50+UR4+0x4a00], R57 ;  /* 0x004a003932007988 */ /* 0x000fe80008000004 */
[----:B------:R-:W-:Y:S04]  /*16f80*/  STS.U8 [R50+UR4+0x4c00], R56 ;  /* 0x004c003832007988 */ /* 0x000fe80008000004 */
[----:B------:R-:W-:Y:S04]  /*16f90*/  STS.U8 [R50+UR4+0x4e00], R55 ;  /* 0x004e003732007988 */ /* 0x000fe80008000004 */
[----:B------:R0:W2:Y:S04]  /*16fa0*/  @!P0 LDG.E.U8 R9, desc[UR6][R4.64] ;  /* 0x0000000604098981 */ /* 0x0000a8000c1e1100 */
[----:B------:R-:W-:Y:S04]  /*16fb0*/  STS.U8 [R50+UR4+0x5000], R54 ;  /* 0x0050003632007988 */ /* 0x000fe80008000004 */
[----:B------:R-:W-:Y:S01]  /*16fc0*/  STS.U8 [R50+UR4+0x5200], R53 ;  /* 0x0052003532007988 */ /* 0x000fe20008000004 */
[----:B0-----:R-:W-:-:S02]  /*16fd0*/  @!P0 IMAD.MOV.U32 R4, RZ, RZ, R0 ;  /* 0x000000ffff048224 */ /* 0x001fc400078e0000 */
[----:B------:R-:W-:Y:S01]  /*16fe0*/  @!P0 IMAD.MOV.U32 R5, RZ, RZ, R42 ;  /* 0x000000ffff058224 */ /* 0x000fe200078e002a */
        /* <DEDUP_REMOVED lines=14> */
[----:B------:R-:W-:Y:S01]  /*170d0*/  STS.U8 [R50+UR4+0x6600], R245 ;  /* 0x006600f532007988 */ /* 0x000fe20008000004 */
[----:B-1----:R-:W-:-:S03]  /*170e0*/  LOP3.LUT R146, R146, 0x7f, RZ, 0xc0, !PT ;  /* 0x0000007f92927812 */ /* 0x002fc600078ec0ff */
[----:B------:R0:W2:Y:S04]  /*170f0*/  @!P0 LDG.E.U8 R7, desc[UR6][R4.64] ;  /* 0x0000000604078981 */ /* 0x0000a8000c1e1100 */
[----:B------:R-:W-:Y:S04]  /*17100*/  STS.U8 [R50+UR4+0x6800], R244 ;  /* 0x006800f432007988 */ /* 0x000fe80008000004 */
[----:B------:R-:W-:Y:S01]  /*17110*/  STS.U8 [R50+UR4+0x6a00], R243 ;  /* 0x006a00f332007988 */ /* 0x000fe20008000004 */
[----:B0-----:R-:W-:-:S03]  /*17120*/  @!P0 IMAD.MOV.U32 R5, RZ, RZ, R28 ;  /* 0x000000ffff058224 */ /* 0x001fc600078e001c */
[----:B------:R-:W-:Y:S04]  /*17130*/  STS.U8 [R50+UR4+0x6c00], R242 ;  /* 0x006c00f232007988 */ /* 0x000fe80008000004 */
        /* <DEDUP_REMOVED lines=8> */
[----:B------:R-:W-:Y:S01]  /*171c0*/  STS.U8 [R50+UR4+0x7e00], R233 ;  /* 0x007e00e932007988 */ /* 0x000fe20008000004 */
[----:B----4-:R-:W-:-:S05]  /*171d0*/  @!P0 IMAD.MOV.U32 R4, RZ, RZ, R24 ;  /* 0x000000ffff048224 */ /* 0x010fca00078e0018 */
[----:B------:R0:W4:Y:S02]  /*171e0*/  @!P0 LDG.E.U8 R6, desc[UR6][R4.64] ;  /* 0x0000000604068981 */ /* 0x000124000c1e1100 */
[----:B0-----:R-:W-:-:S05]  /*171f0*/  LOP3.LUT R4, R146, 0x10, RZ, 0x3c, !PT ;  /* 0x0000001092047812 */ /* 0x001fca00078e3cff */
        /* <DEDUP_REMOVED lines=31> */
[----:B------:R0:W-:Y:S02]  /*173f0*/  STS.U8 [R4+UR4+0x7e80], R201 ;  /* 0x007e80c904007988 */ /* 0x0001e40008000004 */
        /* <DEDUP_REMOVED lines=28> */
[----:B------:R-:W-:-:S03]  /*175c0*/  IMAD.MOV.U32 R248, RZ, RZ, R25 ;  /* 0x000000fffff87224 */ /* 0x000fc600078e0019 */
        /* <DEDUP_REMOVED lines=8> */
[----:B------:R0:W-:Y:S01]  /*17650*/  STS.U8 [R4+UR4+0x7f00], R169 ;  /* 0x007f00a904007988 */ /* 0x0001e20008000004 */
[----:B------:R-:W-:-:S03]  /*17660*/  IMAD.MOV.U32 R229, RZ, RZ, R31 ;  /* 0x000000ffffe57224 */ /* 0x000fc600078e001f */
[----:B------:R-:W3:Y:S01]  /*17670*/  LDL.LU.64 R24, [R1] ;  /* 0x0000000001187983 */ /* 0x000ee20000300a00 */
[----:B------:R-:W-:-:S03]  /*17680*/  IMAD.MOV.U32 R5, RZ, RZ, R30 ;  /* 0x000000ffff057224 */ /* 0x000fc600078e001e */
[----:B------:R-:W2:Y:S01]  /*17690*/  LDL.LU.64 R26, [R1+0x8] ;  /* 0x00000800011a7983 */ /* 0x000ea20000300a00 */
[----:B0-----:R-:W-:-:S03]  /*176a0*/  IMAD.MOV.U32 R4, RZ, RZ, R29 ;  /* 0x000000ffff047224 */ /* 0x001fc600078e001d */
[----:B------:R-:W4:Y:S01]  /*176b0*/  LDL.LU.64 R28, [R1+0x10] ;  /* 0x00001000011c7983 */ /* 0x000f220000300a00 */
[----:B------:R-:W-:Y:S02]  /*176c0*/  IMAD.MOV.U32 R231, RZ, RZ, R33 ;  /* 0x000000ffffe77224 */ /* 0x000fe400078e0021 */
[----:B------:R-:W-:Y:S01]  /*176d0*/  IMAD.MOV.U32 R230, RZ, RZ, R32 ;  /* 0x000000ffffe67224 */ /* 0x000fe200078e0020 */
[----:B------:R-:W3:Y:S01]  /*176e0*/  LDL.LU.64 R30, [R1+0x18] ;  /* 0x00001800011e7983 */ /* 0x000ee20000300a00 */
[----:B------:R-:W-:Y:S02]  /*176f0*/  IMAD.MOV.U32 R233, RZ, RZ, R35 ;  /* 0x000000ffffe97224 */ /* 0x000fe400078e0023 */
[----:B------:R-:W-:Y:S01]  /*17700*/  IMAD.MOV.U32 R232, RZ, RZ, R34 ;  /* 0x000000ffffe87224 */ /* 0x000fe200078e0022 */
[----:B------:R-:W2:Y:S01]  /*17710*/  LDL.LU.64 R32, [R1+0x20] ;  /* 0x0000200001207983 */ /* 0x000ea20000300a00 */
[----:B------:R-:W-:Y:S01]  /*17720*/  IMAD.MOV.U32 R235, RZ, RZ, R37 ;  /* 0x000000ffffeb7224 */ /* 0x000fe200078e0025 */
[----:B------:R-:W-:Y:S01]  /*17730*/  LOP3.LUT R202, R50, 0x30, RZ, 0x3c, !PT ;  /* 0x0000003032ca7812 */ /* 0x000fe200078e3cff */
[----:B------:R-:W-:Y:S01]  /*17740*/  IMAD.MOV.U32 R234, RZ, RZ, R36 ;  /* 0x000000ffffea7224 */ /* 0x000fe200078e0024 */
[----:B------:R-:W4:Y:S01]  /*17750*/  LDL.LU.64 R34, [R1+0x28] ;  /* 0x0000280001227983 */ /* 0x000f220000300a00 */
[----:B------:R-:W-:-:S02]  /*17760*/  IMAD.MOV.U32 R237, RZ, RZ, R39 ;  /* 0x000000ffffed7224 */ /* 0x000fc400078e0027 */
[----:B------:R-:W-:Y:S01]  /*17770*/  IMAD.MOV.U32 R236, RZ, RZ, R38 ;  /* 0x000000ffffec7224 */ /* 0x000fe200078e0026 */
[----:B------:R-:W3:Y:S01]  /*17780*/  LDL.LU.64 R36, [R1+0x30] ;  /* 0x0000300001247983 */ /* 0x000ee20000300a00 */
[----:B------:R-:W-:Y:S02]  /*17790*/  IMAD.MOV.U32 R239, RZ, RZ, R41 ;  /* 0x000000ffffef7224 */ /* 0x000fe400078e0029 */
[----:B------:R-:W-:Y:S01]  /*177a0*/  IMAD.MOV.U32 R238, RZ, RZ, R40 ;  /* 0x000000ffffee7224 */ /* 0x000fe200078e0028 */
[----:B------:R-:W2:Y:S01]  /*177b0*/  LDL.LU.64 R38, [R1+0x38] ;  /* 0x0000380001267983 */ /* 0x000ea20000300a00 */
[----:B------:R-:W-:Y:S02]  /*177c0*/  IMAD.MOV.U32 R241, RZ, RZ, R43 ;  /* 0x000000fffff17224 */ /* 0x000fe400078e002b */
        /* <DEDUP_REMOVED lines=8> */
[----:B------:R-:W-:-:S03]  /*17850*/  IMAD.MOV.U32 R250, RZ, RZ, R48 ;  /* 0x000000fffffa7224 */ /* 0x000fc600078e0030 */
[----:B------:R0:W-:Y:S04]  /*17860*/  STS.U8 [R202+UR4+0x7f80], R49 ;  /* 0x007f8031ca007988 */ /* 0x0001e80008000004 */
[----:B------:R-:W4:Y:S04]  /*17870*/  LDL.LU.64 R46, [R1+0x58] ;  /* 0x00005800012e7983 */ /* 0x000f280000300a00 */
[----:B0-----:R-:W3:Y:S04]  /*17880*/  LDL.LU.64 R48, [R1+0x60] ;  /* 0x0000600001307983 */ /* 0x001ee80000300a00 */
[----:B------:R-:W2:Y:S04]  /*17890*/  LDL.LU.64 R50, [R1+0x68] ;  /* 0x0000680001327983 */ /* 0x000ea80000300a00 */
[----:B------:R-:W4:Y:S04]  /*178a0*/  LDL.LU.64 R52, [R1+0x70] ;  /* 0x0000700001347983 */ /* 0x000f280000300a00 */
[----:B------:R-:W3:Y:S04]  /*178b0*/  LDL.LU.64 R54, [R1+0x78] ;  /* 0x0000780001367983 */ /* 0x000ee80000300a00 */
        /* <DEDUP_REMOVED lines=40> */
[----:B------:R-:W4:Y:S01]  /*17b40*/  LDL.LU.64 R136, [R1+0x1c0] ;  /* 0x0001c00001887983 */ /* 0x000f220000300a00 */
[----:B------:R-:W-:-:S03]  /*17b50*/  IMAD.MOV.U32 R243, RZ, RZ, R147 ;  /* 0x000000fffff37224 */ /* 0x000fc600078e0093 */
[----:B------:R-:W3:Y:S01]  /*17b60*/  LDL.LU.64 R138, [R1+0x1c8] ;  /* 0x0001c800018a7983 */ /* 0x000ee20000300a00 */
[----:B------:R-:W-:-:S03]  /*17b70*/  IMAD.MOV.U32 R228, RZ, RZ, R148 ;  /* 0x000000ffffe47224 */ /* 0x000fc600078e0094 */
[----:B------:R-:W2:Y:S01]  /*17b80*/  LDL.LU.64 R140, [R1+0x1d0] ;  /* 0x0001d000018c7983 */ /* 0x000ea20000300a00 */
[----:B------:R-:W-:-:S03]  /*17b90*/  IMAD.MOV.U32 R227, RZ, RZ, R149 ;  /* 0x000000ffffe37224 */ /* 0x000fc600078e0095 */
[----:B------:R-:W4:Y:S01]  /*17ba0*/  LDL.LU.64 R142, [R1+0x1d8] ;  /* 0x0001d800018e7983 */ /* 0x000f220000300a00 */
[----:B------:R-:W-:-:S03]  /*17bb0*/  IMAD.MOV.U32 R226, RZ, RZ, R150 ;  /* 0x000000ffffe27224 */ /* 0x000fc600078e0096 */
[----:B------:R-:W3:Y:S01]  /*17bc0*/  LDL.LU.64 R144, [R1+0x1e0] ;  /* 0x0001e00001907983 */ /* 0x000ee20000300a00 */
[----:B------:R-:W-:-:S03]  /*17bd0*/  IMAD.MOV.U32 R225, RZ, RZ, R151 ;  /* 0x000000ffffe17224 */ /* 0x000fc600078e0097 */
[----:B------:R-:W2:Y:S04]  /*17be0*/  LDL.LU.64 R146, [R1+0x1e8] ;  /* 0x0001e80001927983 */ /* 0x000ea80000300a00 */
[----:B------:R-:W4:Y:S04]  /*17bf0*/  LDL.LU.64 R148, [R1+0x1f0] ;  /* 0x0001f00001947983 */ /* 0x000f280000300a00 */
[----:B------:R-:W3:Y:S04]  /*17c00*/  LDL.LU.64 R150, [R1+0x1f8] ;  /* 0x0001f80001967983 */ /* 0x000ee80000300a00 */
[----:B---3--:R-:W-:Y:S04]  /*17c10*/  STL.64 [R1+0x16e8], R150 ;  /* 0x0016e89601007387 */ /* 0x008fe80000100a00 */
[----:B----4-:R-:W-:Y:S04]  /*17c20*/  STL.64 [R1+0x16e0], R148 ;  /* 0x0016e09401007387 */ /* 0x010fe80000100a00 */
[----:B--2---:R-:W-:Y:S04]  /*17c30*/  STL.64 [R1+0x16d8], R146 ;  /* 0x0016d89201007387 */ /* 0x004fe80000100a00 */
        /* <DEDUP_REMOVED lines=61> */
[----:B0-----:R-:W2:Y:S04]  /*18010*/  LDL.LU.64 R24, [R1+0x400] ;  /* 0x0004000001187983 */ /* 0x001ea80000300a00 */
[----:B------:R-:W2:Y:S04]  /*18020*/  LDL.LU.64 R26, [R1+0x408] ;  /* 0x00040800011a7983 */ /* 0x000ea80000300a00 */
        /* <DEDUP_REMOVED lines=93> */
[----:B------:R0:W-:Y:S06]  /*18600*/  MEMBAR.ALL.CTA ;  /* 0x0000000000007992 */ /* 0x0001ec0000008000 */
[----:B0-----:R-:W0:Y:S02]  /*18610*/  FENCE.VIEW.ASYNC.S ;  /* 0x00000000000073c6 */ /* 0x001e240000000000 */
[----:B0-----:R-:W-:Y:S06]  /*18620*/  BAR.SYNC.DEFER_BLOCKING 0x0 ;  /* 0x0000000000007b1d */ /* 0x001fec0000010000 */
[----:B------:R-:W-:Y:S01]  /*18630*/  UMOV UR41, 0x80000020 ;  /* 0x8000002000297882 */ /* 0x000fe20000000000 */
[----:B--2---:R-:W-:-:S06]  /*18640*/  WARPGROUP.ARRIVE ;  /* 0x00000000000079c5 */ /* 0x004fcc0000000000 */
[----:B------:R-:W-:Y:S03]  /*18650*/  QGMMA.64x256x32.F32.E4M3.E4M3 R24, gdesc[UR40], R24, gsb0 ;  /* 0x03e00000281879f3 */ /* 0x000fe60008000818 */
[----:B------:R-:W-:Y:S02]  /*18660*/  WARPGROUP.DEPBAR.LE gsb0, 0x0 ;  /* 0x00008000000079c5 */ /* 0x000fe40000010000 */
[----:B------:R-:W-:-:S15]  /*18670*/  WARPGROUP.ARRIVE ;  /* 0x00000000000079c5 */ /* 0x000fde0000000000 */
[----:B------:R-:W-:-:S08]  /*18680*/  NOP ;  /* 0x0000000000007918 */ /* 0x000fd00000000000 */
[----:B------:R-:W-:Y:S03]  /*18690*/  QGMMA.64x256x32.F32.E4M3.E4M3 R24, gdesc[UR12], R24, gsb0 ;  /* 0x03e000000c1879f3 */ /* 0x000fe60008000818 */
[----:B------:R-:W-:Y:S02]  /*186a0*/  WARPGROUP.DEPBAR.LE gsb0, 0x0 ;  /* 0x00008000000079c5 */ /* 0x000fe40000010000 */
[----:B------:R0:W-:Y:S04]  /*186b0*/  STL.64 [R1+0x400], R24 ;  /* 0x0004001801007387 */ /* 0x0001e80000100a00 */
        /* <DEDUP_REMOVED lines=63> */
[----:B0-----:R-:W4:Y:S04]  /*18ab0*/  LDL.LU.64 R24, [R1+0x200] ;  /* 0x0002000001187983 */ /* 0x001f280000300a00 */
[----:B-1----:R-:W4:Y:S04]  /*18ac0*/  LDL.LU.64 R26, [R1+0x208] ;  /* 0x00020800011a7983 */ /* 0x002f280000300a00 */
[----:B--2---:R-:W2:Y:S04]  /*18ad0*/  LDL.LU.64 R28, [R1+0x210] ;  /* 0x00021000011c7983 */ /* 0x004ea80000300a00 */
[----:B---3--:R-:W2:Y:S04]  /*18ae0*/  LDL.LU.64 R30, [R1+0x218] ;  /* 0x00021800011e7983 */ /* 0x008ea80000300a00 */
[----:B----4-:R-:W2:Y:S04]  /*18af0*/  LDL.LU.64 R32, [R1+0x220] ;  /* 0x0002200001207983 */ /* 0x010ea80000300a00 */
        /* <DEDUP_REMOVED lines=58> */
[----:B------:R-:W2:Y:S01]  /*18ea0*/  LDL.LU.64 R150, [R1+0x3f8] ;  /* 0x0003f80001967983 */ /* 0x000ea20000300a00 */
[----:B------:R-:W-:Y:S01]  /*18eb0*/  UMOV UR18, UR42 ;  /* 0x0000002a00127c82 */ /* 0x000fe20008000000 */
[----:B------:R-:W-:Y:S01]  /*18ec0*/  UMOV UR19, UR43 ;  /* 0x0000002b00137c82 */ /* 0x000fe20008000000 */
[----:B------:R-:W-:Y:S01]  /*18ed0*/  UMOV UR22, UR14 ;  /* 0x0000000e00167c82 */ /* 0x000fe20008000000 */
[----:B------:R-:W-:Y:S01]  /*18ee0*/  UMOV UR23, UR15 ;  /* 0x0000000f00177c82 */ /* 0x000fe20008000000 */
[----:B--2---:R-:W-:-:S06]  /*18ef0*/  WARPGROUP.ARRIVE ;  /* 0x00000000000079c5 */ /* 0x004fcc0000000000 */
[----:B------:R-:W-:Y:S03]  /*18f00*/  QGMMA.64x256x32.F32.E4M3.E4M3 R24, gdesc[UR16], R24, gsb0 ;  /* 0x03e00000101879f3 */ /* 0x000fe60008000818 */
[----:B------:R-:W-:Y:S02]  /*18f10*/  WARPGROUP.DEPBAR.LE gsb0, 0x0 ;  /* 0x00008000000079c5 */ /* 0x000fe40000010000 */
[----:B------:R-:W-:-:S15]  /*18f20*/  WARPGROUP.ARRIVE ;  /* 0x00000000000079c5 */ /* 0x000fde0000000000 */
[----:B------:R-:W-:-:S08]  /*18f30*/  NOP ;  /* 0x0000000000007918 */ /* 0x000fd00000000000 */
[----:B------:R-:W-:Y:S01]  /*18f40*/  QGMMA.64x256x32.F32.E4M3.E4M3 R24, gdesc[UR20], R24, gsb0 ;  /* 0x03e00000141879f3 */ /* 0x000fe20008000818 */
[----:B------:R-:W-:Y:S02]  /*18f50*/  IMAD.MOV.U32 R224, RZ, RZ, R243 ;  /* 0x000000ffffe07224 */ /* 0x000fe400078e00f3 */
[----:B------:R-:W-:Y:S02]  /*18f60*/  IMAD.MOV.U32 R243, RZ, RZ, R250 ;  /* 0x000000fffff37224 */ /* 0x000fe400078e00fa */
[----:B------:R-:W-:Y:S01]  /*18f70*/  IMAD.MOV.U32 R250, RZ, RZ, R13 ;  /* 0x000000fffffa7224 */ /* 0x000fe200078e000d */
[----:B------:R-:W-:Y:S02]  /*18f80*/  WARPGROUP.DEPBAR.LE gsb0, 0x0 ;  /* 0x00008000000079c5 */ /* 0x000fe40000010000 */
        /* <DEDUP_REMOVED lines=128> */
[----:B------:R-:W3:Y:S04]  /*19790*/  LDL.LU R13, [R1+0x14ec] ;  /* 0x0014ec00010d7983 */ /* 0x000ee80000300800 */
[----:B------:R-:W4:Y:S01]  /*197a0*/  LDL R6, [R1+0xe60] ;  /* 0x000e600001067983 */ /* 0x000f220000100800 */
[----:B------:R-:W-:-:S05]  /*197b0*/  VIADD R224, R224, 0x1 ;  /* 0x00000001e0e07836 */ /* 0x000fca0000000000 */
[----:B------:R0:W-:Y:S01]  /*197c0*/  STL [R1+0x64c], R224 ;  /* 0x00064ce001007387 */ /* 0x0001e20000100800 */
[----:B----4-:R-:W-:Y:S01]  /*197d0*/  ISETP.NE.U32.AND P0, PT, R224, R6, PT ;  /* 0x00000006e000720c */ /* 0x010fe20003f05070 */
[----:B0-----:R-:W-:Y:S02]  /*197e0*/  IMAD.MOV.U32 R224, RZ, RZ, R225 ;  /* 0x000000ffffe07224 */ /* 0x001fe400078e00e1 */
[----:B------:R-:W-:Y:S02]  /*197f0*/  IMAD.MOV.U32 R225, RZ, RZ, R226 ;  /* 0x000000ffffe17224 */ /* 0x000fe400078e00e2 */
[----:B------:R-:W-:Y:S02]  /*19800*/  IMAD.MOV.U32 R226, RZ, RZ, R227 ;  /* 0x000000ffffe27224 */ /* 0x000fe400078e00e3 */
[----:B------:R-:W-:Y:S02]  /*19810*/  IMAD.MOV.U32 R227, RZ, RZ, R228 ;  /* 0x000000ffffe37224 */ /* 0x000fe400078e00e4 */
[----:B------:R-:W-:-:S02]  /*19820*/  IMAD.MOV.U32 R228, RZ, RZ, R229 ;  /* 0x000000ffffe47224 */ /* 0x000fc400078e00e5 */
[----:B------:R-:W-:Y:S02]  /*19830*/  IMAD.MOV.U32 R229, RZ, RZ, R230 ;  /* 0x000000ffffe57224 */ /* 0x000fe400078e00e6 */
[----:B------:R-:W-:Y:S02]  /*19840*/  IMAD.MOV.U32 R230, RZ, RZ, R231 ;  /* 0x000000ffffe67224 */ /* 0x000fe400078e00e7 */
        /* <DEDUP_REMOVED lines=12> */
[----:B------:R-:W-:Y:S01]  /*19910*/  IMAD.MOV.U32 R243, RZ, RZ, R244 ;  /* 0x000000fffff37224 */ /* 0x000fe200078e00f4 */
[----:B------:R-:W-:Y:S01]  /*19920*/  IADD3 R224, P4, R224, UR11, RZ ;  /* 0x0000000be0e07c10 */ /* 0x000fe2000ff9e0ff */
[----:B------:R-:W-:Y:S02]  /*19930*/  IMAD.MOV.U32 R244, RZ, RZ, R245 ;  /* 0x000000fffff47224 */ /* 0x000fe400078e00f5 */
[----:B------:R-:W-:Y:S02]  /*19940*/  IMAD.MOV.U32 R245, RZ, RZ, R246 ;  /* 0x000000fffff57224 */ /* 0x000fe400078e00f6 */
[----:B------:R-:W-:-:S02]  /*19950*/  IMAD.MOV.U32 R246, RZ, RZ, R247 ;  /* 0x000000fffff67224 */ /* 0x000fc400078e00f7 */
[----:B------:R-:W-:Y:S02]  /*19960*/  IMAD.MOV.U32 R247, RZ, RZ, R248 ;  /* 0x000000fffff77224 */ /* 0x000fe400078e00f8 */
[----:B------:R-:W-:Y:S02]  /*19970*/  IMAD.MOV.U32 R248, RZ, RZ, R12 ;  /* 0x000000fffff87224 */ /* 0x000fe400078e000c */
[----:B------:R-:W4:Y:S04]  /*19980*/  LDL.LU R12, [R1+0x14e8] ;  /* 0x0014e800010c7983 */ /* 0x000f280000300800 */
[----:B------:R0:W-:Y:S04]  /*19990*/  STL [R1+0xe24], R224 ;  /* 0x000e24e001007387 */ /* 0x0001e80000100800 */
[----:B0-----:R-:W2:Y:S02]  /*199a0*/  LDL.LU R224, [R1+0xe1c] ;  /* 0x000e1c0001e07983 */ /* 0x001ea40000300800 */
[----:B--2---:R-:W-:-:S05]  /*199b0*/  IADD3 R224, P5, R224, UR11, RZ ;  /* 0x0000000be0e07c10 */ /* 0x004fca000ffbe0ff */
[----:B------:R0:W-:Y:S04]  /*199c0*/  STL [R1+0xe1c], R224 ;  /* 0x000e1ce001007387 */ /* 0x0001e80000100800 */
[----:B0-----:R-:W2:Y:S01]  /*199d0*/  LDL.LU R224, [R1+0xe14] ;  /* 0x000e140001e07983 */ /* 0x001ea20000300800 */
[----:B----4-:R-:W-:Y:S02]  /*199e0*/  IADD3 R12, P1, R12, UR11, RZ ;  /* 0x0000000b0c0c7c10 */ /* 0x010fe4000ff3e0ff */
[----:B--2---:R-:W-:-:S05]  /*199f0*/  IADD3 R224, P6, R224, UR11, RZ ;  /* 0x0000000be0e07c10 */ /* 0x004fca000ffde0ff */
[----:B------:R0:W-:Y:S04]  /*19a00*/  STL [R1+0xe14], R224 ;  /* 0x000e14e001007387 */ /* 0x0001e80000100800 */
[----:B------:R1:W-:Y:S01]  /*19a10*/  STL [R1+0xe0c], R12 ;  /* 0x000e0c0c01007387 */ /* 0x0003e20000100800 */
[----:B0-----:R-:W-:-:S03]  /*19a20*/  IMAD.MOV.U32 R224, RZ, RZ, R225 ;  /* 0x000000ffffe07224 */ /* 0x001fc600078e00e1 */
[----:B-1----:R-:W2:Y:S01]  /*19a30*/  LDL.LU R12, [R1+0x14e4] ;  /* 0x0014e400010c7983 */ /* 0x002ea20000300800 */
        /* <DEDUP_REMOVED lines=26> */
[----:B------:R-:W4:Y:S01]  /*19be0*/  LDL.LU R14, [R1+0x14e0] ;  /* 0x0014e000010e7983 */ /* 0x000f220000300800 */
[----:B---3--:R-:W-:Y:S02]  /*19bf0*/  IADD3 R13, P2, R13, UR11, RZ ;  /* 0x0000000b0d0d7c10 */ /* 0x008fe4000ff5e0ff */
[----:B------:R-:W-:Y:S02]  /*19c00*/  IADD3 R15, P3, R15, UR11, RZ ;  /* 0x0000000b0f0f7c10 */ /* 0x000fe4000ff7e0ff */
[----:B--2---:R-:W-:Y:S02]  /*19c10*/  IADD3.X R12, R12, UR9, RZ, P2, !PT ;  /* 0x000000090c0c7c10 */ /* 0x004fe400097fe4ff */
[----:B------:R-:W-:-:S05]  /*19c20*/  IADD3 R224, P2, R224, UR11, RZ ;  /* 0x0000000be0e07c10 */ /* 0x000fca000ff5e0ff */
[----:B------:R0:W-:Y:S02]  /*19c30*/  STL [R1+0xe04], R224 ;  /* 0x000e04e001007387 */ /* 0x0001e40000100800 */
        /* <DEDUP_REMOVED lines=20> */
[----:B------:R-:W-:Y:S01]  /*19d80*/  IMAD.MOV.U32 R244, RZ, RZ, R245 ;  /* 0x000000fffff47224 */ /* 0x000fe200078e00f5 */
[----:B----4-:R-:W-:Y:S01]  /*19d90*/  IADD3.X R14, R14, UR9, RZ, P3, !PT ;  /* 0x000000090e0e7c10 */ /* 0x010fe20009ffe4ff */
[----:B------:R-:W-:Y:S01]  /*19da0*/  IMAD.MOV.U32 R245, RZ, RZ, R246 ;  /* 0x000000fffff57224 */ /* 0x000fe200078e00f6 */
[----:B------:R-:W-:Y:S01]  /*19db0*/  IADD3 R224, P3, R224, UR11, RZ ;  /* 0x0000000be0e07c10 */ /* 0x000fe2000ff7e0ff */
[----:B------:R-:W-:-:S02]  /*19dc0*/  IMAD.MOV.U32 R246, RZ, RZ, R247 ;  /* 0x000000fffff67224 */ /* 0x000fc400078e00f7 */
[----:B------:R-:W-:Y:S02]  /*19dd0*/  IMAD.MOV.U32 R247, RZ, RZ, R248 ;  /* 0x000000fffff77224 */ /* 0x000fe400078e00f8 */
[----:B------:R-:W-:Y:S02]  /*19de0*/  IMAD.MOV.U32 R248, RZ, RZ, R249 ;  /* 0x000000fffff87224 */ /* 0x000fe400078e00f9 */
[----:B------:R-:W-:Y:S02]  /*19df0*/  IMAD.MOV.U32 R249, RZ, RZ, R250 ;  /* 0x000000fffff97224 */ /* 0x000fe400078e00fa */
[----:B------:R-:W-:Y:S02]  /*19e00*/  IMAD.MOV.U32 R250, RZ, RZ, R251 ;  /* 0x000000fffffa7224 */ /* 0x000fe400078e00fb */
[----:B------:R-:W2:Y:S04]  /*19e10*/  LDL.LU R251, [R1+0x684] ;  /* 0x0006840001fb7983 */ /* 0x000ea80000300800 */
[----:B------:R0:W-:Y:S04]  /*19e20*/  STL [R1+0xdfc], R224 ;  /* 0x000dfce001007387 */ /* 0x0001e80000100800 */
[----:B0-----:R-:W3:Y:S02]  /*19e30*/  LDL.LU R224, [R1+0xe20] ;  /* 0x000e200001e07983 */ /* 0x001ee40000300800 */
[----:B---3--:R-:W-:-:S05]  /*19e40*/  IADD3.X R224, R224, UR9, RZ, P4, !PT ;  /* 0x00000009e0e07c10 */ /* 0x008fca000a7fe4ff */
[----:B------:R0:W-:Y:S04]  /*19e50*/  STL [R1+0xe20], R224 ;  /* 0x000e20e001007387 */ /* 0x0001e80000100800 */
[----:B0-----:R-:W3:Y:S02]  /*19e60*/  LDL.LU R224, [R1+0xdf4] ;  /* 0x000df40001e07983 */ /* 0x001ee40000300800 */
[----:B---3--:R-:W-:-:S05]  /*19e70*/  IADD3 R224, P4, R224, UR11, RZ ;  /* 0x0000000be0e07c10 */ /* 0x008fca000ff9e0ff */
        /* <DEDUP_REMOVED lines=403> */
[----:B0-----:R-:W3:Y:S01]  /*1b7b0*/  LDL.LU R224, [R1+0xc00] ;  /* 0x000c000001e07983 */ /* 0x001ee20000300800 */
[----:B------:R-:W-:Y:S01]  /*1b7c0*/  WARPGROUP.ARRIVE ;  /* 0x00000000000079c5 */ /* 0x000fe20000000000 */
[----:B------:R-:W-:Y:S01]  /*1b7d0*/  UMOV UR26, UR42 ;  /* 0x0000002a001a7c82 */ /* 0x000fe20008000000 */
[----:B------:R-:W-:-:S04]  /*1b7e0*/  UMOV UR27, UR43 ;  /* 0x0000002b001b7c82 */ /* 0x000fc80008000000 */
[----:B------:R-:W-:Y:S01]  /*1b7f0*/  QGMMA.64x256x32.F32.E4M3.E4M3 R24, gdesc[UR24], R24, gsb0 ;  /* 0x03e00000181879f3 */ /* 0x000fe20008000818 */
[----:B---3--:R-:W-:-:S05]  /*1b800*/  IADD3.X R224, R224, UR9, RZ, P6, !PT ;  /* 0x00000009e0e07c10 */ /* 0x008fca000b7fe4ff */
[----:B------:R0:W-:Y:S04]  /*1b810*/  STL [R1+0xc00], R224 ;  /* 0x000c00e001007387 */ /* 0x0001e80000100800 */
[----:B0-----:R-:W3:Y:S01]  /*1b820*/  LDL.LU R224, [R1+0xbd4] ;  /* 0x000bd40001e07983 */ /* 0x001ee20000300800 */
[----:B------:R-:W-:Y:S02]  /*1b830*/  WARPGROUP.DEPBAR.LE gsb0, 0x0 ;  /* 0x00008000000079c5 */ /* 0x000fe40000010000 */
[----:B------:R-:W-:Y:S01]  /*1b840*/  WARPGROUP.ARRIVE ;  /* 0x00000000000079c5 */ /* 0x000fe20000000000 */
[----:B------:R-:W-:Y:S01]  /*1b850*/  UMOV UR30, UR14 ;  /* 0x0000000e001e7c82 */ /* 0x000fe20008000000 */
[----:B------:R-:W-:-:S13]  /*1b860*/  UMOV UR31, UR15 ;  /* 0x0000000f001f7c82 */ /* 0x000fda0008000000 */
[----:B------:R-:W-:Y:S01]  /*1b870*/  QGMMA.64x256x32.F32.E4M3.E4M3 R24, gdesc[UR28], R24, gsb0 ;  /* 0x03e000001c1879f3 */ /* 0x000fe20008000818 */
[----:B---3--:R-:W-:-:S05]  /*1b880*/  IADD3 R224, P6, R224, UR11, RZ ;  /* 0x0000000be0e07c10 */ /* 0x008fca000ffde0ff */
[----:B------:R0:W-:Y:S04]  /*1b890*/  STL [R1+0xbd4], R224 ;  /* 0x000bd4e001007387 */ /* 0x0001e80000100800 */
[----:B0-----:R-:W3:Y:S01]  /*1b8a0*/  LDL.LU R224, [R1+0xbf8] ;  /* 0x000bf80001e07983 */ /* 0x001ee20000300800 */
[----:B------:R-:W-:Y:S02]  /*1b8b0*/  WARPGROUP.DEPBAR.LE gsb0, 0x0 ;  /* 0x00008000000079c5 */ /* 0x000fe40000010000 */
[----:B---3--:R-:W-:-:S05]  /*1b8c0*/  IADD3.X R224, R224, UR9, RZ, P1, !PT ;  /* 0x00000009e0e07c10 */ /* 0x008fca0008ffe4ff */
[----:B------:R-:W-:Y:S04]  /*1b8d0*/  STL [R1+0xbf8], R224 ;  /* 0x000bf8e001007387 */ /* 0x000fe80000100800 */
[----:B------:R-:W-:Y:S04]  /*1b8e0*/  STL.64 [R1], R24 ;  /* 0x0000001801007387 */ /* 0x000fe80000100a00 */
        /* <DEDUP_REMOVED lines=63> */
[----:B0-----:R-:W3:Y:S04]  /*1bce0*/  LDL.LU.64 R150, [R1+0x14d8] ;  /* 0x0014d80001967983 */ /* 0x001ee80000300a00 */
[----:B------:R-:W4:Y:S04]  /*1bcf0*/  LDL.LU.64 R148, [R1+0x14d0] ;  /* 0x0014d00001947983 */ /* 0x000f280000300a00 */
[----:B------:R-:W2:Y:S04]  /*1bd00*/  LDL.LU.64 R146, [R1+0x14c8] ;  /* 0x0014c80001927983 */ /* 0x000ea80000300a00 */
[----:B------:R-:W3:Y:S04]  /*1bd10*/  LDL.LU.64 R144, [R1+0x14c0] ;  /* 0x0014c00001907983 */ /* 0x000ee80000300a00 */
[----:B------:R-:W4:Y:S04]  /*1bd20*/  LDL.LU.64 R142, [R1+0x14b8] ;  /* 0x0014b800018e7983 */ /* 0x000f280000300a00 */
[----:B------:R-:W2:Y:S04]  /*1bd30*/  LDL.LU.64 R140, [R1+0x14b0] ;  /* 0x0014b000018c7983 */ /* 0x000ea80000300a00 */
[----:B------:R-:W3:Y:S04]  /*1bd40*/  LDL.LU.64 R138, [R1+0x14a8] ;  /* 0x0014a800018a7983 */ /* 0x000ee80000300a00 */
[----:B------:R-:W4:Y:S04]  /*1bd50*/  LDL.LU.64 R136, [R1+0x14a0] ;  /* 0x0014a00001887983 */ /* 0x000f280000300a00 */
[----:B------:R-:W2:Y:S04]  /*1bd60*/  LDL.LU.64 R134, [R1+0x1498] ;  /* 0x0014980001867983 */ /* 0x000ea80000300a00 */
[----:B------:R-:W3:Y:S04]  /*1bd70*/  LDL.LU.64 R132, [R1+0x1490] ;  /* 0x0014900001847983 */ /* 0x000ee80000300a00 */
[----:B------:R-:W4:Y:S04]  /*1bd80*/  LDL.LU.64 R130, [R1+0x1488] ;  /* 0x0014880001827983 */ /* 0x000f280000300a00 */
        /* <DEDUP_REMOVED lines=52> */
[----:B------:R-:W4:Y:S01]  /*1c0d0*/  LDL.LU.64 R24, [R1+0x12e0] ;  /* 0x0012e00001187983 */ /* 0x000f220000300a00 */
        /* <DEDUP_REMOVED lines=23> */
[----:B--2---:R-:W-:Y:S02]  /*1c250*/  IADD3.X R134, R134, UR9, RZ, P6, !PT ;  /* 0x0000000986867c10 */ /* 0x004fe4000b7fe4ff */
[----:B---3--:R-:W-:Y:S02]  /*1c260*/  IADD3.X R132, R132, UR9, RZ, P5, !PT ;  /* 0x0000000984847c10 */ /* 0x008fe4000affe4ff */
[----:B----4-:R-:W-:-:S02]  /*1c270*/  IADD3.X R130, R130, UR9, RZ, P4, !PT ;  /* 0x0000000982827c10 */ /* 0x010fc4000a7fe4ff */
[----:B------:R-:W-:Y:S02]  /*1c280*/  IADD3.X R128, R128, UR9, RZ, P3, !PT ;  /* 0x0000000980807c10 */ /* 0x000fe40009ffe4ff */
[----:B------:R-:W-:Y:S02]  /*1c290*/  IADD3.X R126, R126, UR9, RZ, P2, !PT ;  /* 0x000000097e7e7c10 */ /* 0x000fe400097fe4ff */
[----:B------:R-:W-:Y:S02]  /*1c2a0*/  IADD3 R125, P1, R125, UR11, RZ ;  /* 0x0000000b7d7d7c10 */ /* 0x000fe4000ff3e0ff */
[----:B------:R-:W-:-:S03]  /*1c2b0*/  IADD3 R127, P2, R127, UR11, RZ ;  /* 0x0000000b7f7f7c10 */ /* 0x000fc6000ff5e0ff */
[----:B------:R0:W-:Y:S01]  /*1c2c0*/  STL [R1+0xbcc], R125 ;  /* 0x000bcc7d01007387 */ /* 0x0001e20000100800 */
[----:B------:R-:W-:Y:S02]  /*1c2d0*/  IADD3 R129, P3, R129, UR11, RZ ;  /* 0x0000000b81817c10 */ /* 0x000fe4000ff7e0ff */
[----:B------:R-:W-:Y:S01]  /*1c2e0*/  IADD3 R131, P4, R131, UR11, RZ ;  /* 0x0000000b83837c10 */ /* 0x000fe2000ff9e0ff */
[----:B0-----:R-:W2:Y:S04]  /*1c2f0*/  LDL.LU R125, [R1+0x12d8] ;  /* 0x0012d800017d7983 */ /* 0x001ea80000300800 */
[----:B------:R0:W-:Y:S01]  /*1c300*/  STL [R1+0xbf0], R126 ;  /* 0x000bf07e01007387 */ /* 0x0001e20000100800 */
[----:B------:R-:W-:-:S03]  /*1c310*/  IADD3 R133, P5, R133, UR11, RZ ;  /* 0x0000000b85857c10 */ /* 0x000fc6000ffbe0ff */
[----:B0-----:R-:W2:Y:S04]  /*1c320*/  LDL.LU R126, [R1+0x12d4] ;  /* 0x0012d400017e7983 */ /* 0x001ea80000300800 */
[----:B------:R0:W-:Y:S04]  /*1c330*/  STL [R1+0xbc4], R127 ;  /* 0x000bc47f01007387 */ /* 0x0001e80000100800 */
[----:B0-----:R-:W2:Y:S04]  /*1c340*/  LDL.LU R127, [R1+0x12d0] ;  /* 0x0012d000017f7983 */ /* 0x001ea80000300800 */
[----:B------:R0:W-:Y:S01]  /*1c350*/  STL [R1+0xbe8], R128 ;  /* 0x000be88001007387 */ /* 0x0001e20000100800 */
[----:B------:R-:W-:-:S03]  /*1c360*/  IADD3 R135, P6, R135, UR11, RZ ;  /* 0x0000000b87877c10 */ /* 0x000fc6000ffde0ff */
[----:B0-----:R-:W2:Y:S04]  /*1c370*/  LDL.LU R128, [R1+0x12cc] ;  /* 0x0012cc0001807983 */ /* 0x001ea80000300800 */
[----:B------:R0:W-:Y:S01]  /*1c380*/  STL [R1+0xbbc], R129 ;  /* 0x000bbc8101007387 */ /* 0x0001e20000100800 */
[----:B------:R-:W-:-:S03]  /*1c390*/  IADD3.X R136, R136, UR9, RZ, P1, !PT ;  /* 0x0000000988887c10 */ /* 0x000fc60008ffe4ff */
        /* <DEDUP_REMOVED lines=47> */
[----:B------:R-:W-:-:S03]  /*1c690*/  IMAD.MOV.U32 R247, RZ, RZ, R248 ;  /* 0x000000fffff77224 */ /* 0x000fc600078e00f8 */
[----:B0-----:R-:W2:Y:S04]  /*1c6a0*/  LDL.LU R145, [R1+0x1288] ;  /* 0x0012880001917983 */ /* 0x001ea80000300800 */
[----:B------:R0:W-:Y:S01]  /*1c6b0*/  STL [R1+0xba0], R146 ;  /* 0x000ba09201007387 */ /* 0x0001e20000100800 */
[----:B------:R-:W-:Y:S01]  /*1c6c0*/  IMAD.MOV.U32 R248, RZ, RZ, R249 ;  /* 0x000000fffff87224 */ /* 0x000fe200078e00f9 */
[----:B------:R-:W-:Y:S02]  /*1c6d0*/  IADD3.X R224, R224, UR9, RZ, P3, !PT ;  /* 0x00000009e0e07c10 */ /* 0x000fe40009ffe4ff */
[----:B0-----:R-:W2:Y:S04]  /*1c6e0*/  LDL.LU R146, [R1+0x1284] ;  /* 0x0012840001927983 */ /* 0x001ea80000300800 */
[----:B------:R0:W-:Y:S01]  /*1c6f0*/  STL [R1+0xb74], R147 ;  /* 0x000b749301007387 */ /* 0x0001e20000100800 */
[----:B------:R-:W-:-:S02]  /*1c700*/  IMAD.MOV.U32 R249, RZ, RZ, R250 ;  /* 0x000000fffff97224 */ /* 0x000fc400078e00fa */
[----:B------:R-:W-:Y:S01]  /*1c710*/  IMAD.MOV.U32 R250, RZ, RZ, R251 ;  /* 0x000000fffffa7224 */ /* 0x000fe200078e00fb */
[----:B0-----:R-:W2:Y:S04]  /*1c720*/  LDL.LU R147, [R1+0x1280] ;  /* 0x0012800001937983 */ /* 0x001ea80000300800 */
[----:B------:R0:W-:Y:S01]  /*1c730*/  STL [R1+0xb98], R148 ;  /* 0x000b989401007387 */ /* 0x0001e20000100800 */
[----:B------:R-:W-:-:S03]  /*1c740*/  IMAD.MOV.U32 R251, RZ, RZ, R252 ;  /* 0x000000fffffb7224 */ /* 0x000fc600078e00fc */
[----:B0-----:R-:W2:Y:S04]  /*1c750*/  LDL.LU R148, [R1+0x127c] ;  /* 0x00127c0001947983 */ /* 0x001ea80000300800 */
[----:B------:R0:W-:Y:S04]  /*1c760*/  STL [R1+0xb6c], R149 ;  /* 0x000b6c9501007387 */ /* 0x0001e80000100800 */
[----:B0-----:R-:W2:Y:S04]  /*1c770*/  LDL.LU R149, [R1+0x1278] ;  /* 0x0012780001957983 */ /* 0x001ea80000300800 */
[----:B------:R0:W-:Y:S04]  /*1c780*/  STL [R1+0xb90], R150 ;  /* 0x000b909601007387 */ /* 0x0001e80000100800 */
[----:B0-----:R-:W2:Y:S04]  /*1c790*/  LDL.LU R150, [R1+0x1274] ;  /* 0x0012740001967983 */ /* 0x001ea80000300800 */
[----:B------:R0:W-:Y:S04]  /*1c7a0*/  STL [R1+0xb64], R151 ;  /* 0x000b649701007387 */ /* 0x0001e80000100800 */
[----:B0-----:R-:W2:Y:S04]  /*1c7b0*/  LDL.LU R151, [R1+0x1270] ;  /* 0x0012700001977983 */ /* 0x001ea80000300800 */
[----:B------:R-:W3:Y:S04]  /*1c7c0*/  LDL.LU R252, [R1+0x674] ;  /* 0x0006740001fc7983 */ /* 0x000ee80000300800 */
[----:B------:R0:W-:Y:S04]  /*1c7d0*/  STL [R1+0xb88], R224 ;  /* 0x000b88e001007387 */ /* 0x0001e80000100800 */
[----:B0-----:R-:W4:Y:S02]  /*1c7e0*/  LDL.LU R224, [R1+0xb5c] ;  /* 0x000b5c0001e07983 */ /* 0x001f240000300800 */
[----:B----4-:R-:W-:-:S05]  /*1c7f0*/  IADD3 R224, P3, R224, UR11, RZ ;  /* 0x0000000be0e07c10 */ /* 0x010fca000ff7e0ff */
[----:B------:R0:W-:Y:S04]  /*1c800*/  STL [R1+0xb5c], R224 ;  /* 0x000b5ce001007387 */ /* 0x0001e80000100800 */
[----:B0-----:R-:W4:Y:S02]  /*1c810*/  LDL.LU R224, [R1+0xb80] ;  /* 0x000b800001e07983 */ /* 0x001f240000300800 */
[----:B----4-:R-:W-:-:S05]  /*1c820*/  IADD3.X R224, R224, UR9, RZ, P4, !PT ;  /* 0x00000009e0e07c10 */ /* 0x010fca000a7fe4ff */
        /* <DEDUP_REMOVED lines=533> */
[----:B---3--:R-:W-:Y:S02]  /*1e980*/  IMAD.MOV.U32 R251, RZ, RZ, R252 ;  /* 0x000000fffffb7224 */ /* 0x008fe400078e00fc */
[----:B------:R-:W-:-:S02]  /*1e990*/  IMAD.MOV.U32 R252, RZ, RZ, R4 ;  /* 0x000000fffffc7224 */ /* 0x000fc400078e0004 */
[----:B------:R-:W3:Y:S04]  /*1e9a0*/  LDL.LU R4, [R1+0x664] ;  /* 0x0006640001047983 */ /* 0x000ee80000300800 */
        /* <DEDUP_REMOVED lines=374> */
[----:B----4-:R-:W-:Y:S02]  /*20110*/  IADD3.X R224, R224, UR5, RZ, P1, !PT ;  /* 0x00000005e0e07c10 */ /* 0x010fe40008ffe4ff */
[----:B------:R-:W-:-:S03]  /*20120*/  IADD3 R3, P1, R3, UR10, RZ ;  /* 0x0000000a03037c10 */ /* 0x000fc6000ff3e0ff */
[----:B------:R-:W-:Y:S04]  /*20130*/  STL [R1+0x70c], R224 ;  /* 0x00070ce001007387 */ /* 0x000fe80000100800 */
[----:B------:R0:W-:Y:S04]  /*20140*/  STL [R1+0x6e0], R3 ;  /* 0x0006e00301007387 */ /* 0x0001e80000100800 */
[----:B0-----:R-:W4:Y:S04]  /*20150*/  LDL.LU R3, [R1+0x126c] ;  /* 0x00126c0001037983 */ /* 0x001f280000300800 */
[----:B------:R-:W2:Y:S02]  /*20160*/  LDL.LU R224, [R1+0x704] ;  /* 0x0007040001e07983 */ /* 0x000ea40000300800 */
[----:B--2---:R-:W-:-:S05]  /*20170*/  IADD3.X R224, R224, UR5, RZ, P2, !PT ;  /* 0x00000005e0e07c10 */ /* 0x004fca00097fe4ff */
[----:B------:R0:W-:Y:S04]  /*20180*/  STL [R1+0x704], R224 ;  /* 0x000704e001007387 */ /* 0x0001e80000100800 */
[----:B0-----:R-:W2:Y:S01]  /*20190*/  LDL.LU R224, [R1+0x6d8] ;  /* 0x0006d80001e07983 */ /* 0x001ea20000300800 */
[----:B------:R-:W-:Y:S02]  /*201a0*/  IADD3.X R2, R2, UR5, RZ, P3, !PT ;  /* 0x0000000502027c10 */ /* 0x000fe40009ffe4ff */
[----:B--2---:R-:W-:-:S05]  /*201b0*/  IADD3 R224, P2, R224, UR10, RZ ;  /* 0x0000000ae0e07c10 */ /* 0x004fca000ff5e0ff */
[----:B------:R-:W-:Y:S04]  /*201c0*/  STL [R1+0x6d8], R224 ;  /* 0x0006d8e001007387 */ /* 0x000fe80000100800 */
[----:B------:R0:W-:Y:S04]  /*201d0*/  STL [R1+0x6fc], R2 ;  /* 0x0006fc0201007387 */ /* 0x0001e80000100800 */
[----:B0-----:R-:W2:Y:S04]  /*201e0*/  LDL.LU R2, [R1+0x1268] ;  /* 0x0012680001027983 */ /* 0x001ea80000300800 */
[----:B------:R-:W3:Y:S01]  /*201f0*/  LDL.LU R224, [R1+0x6d0] ;  /* 0x0006d00001e07983 */ /* 0x000ee20000300800 */
[----:B------:R-:W-:Y:S01]  /*20200*/  WARPGROUP.ARRIVE ;  /* 0x00000000000079c5 */ /* 0x000fe20000000000 */
[----:B------:R-:W-:Y:S01]  /*20210*/  UMOV UR34, UR42 ;  /* 0x0000002a00227c82 */ /* 0x000fe20008000000 */
[----:B------:R-:W-:-:S04]  /*20220*/  UMOV UR35, UR43 ;  /* 0x0000002b00237c82 */ /* 0x000fc80008000000 */
[----:B------:R-:W-:Y:S01]  /*20230*/  QGMMA.64x256x32.F32.E4M3.E4M3 R24, gdesc[UR32], R24, gsb0 ;  /* 0x03e00000201879f3 */ /* 0x000fe20008000818 */
[----:B------:R-:W-:Y:S01]  /*20240*/  UMOV UR38, UR14 ;  /* 0x0000000e00267c82 */ /* 0x000fe20008000000 */
[----:B------:R-:W-:Y:S01]  /*20250*/  UMOV UR39, UR15 ;  /* 0x0000000f00277c82 */ /* 0x000fe20008000000 */
[----:B---3--:R-:W-:-:S05]  /*20260*/  IADD3 R224, P3, R224, UR10, RZ ;  /* 0x0000000ae0e07c10 */ /* 0x008fca000ff7e0ff */
[----:B------:R0:W-:Y:S04]  /*20270*/  STL [R1+0x6d0], R224 ;  /* 0x0006d0e001007387 */ /* 0x0001e80000100800 */
[----:B0-----:R-:W3:Y:S01]  /*20280*/  LDL.LU R224, [R1+0x6f4] ;  /* 0x0006f40001e07983 */ /* 0x001ee20000300800 */
[----:B------:R-:W-:Y:S02]  /*20290*/  WARPGROUP.DEPBAR.LE gsb0, 0x0 ;  /* 0x00008000000079c5 */ /* 0x000fe40000010000 */
[----:B------:R-:W-:-:S13]  /*202a0*/  WARPGROUP.ARRIVE ;  /* 0x00000000000079c5 */ /* 0x000fda0000000000 */
[----:B------:R-:W-:Y:S01]  /*202b0*/  QGMMA.64x256x32.F32.E4M3.E4M3 R24, gdesc[UR36], R24, gsb0 ;  /* 0x03e00000241879f3 */ /* 0x000fe20008000818 */
[----:B--2---:R-:W-:Y:S02]  /*202c0*/  IADD3.X R2, R2, UR5, RZ, P5, !PT ;  /* 0x0000000502027c10 */ /* 0x004fe4000affe4ff */
[----:B------:R-:W-:Y:S02]  /*202d0*/  IADD3 R0, P5, R0, UR10, RZ ;  /* 0x0000000a00007c10 */ /* 0x000fe4000ffbe0ff */
[----:B------:R-:W-:Y:S02]  /*202e0*/  IADD3.X R225, R225, UR5, RZ, P6, !PT ;  /* 0x00000005e1e17c10 */ /* 0x000fe4000b7fe4ff */
[----:B------:R-:W-:Y:S02]  /*202f0*/  IADD3 R226, P6, R226, UR10, RZ ;  /* 0x0000000ae2e27c10 */ /* 0x000fe4000ffde0ff */
[----:B------:R-:W-:Y:S02]  /*20300*/  IADD3.X R227, R227, UR5, RZ, P1, !PT ;  /* 0x00000005e3e37c10 */ /* 0x000fe40008ffe4ff */
[----:B------:R-:W-:-:S02]  /*20310*/  IADD3 R228, P1, R228, UR10, RZ ;  /* 0x0000000ae4e47c10 */ /* 0x000fc4000ff3e0ff */
[----:B------:R-:W-:Y:S02]  /*20320*/  IADD3.X R229, R229, UR5, RZ, P2, !PT ;  /* 0x00000005e5e57c10 */ /* 0x000fe400097fe4ff */
        /* <DEDUP_REMOVED lines=16> */
[----:B------:R-:W-:-:S02]  /*20430*/  IADD3.X R250, R250, UR5, RZ, P1, !PT ;  /* 0x00000005fafa7c10 */ /* 0x000fc40008ffe4ff */
[----:B------:R-:W-:Y:S02]  /*20440*/  IADD3.X R251, R251, UR5, RZ, P2, !PT ;  /* 0x00000005fbfb7c10 */ /* 0x000fe400097fe4ff */
[----:B------:R-:W-:Y:S02]  /*20450*/  IADD3.X R5, R5, UR5, RZ, P5, !PT ;  /* 0x0000000505057c10 */ /* 0x000fe4000affe4ff */
[----:B------:R-:W-:Y:S02]  /*20460*/  IADD3.X R252, R252, UR5, RZ, P3, !PT ;  /* 0x00000005fcfc7c10 */ /* 0x000fe40009ffe4ff */
[----:B---3--:R-:W-:Y:S02]  /*20470*/  IADD3.X R224, R224, UR5, RZ, P4, !PT ;  /* 0x00000005e0e07c10 */ /* 0x008fe4000a7fe4ff */
[----:B----4-:R-:W-:-:S03]  /*20480*/  IADD3 R3, P4, R3, UR10, RZ ;  /* 0x0000000a03037c10 */ /* 0x010fc6000ff9e0ff */
[----:B------:R-:W-:Y:S04]  /*20490*/  STL [R1+0x6f4], R224 ;  /* 0x0006f4e001007387 */ /* 0x000fe80000100800 */
[----:B------:R0:W-:Y:S01]  /*204a0*/  STL [R1+0x6c8], R3 ;  /* 0x0006c80301007387 */ /* 0x0001e20000100800 */
[----:B------:R-:W-:-:S03]  /*204b0*/  IADD3.X R233, R233, UR5, RZ, P4, !PT ;  /* 0x00000005e9e97c10 */ /* 0x000fc6000a7fe4ff */
[----:B0-----:R0:W5:Y:S04]  /*204c0*/  LDL.LU R3, [R1+0x1264] ;  /* 0x0012640001037983 */ /* 0x0011680000300800 */
[----:B------:R1:W-:Y:S01]  /*204d0*/  STL [R1+0x6ec], R2 ;  /* 0x0006ec0201007387 */ /* 0x0003e20000100800 */
[----:B------:R-:W-:-:S03]  /*204e0*/  IADD3 R234, P4, R234, UR10, RZ ;  /* 0x0000000aeaea7c10 */ /* 0x000fc6000ff9e0ff */
[----:B-1----:R0:W5:Y:S04]  /*204f0*/  LDL.LU R2, [R1+0x1260] ;  /* 0x0012600001027983 */ /* 0x0021680000300800 */
[----:B------:R1:W-:Y:S04]  /*20500*/  STL [R1+0x6c0], R0 ;  /* 0x0006c00001007387 */ /* 0x0003e80000100800 */
[----:B-1----:R0:W5:Y:S04]  /*20510*/  LDL.LU R0, [R1+0x125c] ;  /* 0x00125c0001007983 */ /* 0x0021680000300800 */
[----:B------:R0:W-:Y:S04]  /*20520*/  STL [R1+0x6e4], R225 ;  /* 0x0006e4e101007387 */ /* 0x0001e80000100800 */
        /* <DEDUP_REMOVED lines=14> */
[----:B------:R0:W-:Y:S01]  /*20610*/  STL [R1+0x680], R240 ;  /* 0x000680f001007387 */ /* 0x0001e20000100800 */
[----:B------:R-:W-:-:S03]  /*20620*/  IADD3.X R245, R245, UR5, RZ, P4, !PT ;  /* 0x00000005f5f57c10 */ /* 0x000fc6000a7fe4ff */
[----:B------:R0:W-:Y:S01]  /*20630*/  STL [R1+0x6a4], R241 ;  /* 0x0006a4f101007387 */ /* 0x0001e20000100800 */
[----:B------:R-:W-:-:S03]  /*20640*/  IADD3 R246, P4, R246, UR10, RZ ;  /* 0x0000000af6f67c10 */ /* 0x000fc6000ff9e0ff */
        /* <DEDUP_REMOVED lines=9> */
[----:B------:R0:W-:Y:S04]  /*206e0*/  STL [R1+0x67c], R250 ;  /* 0x00067cfa01007387 */ /* 0x0001e80000100800 */
[----:B------:R0:W-:Y:S04]  /*206f0*/  STL [R1+0x674], R251 ;  /* 0x000674fb01007387 */ /* 0x0001e80000100800 */
[----:B------:R0:W-:Y:S04]  /*20700*/  STL [R1+0x65c], R5 ;  /* 0x00065c0501007387 */ /* 0x0001e80000100800 */
[----:B------:R0:W-:Y:S04]  /*20710*/  STL [R1+0x66c], R252 ;  /* 0x00066cfc01007387 */ /* 0x0001e80000100800 */
[----:B------:R0:W-:Y:S01]  /*20720*/  STL [R1+0x664], R4 ;  /* 0x0006640401007387 */ /* 0x0001e20000100800 */
[----:B------:R-:W-:-:S02]  /*20730*/  WARPGROUP.DEPBAR.LE gsb0, 0x0 ;  /* 0x00008000000079c5 */ /* 0x000fc40000010000 */
[----:B------:R-:W-:Y:S05]  /*20740*/  @P0 BRA `(.L_x_2) ;  /* 0xfffffeec001c0947 */ /* 0x000fea000383ffff */
.L_x_1:
[----:B------:R-:W2:Y:S01]  /*20750*/  LDL.LU R179, [R1+0x408] ;  /* 0x0004080001b37983 */ /* 0x000ea20000300800 */
[----:B------:R-:W-:Y:S01]  /*20760*/  F2FP.SATFINITE.E4M3.F32.PACK_AB_MERGE_C R28, R29, R28, RZ ;  /* 0x0000001c1d1c723e */ /* 0x000fe200048070ff */
[----:B------:R-:W-:Y:S01]  /*20770*/  ULDC UR5, c[0x0][0x22c] ;  /* 0x00008b0000057ab9 */ /* 0x000fe20000000800 */
[----:B------:R-:W-:Y:S01]  /*20780*/  F2FP.SATFINITE.E4M3.F32.PACK_AB_MERGE_C R38, R39, R38, RZ ;  /* 0x000000262726723e */ /* 0x000fe200048070ff */
[----:B------:R-:W2:Y:S01]  /*20790*/  LDL.LU R178, [R1+0x40c] ;  /* 0x00040c0001b27983 */ /* 0x000ea20000300800 */
[----:B------:R-:W-:Y:S01]  /*207a0*/  F2FP.SATFINITE.E4M3.F32.PACK_AB_MERGE_C R36, R37, R36, RZ ;  /* 0x000000242524723e */ /* 0x000fe200048070ff */
[----:B------:R-:W-:Y:S01]  /*207b0*/  ULDC.64 UR60, c[0x0][0x228] ;  /* 0x00008a00003c7ab9 */ /* 0x000fe20000000a00 */
[----:B------:R-:W-:Y:S01]  /*207c0*/  F2FP.SATFINITE.E4M3.F32.PACK_AB_MERGE_C R30, R31, R30, RZ ;  /* 0x0000001e1f1e723e */ /* 0x000fe200048070ff */
[----:B------:R-:W3:Y:S01]  /*207d0*/  LDL.LU R177, [R1+0x410] ;  /* 0x0004100001b17983 */ /* 0x000ee20000300800 */
[----:B------:R-:W-:Y:S01]  /*207e0*/  F2FP.SATFINITE.E4M3.F32.PACK_AB_MERGE_C R32, R33, R32, RZ ;  /* 0x000000202120723e */ /* 0x000fe200048070ff */
[----:B------:R-:W-:Y:S01]  /*207f0*/  ULDC UR8, c[0x0][0x248] ;  /* 0x0000920000087ab9 */ /* 0x000fe20000000800 */
[----:B------:R-:W-:Y:S01]  /*20800*/  F2FP.SATFINITE.E4M3.F32.PACK_AB_MERGE_C R34, R35, R34, RZ ;  /* 0x000000222322723e */ /* 0x000fe200048070ff */
[----:B------:R-:W3:Y:S01]  /*20810*/  LDL.LU R176, [R1+0x414] ;  /* 0x0004140001b07983 */ /* 0x000ee20000300800 */
[----:B------:R-:W-:Y:S01]  /*20820*/  F2FP.SATFINITE.E4M3.F32.PACK_AB_MERGE_C R42, R43, R42, RZ ;  /* 0x0000002a2b2a723e */ /* 0x000fe200048070ff */
[----:B------:R-:W-:Y:S01]  /*20830*/  ULDC UR9, c[0x0][0x248] ;  /* 0x0000920000097ab9 */ /* 0x000fe20000000800 */
[----:B------:R-:W-:Y:S01]  /*20840*/  F2FP.SATFINITE.E4M3.F32.PACK_AB_MERGE_C R40, R41, R40, RZ ;  /* 0x000000282928723e */ /* 0x000fe200048070ff */
[----:B------:R-:W4:Y:S01]  /*20850*/  LDL.LU R175, [R1+0x418] ;  /* 0x0004180001af7983 */ /* 0x000f220000300800 */
        /* <DEDUP_REMOVED lines=48> */
[----:B------:R-:W-:Y:S01]  /*20b60*/  ULDC UR38, c[0x0][0x248] ;  /* 0x0000920000267ab9 */ /* 0x000fe20000000800 */
[----:B------:R-:W-:Y:S01]  /*20b70*/  ULDC UR41, c[0x0][0x248] ;  /* 0x0000920000297ab9 */ /* 0x000fe20000000800 */
[----:B------:R-:W-:Y:S01]  /*20b80*/  ULDC UR44, c[0x0][0x248] ;  /* 0x00009200002c7ab9 */ /* 0x000fe20000000800 */
        /* <DEDUP_REMOVED lines=46> */
[----:B------:R-:W-:-:S02]  /*20e70*/  ULDC UR59, c[0x0][0x248] ;  /* 0x00009200003b7ab9 */ /* 0x000fc40000000800 */
[----:B------:R-:W4:Y:S04]  /*20e80*/  LDL.LU R22, [R1+0x47c] ;  /* 0x00047c0001167983 */ /* 0x000f280000300800 */
[----:B------:R-:W2:Y:S04]  /*20e90*/  LDL.LU R21, [R1+0x488] ;  /* 0x0004880001157983 */ /* 0x000ea80000300800 */
[----:B------:R-:W4:Y:S04]  /*20ea0*/  LDL.LU R20, [R1+0x48c] ;  /* 0x00048c0001147983 */ /* 0x000f280000300800 */
[----:B------:R-:W4:Y:S04]  /*20eb0*/  LDL.LU R19, [R1+0x498] ;  /* 0x0004980001137983 */ /* 0x000f280000300800 */
[----:B------:R-:W4:Y:S04]  /*20ec0*/  LDL.LU R18, [R1+0x49c] ;  /* 0x00049c0001127983 */ /* 0x000f280000300800 */
[----:B------:R-:W4:Y:S04]  /*20ed0*/  LDL.LU R181, [R1+0x400] ;  /* 0x0004000001b57983 */ /* 0x000f280000300800 */
[----:B------:R-:W4:Y:S04]  /*20ee0*/  LDL.LU R180, [R1+0x404] ;  /* 0x0004040001b47983 */ /* 0x000f280000300800 */
[----:B------:R-:W-:Y:S04]  /*20ef0*/  STL [R1+0x13b8], R89 ;  /* 0x0013b85901007387 */ /* 0x000fe80000100800 */
        /* <DEDUP_REMOVED lines=58> */
[----:B-----5:R-:W-:Y:S04]  /*212a0*/  STL [R1+0x12cc], R0 ;  /* 0x0012cc0001007387 */ /* 0x020fe80000100800 */
[----:B------:R-:W-:Y:S04]  /*212b0*/  STL [R1+0x12c8], R148 ;  /* 0x0012c89401007387 */ /* 0x000fe80000100800 */
[----:B------:R-:W-:Y:S04]  /*212c0*/  STL [R1+0x12c4], R149 ;  /* 0x0012c49501007387 */ /* 0x000fe80000100800 */
[----:B------:R-:W-:Y:S04]  /*212d0*/  STL [R1+0x12c0], R151 ;  /* 0x0012c09701007387 */ /* 0x000fe80000100800 */
[----:B------:R-:W-:Y:S04]  /*212e0*/  STL [R1+0x12bc], R150 ;  /* 0x0012bc9601007387 */ /* 0x000fe80000100800 */
[----:B------:R3:W-:Y:S04]  /*212f0*/  STL [R1+0x129c], R2 ;  /* 0x00129c0201007387 */ /* 0x0007e80000100800 */
[----:B------:R-:W-:Y:S04]  /*21300*/  STL [R1+0x1298], R9 ;  /* 0x0012980901007387 */ /* 0x000fe80000100800 */
[----:B------:R-:W-:Y:S01]  /*21310*/  STL [R1+0x1294], R14 ;  /* 0x0012940e01007387 */ /* 0x000fe20000100800 */
[----:B---3--:R-:W-:-:S03]  /*21320*/  F2FP.SATFINITE.E4M3.F32.PACK_AB_MERGE_C R2, R176, R177, RZ ;  /* 0x000000b1b002723e */ /* 0x008fc600048070ff */
[----:B------:R3:W-:Y:S04]  /*21330*/  STL [R1+0x1290], R3 ;  /* 0x0012900301007387 */ /* 0x0007e80000100800 */
[----:B------:R-:W-:Y:S04]  /*21340*/  STL [R1+0x128c], R13 ;  /* 0x00128c0d01007387 */ /* 0x000fe80000100800 */
[----:B------:R-:W-:Y:S01]  /*21350*/  STL [R1+0x1288], R15 ;  /* 0x0012880f01007387 */ /* 0x000fe20000100800 */
[----:B--2---:R-:W-:Y:S01]  /*21360*/  IMAD.MOV.U32 R202, RZ, RZ, R21 ;  /* 0x000000ffffca7224 */ /* 0x004fe200078e0015 */
[----:B---3--:R-:W-:-:S02]  /*21370*/  F2FP.SATFINITE.E4M3.F32.PACK_AB_MERGE_C R3, R178, R179, RZ ;  /* 0x000000b3b203723e */ /* 0x008fc400048070ff */
[----:B------:R-:W-:Y:S01]  /*21380*/  STL [R1+0x1284], R16 ;  /* 0x0012841001007387 */ /* 0x000fe20000100800 */
[----:B----4-:R-:W-:-:S03]  /*21390*/  IMAD.MOV.U32 R201, RZ, RZ, R20 ;  /* 0x000000ffffc97224 */ /* 0x010fc600078e0014 */
[----:B------:R-:W-:Y:S04]  /*213a0*/  STL [R1+0x1280], R17 ;  /* 0x0012801101007387 */ /* 0x000fe80000100800 */
[----:B------:R-:W-:Y:S04]  /*213b0*/  STL [R1+0x127c], R12 ;  /* 0x00127c0c01007387 */ /* 0x000fe80000100800 */
[----:B------:R-:W-:Y:S04]  /*213c0*/  STL [R1+0x1278], R10 ;  /* 0x0012780a01007387 */ /* 0x000fe80000100800 */
[----:B------:R-:W-:Y:S01]  /*213d0*/  STL [R1+0x1274], R11 ;  /* 0x0012740b01007387 */ /* 0x000fe20000100800 */
[----:B------:R-:W-:-:S03]  /*213e0*/  F2FP.SATFINITE.E4M3.F32.PACK_AB_MERGE_C R0, R180, R181, RZ ;  /* 0x000000b5b400723e */ /* 0x000fc600048070ff */
[----:B------:R-:W-:Y:S04]  /*213f0*/  STL [R1+0x1270], R4 ;  /* 0x0012700401007387 */ /* 0x000fe80000100800 */
[----:B------:R-:W-:Y:S04]  /*21400*/  STL [R1+0x126c], R5 ;  /* 0x00126c0501007387 */ /* 0x000fe80000100800 */
[----:B------:R-:W-:Y:S04]  /*21410*/  STL [R1+0x1268], R6 ;  /* 0x0012680601007387 */ /* 0x000fe80000100800 */
[----:B------:R-:W-:Y:S04]  /*21420*/  STL [R1+0x1264], R7 ;  /* 0x0012640701007387 */ /* 0x000fe80000100800 */
[----:B------:R-:W-:Y:S04]  /*21430*/  STL [R1+0x1260], R8 ;  /* 0x0012600801007387 */ /* 0x000fe80000100800 */
[----:B------:R-:W-:Y:S04]  /*21440*/  STL [R1+0x125c], R190 ;  /* 0x00125cbe01007387 */ /* 0x000fe80000100800 */
[----:B------:R2:W-:Y:S04]  /*21450*/  STL [R1+0x624], R0 ;  /* 0x0006240001007387 */ /* 0x0005e80000100800 */
[----:B------:R3:W-:Y:S04]  /*21460*/  STL [R1+0x620], R3 ;  /* 0x0006200301007387 */ /* 0x0007e80000100800 */
[----:B------:R4:W-:Y:S01]  /*21470*/  STL [R1+0x61c], R2 ;  /* 0x00061c0201007387 */ /* 0x0009e20000100800 */
[----:B--2---:R-:W-:-:S02]  /*21480*/  F2FP.SATFINITE.E4M3.F32.PACK_AB_MERGE_C R0, R174, R175, RZ ;  /* 0x000000afae00723e */ /* 0x004fc400048070ff */
[----:B---3--:R-:W-:-:S03]  /*21490*/  F2FP.SATFINITE.E4M3.F32.PACK_AB_MERGE_C R3, R172, R173, RZ ;  /* 0x000000adac03723e */ /* 0x008fc600048070ff */
[----:B------:R2:W-:Y:S01]  /*214a0*/  STL [R1+0x618], R0 ;  /* 0x0006180001007387 */ /* 0x0005e20000100800 */
[----:B----4-:R-:W-:-:S03]  /*214b0*/  F2FP.SATFINITE.E4M3.F32.PACK_AB_MERGE_C R2, R170, R171, RZ ;  /* 0x000000abaa02723e */ /* 0x010fc600048070ff */
[----:B------:R3:W-:Y:S04]  /*214c0*/  STL [R1+0x614], R3 ;  /* 0x0006140301007387 */ /* 0x0007e80000100800 */
[----:B------:R4:W-:Y:S01]  /*214d0*/  STL [R1+0x60c], R2 ;  /* 0x00060c0201007387 */ /* 0x0009e20000100800 */
[----:B--2---:R-:W-:Y:S02]  /*214e0*/  F2FP.SATFINITE.E4M3.F32.PACK_AB_MERGE_C R0, R168, R169, RZ ;  /* 0x000000a9a800723e */ /* 0x004fe400048070ff */
        /* <DEDUP_REMOVED lines=16> */
[----:B------:R-:W-:Y:S01]  /*215f0*/  STL [R1+0x63c], R2 ;  /* 0x00063c0201007387 */ /* 0x000fe20000100800 */
[----:B--2---:R-:W-:-:S05]  /*21600*/  F2FP.SATFINITE.E4M3.F32.PACK_AB_MERGE_C R0, R22, R23, RZ ;  /* 0x000000171600723e */ /* 0x004fca00048070ff */
[----:B------:R-:W-:Y:S04]  /*21610*/  STL [R1+0x638], R0 ;  /* 0x0006380001007387 */ /* 0x000fe80000100800 */
[----:B------:R-:W3:Y:S04]  /*21620*/  LDL.LU R200, [R1+0x490] ;  /* 0x0004900001c87983 */ /* 0x000ee80000300800 */
[----:B------:R-:W3:Y:S01]  /*21630*/  LDL.LU R199, [R1+0x494] ;  /* 0x0004940001c77983 */ /* 0x000ee20000300800 */
[----:B------:R-:W-:Y:S02]  /*21640*/  IMAD.MOV.U32 R198, RZ, RZ, R19 ;  /* 0x000000ffffc67224 */ /* 0x000fe400078e0013 */
[----:B------:R-:W-:Y:S01]  /*21650*/  IMAD.MOV.U32 R197, RZ, RZ, R18 ;  /* 0x000000ffffc57224 */ /* 0x000fe200078e0012 */
[----:B------:R-:W2:Y:S04]  /*21660*/  LDL.LU R204, [R1+0x480] ;  /* 0x0004800001cc7983 */ /* 0x000ea80000300800 */
[----:B------:R-:W2:Y:S04]  /*21670*/  LDL.LU R203, [R1+0x484] ;  /* 0x0004840001cb7983 */ /* 0x000ea80000300800 */
[----:B------:R-:W4:Y:S04]  /*21680*/  LDL.LU R196, [R1+0x4a0] ;  /* 0x0004a00001c47983 */ /* 0x000f280000300800 */
        /* <DEDUP_REMOVED lines=48> */
[----:B------:R-:W4:Y:S01]  /*21990*/  LDL.LU R18, [R1+0x564] ;  /* 0x0005640001127983 */ /* 0x000f220000300800 */
[----:B------:R-:W-:-:S02]  /*219a0*/  F2FP.SATFINITE.E4M3.F32.PACK_AB_MERGE_C R16, R201, R202, RZ ;  /* 0x000000cac910723e */ /* 0x000fc400048070ff */
[----:B------:R-:W-:Y:S02]  /*219b0*/  F2FP.SATFINITE.E4M3.F32.PACK_AB_MERGE_C R13, R197, R198, RZ ;  /* 0x000000c6c50d723e */ /* 0x000fe400048070ff */
[----:B---3--:R-:W-:Y:S02]  /*219c0*/  F2FP.SATFINITE.E4M3.F32.PACK_AB_MERGE_C R3, R199, R200, RZ ;  /* 0x000000c8c703723e */ /* 0x008fe400048070ff */
[----:B--2---:R-:W-:-:S05]  /*219d0*/  F2FP.SATFINITE.E4M3.F32.PACK_AB_MERGE_C R15, R203, R204, RZ ;  /* 0x000000cccb0f723e */ /* 0x004fca00048070ff */
[----:B------:R-:W-:Y:S04]  /*219e0*/  STL [R1+0x12a0], R15 ;  /* 0x0012a00f01007387 */ /* 0x000fe80000100800 */
[----:B------:R-:W-:Y:S04]  /*219f0*/  STL [R1+0x12a4], R16 ;  /* 0x0012a41001007387 */ /* 0x000fe80000100800 */
[----:B------:R2:W-:Y:S01]  /*21a00*/  STL [R1+0x12a8], R3 ;  /* 0x0012a80301007387 */ /* 0x0005e20000100800 */
[----:B----4-:R-:W-:-:S03]  /*21a10*/  F2FP.SATFINITE.E4M3.F32.PACK_AB_MERGE_C R9, R193, R194, RZ ;  /* 0x000000c2c109723e */ /* 0x010fc600048070ff */
[----:B------:R-:W-:Y:S01]  /*21a20*/  STL [R1+0x12ac], R13 ;  /* 0x0012ac0d01007387 */ /* 0x000fe20000100800 */
[----:B--2---:R-:W-:Y:S02]  /*21a30*/  F2FP.SATFINITE.E4M3.F32.PACK_AB_MERGE_C R3, R195, R196, RZ ;  /* 0x000000c4c303723e */ /* 0x004fe400048070ff */
[----:B------:R-:W-:-:S03]  /*21a40*/  F2FP.SATFINITE.E4M3.F32.PACK_AB_MERGE_C R2, R191, R192, RZ ;  /* 0x000000c0bf02723e */ /* 0x000fc600048070ff */
[----:B------:R2:W-:Y:S01]  /*21a50*/  STL [R1+0x12b0], R3 ;  /* 0x0012b00301007387 */ /* 0x0005e20000100800 */
[----:B------:R-:W-:-:S03]  /*21a60*/  F2FP.SATFINITE.E4M3.F32.PACK_AB_MERGE_C R0, R188, R189, RZ ;  /* 0x000000bdbc00723e */ /* 0x000fc600048070ff */
[----:B------:R-:W-:Y:S04]  /*21a70*/  STL [R1+0x12b4], R9 ;  /* 0x0012b40901007387 */ /* 0x000fe80000100800 */
[----:B------:R3:W-:Y:S01]  /*21a80*/  STL [R1+0x490], R2 ;  /* 0x0004900201007387 */ /* 0x0007e20000100800 */
[----:B--2---:R-:W-:-:S03]  /*21a90*/  F2FP.SATFINITE.E4M3.F32.PACK_AB_MERGE_C R3, R186, R187, RZ ;  /* 0x000000bbba03723e */ /* 0x004fc600048070ff */
[----:B------:R2:W-:Y:S04]  /*21aa0*/  STL [R1+0x494], R0 ;  /* 0x0004940001007387 */ /* 0x0005e80000100800 */
[----:B------:R4:W-:Y:S01]  /*21ab0*/  STL [R1+0x48c], R3 ;  /* 0x00048c0301007387 */ /* 0x0009e20000100800 */
[----:B---3--:R-:W-:-:S05]  /*21ac0*/  F2FP.SATFINITE.E4M3.F32.PACK_AB_MERGE_C R2, R184, R185, RZ ;  /* 0x000000b9b802723e */ /* 0x008fca00048070ff */
[----:B------:R3:W-:Y:S01]  /*21ad0*/  STL [R1+0x488], R2 ;  /* 0x0004880201007387 */ /* 0x0007e20000100800 */
[----:B--2---:R-:W-:-:S05]  /*21ae0*/  F2FP.SATFINITE.E4M3.F32.PACK_AB_MERGE_C R0, R182, R183, RZ ;  /* 0x000000b7b600723e */ /* 0x004fca00048070ff */
[----:B------:R2:W-:Y:S01]  /*21af0*/  STL [R1+0x480], R0 ;  /* 0x0004800001007387 */ /* 0x0005e20000100800 */
[----:B----4-:R-:W-:-:S05]  /*21b00*/  F2FP.SATFINITE.E4M3.F32.PACK_AB_MERGE_C R3, R180, R181, RZ ;  /* 0x000000b5b403723e */ /* 0x010fca00048070ff */
        /* <DEDUP_REMOVED lines=31> */
[----:B---3--:R-:W-:-:S03]  /*21d00*/  F2FP.SATFINITE.E4M3.F32.PACK_AB_MERGE_C R2, R20, R21, RZ ;  /* 0x000000151402723e */ /* 0x008fc600048070ff */
[----:B------:R-:W4:Y:S04]  /*21d10*/  LDL.LU R208, [R1+0x568] ;  /* 0x0005680001d07983 */ /* 0x000f280000300800 */
[----:B------:R3:W-:Y:S01]  /*21d20*/  STL [R1+0x440], R2 ;  /* 0x0004400201007387 */ /* 0x0007e20000100800 */
[----:B--2---:R-:W-:-:S03]  /*21d30*/  F2FP.SATFINITE.E4M3.F32.PACK_AB_MERGE_C R0, R18, R19, RZ ;  /* 0x000000131200723e */ /* 0x004fc600048070ff */
[----:B------:R-:W4:Y:S04]  /*21d40*/  LDL.LU R207, [R1+0x56c] ;  /* 0x00056c0001cf7983 */ /* 0x000f280000300800 */
[----:B------:R2:W-:Y:S04]  /*21d50*/  STL [R1+0x43c], R0 ;  /* 0x00043c0001007387 */ /* 0x0005e80000100800 */
[----:B------:R-:W3:Y:S04]  /*21d60*/  LDL.LU R206, [R1+0x570] ;  /* 0x0005700001ce7983 */ /* 0x000ee80000300800 */
[----:B------:R-:W3:Y:S04]  /*21d70*/  LDL.LU R205, [R1+0x574] ;  /* 0x0005740001cd7983 */ /* 0x000ee80000300800 */
[----:B------:R-:W2:Y:S04]  /*21d80*/  LDL.LU R204, [R1+0x578] ;  /* 0x0005780001cc7983 */ /* 0x000ea80000300800 */
        /* <DEDUP_REMOVED lines=25> */
[----:B------:R-:W0:Y:S04]  /*21f20*/  LDL.LU R177, [R1+0x5e0] ;  /* 0x0005e00001b17983 */ /* 0x000e280000300800 */
[----:B------:R-:W0:Y:S04]  /*21f30*/  LDL.LU R176, [R1+0x5e4] ;  /* 0x0005e40001b07983 */ /* 0x000e280000300800 */
        /* <DEDUP_REMOVED lines=29> */
[----:B------:R-:W2:Y:S01]  /*22110*/  LDL.LU R18, [R1+0x25c] ;  /* 0x00025c0001127983 */ /* 0x000ea20000300800 */
[----:B----4-:R-:W-:-:S05]  /*22120*/  F2FP.SATFINITE.E4M3.F32.PACK_AB_MERGE_C R3, R207, R208, RZ ;  /* 0x000000d0cf03723e */ /* 0x010fca00048070ff */
[----:B------:R4:W-:Y:S01]  /*22130*/  STL [R1+0x438], R3 ;  /* 0x0004380301007387 */ /* 0x0009e20000100800 */
[----:B---3--:R-:W-:-:S05]  /*22140*/  F2FP.SATFINITE.E4M3.F32.PACK_AB_MERGE_C R2, R205, R206, RZ ;  /* 0x000000cecd02723e */ /* 0x008fca00048070ff */
[----:B------:R3:W-:Y:S01]  /*22150*/  STL [R1+0x434], R2 ;  /* 0x0004340201007387 */ /* 0x0007e20000100800 */
[----:B--2---:R-:W-:-:S05]  /*22160*/  F2FP.SATFINITE.E4M3.F32.PACK_AB_MERGE_C R0, R203, R204, RZ ;  /* 0x000000cccb00723e */ /* 0x004fca00048070ff */
[----:B------:R2:W-:Y:S01]  /*22170*/  STL [R1+0x430], R0 ;  /* 0x0004300001007387 */ /* 0x0005e20000100800 */
[----:B----4-:R-:W-:Y:S02]  /*22180*/  F2FP.SATFINITE.E4M3.F32.PACK_AB_MERGE_C R3, R201, R202, RZ ;  /* 0x000000cac903723e */ /* 0x010fe400048070ff */
[----:B---3--:R-:W-:-:S03]  /*22190*/  F2FP.SATFINITE.E4M3.F32.PACK_AB_MERGE_C R2, R199, R200, RZ ;  /* 0x000000c8c702723e */ /* 0x008fc600048070ff */
[----:B------:R3:W-:Y:S04]  /*221a0*/  STL [R1+0x42c], R3 ;  /* 0x00042c0301007387 */ /* 0x0007e80000100800 */
[----:B------:R4:W-:Y:S01]  /*221b0*/  STL [R1+0x428], R2 ;  /* 0x0004280201007387 */ /* 0x0009e20000100800 */
[----:B--2---:R-:W-:-:S05]  /*221c0*/  F2FP.SATFINITE.E4M3.F32.PACK_AB_MERGE_C R0, R197, R198, RZ ;  /* 0x000000c6c500723e */ /* 0x004fca00048070ff */
[----:B------:R2:W-:Y:S01]  /*221d0*/  STL [R1+0x424], R0 ;  /* 0x0004240001007387 */ /* 0x0005e20000100800 */
[----:B---3--:R-:W-:Y:S02]  /*221e0*/  F2FP.SATFINITE.E4M3.F32.PACK_AB_MERGE_C R3, R195, R196, RZ ;  /* 0x000000c4c303723e */ /* 0x008fe400048070ff */
[----:B----4-:R-:W-:-:S03]  /*221f0*/  F2FP.SATFINITE.E4M3.F32.PACK_AB_MERGE_C R2, R193, R194, RZ ;  /* 0x000000c2c102723e */ /* 0x010fc600048070ff */
        /* <DEDUP_REMOVED lines=12> */
[----:B------:R-:W-:Y:S04]  /*222c0*/  STL [R1+0x408], R3 ;  /* 0x0004080301007387 */ /* 0x000fe80000100800 */
[----:B------:R3:W-:Y:S01]  /*222d0*/  STL [R1+0x404], R2 ;  /* 0x0004040201007387 */ /* 0x0007e20000100800 */
[----:B--2---:R-:W-:-:S05]  /*222e0*/  F2FP.SATFINITE.E4M3.F32.PACK_AB_MERGE_C R0, R178, R179, RZ ;  /* 0x000000b3b200723e */ /* 0x004fca00048070ff */
[----:B------:R2:W-:Y:S04]  /*222f0*/  STL [R1+0x400], R0 ;  /* 0x0004000001007387 */ /* 0x0005e80000100800 */
[----:B------:R-:W4:Y:S01]  /*22300*/  LDL.LU R100, [R1+0x260] ;  /* 0x0002600001647983 */ /* 0x000f220000300800 */
[----:B0-----:R-:W-:Y:S02]  /*22310*/  F2FP.SATFINITE.E4M3.F32.PACK_AB_MERGE_C R252, R176, R177, RZ ;  /* 0x000000b1b0fc723e */ /* 0x001fe400048070ff */
[----:B------:R-:W-:Y:S02]  /*22320*/  F2FP.SATFINITE.E4M3.F32.PACK_AB_MERGE_C R251, R174, R175, RZ ;  /* 0x000000afaefb723e */ /* 0x000fe400048070ff */
[----:B------:R-:W-:Y:S02]  /*22330*/  F2FP.SATFINITE.E4M3.F32.PACK_AB_MERGE_C R250, R172, R173, RZ ;  /* 0x000000adacfa723e */ /* 0x000fe400048070ff */
[----:B------:R-:W-:-:S02]  /*22340*/  F2FP.SATFINITE.E4M3.F32.PACK_AB_MERGE_C R246, R170, R171, RZ ;  /* 0x000000abaaf6723e */ /* 0x000fc400048070ff */
[----:B---3--:R-:W-:-:S05]  /*22350*/  F2FP.SATFINITE.E4M3.F32.PACK_AB_MERGE_C R2, R20, R21, RZ ;  /* 0x000000151402723e */ /* 0x008fca00048070ff */
        /* <DEDUP_REMOVED lines=8> */
[----:B------:R-:W0:Y:S04]  /*223e0*/  LDL.LU R94, [R1+0x278] ;  /* 0x00027800015e7983 */ /* 0x000e280000300800 */
[----:B------:R-:W0:Y:S04]  /*223f0*/  LDL.LU R93, [R1+0x27c] ;  /* 0x00027c00015d7983 */ /* 0x000e280000300800 */
[----:B------:R-:W3:Y:S04]  /*22400*/  LDL.LU R92, [R1+0x280] ;  /* 0x00028000015c7983 */ /* 0x000ee80000300800 */
[----:B------:R-:W3:Y:S04]  /*22410*/  LDL.LU R91, [R1+0x284] ;  /* 0x00028400015b7983 */ /* 0x000ee80000300800 */
[----:B------:R-:W2:Y:S04]  /*22420*/  LDL.LU R90, [R1+0x288] ;  /* 0x00028800015a7983 */ /* 0x000ea80000300800 */
[----:B------:R-:W2:Y:S04]  /*22430*/  LDL.LU R89, [R1+0x28c] ;  /* 0x00028c0001597983 */ /* 0x000ea80000300800 */
[----:B------:R-:W3:Y:S04]  /*22440*/  LDL.LU R249, [R1+0x290] ;  /* 0x0002900001f97983 */ /* 0x000ee80000300800 */
[----:B------:R-:W3:Y:S04]  /*22450*/  LDL.LU R248, [R1+0x294] ;  /* 0x0002940001f87983 */ /* 0x000ee80000300800 */
[----:B------:R-:W3:Y:S04]  /*22460*/  LDL.LU R247, [R1+0x298] ;  /* 0x0002980001f77983 */ /* 0x000ee80000300800 */
[----:B------:R-:W3:Y:S04]  /*22470*/  LDL.LU R245, [R1+0x29c] ;  /* 0x00029c0001f57983 */ /* 0x000ee80000300800 */
[----:B------:R-:W3:Y:S04]  /*22480*/  LDL.LU R243, [R1+0x2a0] ;  /* 0x0002a00001f37983 */ /* 0x000ee80000300800 */
[----:B------:R-:W3:Y:S04]  /*22490*/  LDL.LU R241, [R1+0x2a4] ;  /* 0x0002a40001f17983 */ /* 0x000ee80000300800 */
[----:B------:R-:W1:Y:S04]  /*224a0*/  LDL.LU R239, [R1+0x2a8] ;  /* 0x0002a80001ef7983 */ /* 0x000e680000300800 */
[----:B------:R-:W1:Y:S04]  /*224b0*/  LDL.LU R237, [R1+0x2ac] ;  /* 0x0002ac0001ed7983 */ /* 0x000e680000300800 */
[----:B------:R-:W3:Y:S04]  /*224c0*/  LDL.LU R235, [R1+0x2b0] ;  /* 0x0002b00001eb7983 */ /* 0x000ee80000300800 */
        /* <DEDUP_REMOVED lines=54> */
[----:B------:R-:W3:Y:S01]  /*22830*/  LDL.LU R174, [R1+0x38c] ;  /* 0x00038c0001ae7983 */ /* 0x000ee20000300800 */
[----:B------:R-:W-:-:S03]  /*22840*/  F2FP.SATFINITE.E4M3.F32.PACK_AB_MERGE_C R244, R168, R169, RZ ;  /* 0x000000a9a8f4723e */ /* 0x000fc600048070ff */
        /* <DEDUP_REMOVED lines=37> */
[----:B----4-:R-:W-:-:S05]  /*22aa0*/  F2FP.SATFINITE.E4M3.F32.PACK_AB_MERGE_C R9, R98, R100, RZ ;  /* 0x000000646209723e */ /* 0x010fca00048070ff */
[----:B------:R-:W-:Y:S01]  /*22ab0*/  STL [R1+0x12b8], R9 ;  /* 0x0012b80901007387 */ /* 0x000fe20000100800 */
[----:B--2---:R-:W-:Y:S02]  /*22ac0*/  F2FP.SATFINITE.E4M3.F32.PACK_AB_MERGE_C R12, R89, R90, RZ ;  /* 0x0000005a590c723e */ /* 0x004fe400048070ff */
[----:B---3--:R-:W-:Y:S02]  /*22ad0*/  F2FP.SATFINITE.E4M3.F32.PACK_AB_MERGE_C R17, R91, R92, RZ ;  /* 0x0000005c5b11723e */ /* 0x008fe400048070ff */
[----:B------:R-:W-:Y:S02]  /*22ae0*/  F2FP.SATFINITE.E4M3.F32.PACK_AB_MERGE_C R5, R223, R224, RZ ;  /* 0x000000e0df05723e */ /* 0x000fe400048070ff */
[----:B------:R-:W-:Y:S02]  /*22af0*/  F2FP.SATFINITE.E4M3.F32.PACK_AB_MERGE_C R224, R221, R222, RZ ;  /* 0x000000dedde0723e */ /* 0x000fe400048070ff */
[----:B------:R-:W-:Y:S02]  /*22b00*/  F2FP.SATFINITE.E4M3.F32.PACK_AB_MERGE_C R222, R219, R220, RZ ;  /* 0x000000dcdbde723e */ /* 0x000fe400048070ff */
[----:B0-----:R-:W-:-:S02]  /*22b10*/  F2FP.SATFINITE.E4M3.F32.PACK_AB_MERGE_C R2, R93, R94, RZ ;  /* 0x0000005e5d02723e */ /* 0x001fc400048070ff */
[----:B------:R-:W-:Y:S02]  /*22b20*/  F2FP.SATFINITE.E4M3.F32.PACK_AB_MERGE_C R220, R217, R218, RZ ;  /* 0x000000dad9dc723e */ /* 0x000fe400048070ff */
[----:B------:R-:W-:Y:S02]  /*22b30*/  F2FP.SATFINITE.E4M3.F32.PACK_AB_MERGE_C R15, R95, R96, RZ ;  /* 0x000000605f0f723e */ /* 0x000fe400048070ff */
[----:B------:R-:W-:Y:S02]  /*22b40*/  F2FP.SATFINITE.E4M3.F32.PACK_AB_MERGE_C R6, R215, R216, RZ ;  /* 0x000000d8d706723e */ /* 0x000fe400048070ff */
[----:B------:R-:W-:Y:S02]  /*22b50*/  F2FP.SATFINITE.E4M3.F32.PACK_AB_MERGE_C R218, R213, R214, RZ ;  /* 0x000000d6d5da723e */ /* 0x000fe400048070ff */
[----:B------:R-:W-:Y:S02]  /*22b60*/  F2FP.SATFINITE.E4M3.F32.PACK_AB_MERGE_C R216, R211, R212, RZ ;  /* 0x000000d4d3d8723e */ /* 0x000fe400048070ff */
[----:B------:R-:W-:-:S02]  /*22b70*/  F2FP.SATFINITE.E4M3.F32.PACK_AB_MERGE_C R7, R207, R208, RZ ;  /* 0x000000d0cf07723e */ /* 0x000fc400048070ff */
        /* <DEDUP_REMOVED lines=8> */
[----:B------:R-:W-:-:S05]  /*22c00*/  F2FP.SATFINITE.E4M3.F32.PACK_AB_MERGE_C R0, R182, R183, RZ ;  /* 0x000000b7b600723e */ /* 0x000fca00048070ff */
[----:B------:R0:W-:Y:S01]  /*22c10*/  STL [R1+0xe90], R0 ;  /* 0x000e900001007387 */ /* 0x0001e20000100800 */
[----:B------:R-:W-:Y:S02]  /*22c20*/  F2FP.SATFINITE.E4M3.F32.PACK_AB_MERGE_C R194, R180, R181, RZ ;  /* 0x000000b5b4c2723e */ /* 0x000fe400048070ff */
[----:B0-----:R-:W-:-:S05]  /*22c30*/  F2FP.SATFINITE.E4M3.F32.PACK_AB_MERGE_C R0, R174, R175, RZ ;  /* 0x000000afae00723e */ /* 0x001fca00048070ff */
[----:B------:R0:W-:Y:S01]  /*22c40*/  STL [R1+0xe84], R0 ;  /* 0x000e840001007387 */ /* 0x0001e20000100800 */
[----:B------:R-:W-:Y:S02]  /*22c50*/  F2FP.SATFINITE.E4M3.F32.PACK_AB_MERGE_C R192, R178, R179, RZ ;  /* 0x000000b3b2c0723e */ /* 0x000fe400048070ff */
[----:B------:R-:W-:Y:S02]  /*22c60*/  F2FP.SATFINITE.E4M3.F32.PACK_AB_MERGE_C R200, R188, R189, RZ ;  /* 0x000000bdbcc8723e */ /* 0x000fe400048070ff */
        /* <DEDUP_REMOVED lines=11> */
[----:B------:R-:W-:Y:S02]  /*22d20*/  F2FP.SATFINITE.E4M3.F32.PACK_AB_MERGE_C R187, R172, R173, RZ ;  /* 0x000000adacbb723e */ /* 0x000fe400048070ff */
[----:B------:R-:W-:-:S05]  /*22d30*/  F2FP.SATFINITE.E4M3.F32.PACK_AB_MERGE_C R22, R22, R23, RZ ;  /* 0x000000171616723e */ /* 0x000fca00048070ff */
[----:B------:R2:W-:Y:S04]  /*22d40*/  STL [R1+0xe94], R22 ;  /* 0x000e941601007387 */ /* 0x0005e80000100800 */
[----:B------:R-:W3:Y:S04]  /*22d50*/  LDL.LU R89, [R1] ;  /* 0x0000000001597983 */ /* 0x000ee80000300800 */
[----:B------:R-:W3:Y:S01]  /*22d60*/  LDL.LU R167, [R1+0x4] ;  /* 0x0000040001a77983 */ /* 0x000ee20000300800 */
[----:B0-----:R-:W-:-:S05]  /*22d70*/  F2FP.SATFINITE.E4M3.F32.PACK_AB_MERGE_C R0, R18, R19, RZ ;  /* 0x000000131200723e */ /* 0x001fca00048070ff */
[----:B------:R0:W-:Y:S04]  /*22d80*/  STL [R1+0xe8c], R0 ;  /* 0x000e8c0001007387 */ /* 0x0001e80000100800 */
[----:B------:R-:W4:Y:S04]  /*22d90*/  LDL.LU R90, [R1+0x8] ;  /* 0x00000800015a7983 */ /* 0x000f280000300800 */
[----:B------:R-:W4:Y:S04]  /*22da0*/  LDL.LU R165, [R1+0xc] ;  /* 0x00000c0001a57983 */ /* 0x000f280000300800 */
[----:B------:R-:W4:Y:S04]  /*22db0*/  LDL.LU R91, [R1+0x10] ;  /* 0x00001000015b7983 */ /* 0x000f280000300800 */
[----:B------:R-:W4:Y:S04]  /*22dc0*/  LDL.LU R163, [R1+0x14] ;  /* 0x0000140001a37983 */ /* 0x000f280000300800 */
[----:B------:R-:W4:Y:S04]  /*22dd0*/  LDL.LU R92, [R1+0x18] ;  /* 0x00001800015c7983 */ /* 0x000f280000300800 */
[----:B------:R-:W4:Y:S04]  /*22de0*/  LDL.LU R161, [R1+0x1c] ;  /* 0x00001c0001a17983 */ /* 0x000f280000300800 */
[----:B------:R-:W4:Y:S01]  /*22df0*/  LDL.LU R93, [R1+0x20] ;  /* 0x00002000015d7983 */ /* 0x000f220000300800 */
[----:B------:R-:W-:-:S03]  /*22e00*/  F2FP.SATFINITE.E4M3.F32.PACK_AB_MERGE_C R196, R184, R185, RZ ;  /* 0x000000b9b8c4723e */ /* 0x000fc600048070ff */
        /* <DEDUP_REMOVED lines=24> */
[----:B--2---:R-:W2:Y:S04]  /*22f90*/  LDL.LU R22, [R1+0x6c] ;  /* 0x00006c0001167983 */ /* 0x004ea80000300800 */
        /* <DEDUP_REMOVED lines=69> */
[----:B------:R-:W-:-:S03]  /*233f0*/  F2FP.SATFINITE.E4M3.F32.PACK_AB_MERGE_C R9, R225, R227, RZ ;  /* 0x000000e3e109723e */ /* 0x000fc600048070ff */
        /* <DEDUP_REMOVED lines=14> */
[----:B-1----:R-:W-:-:S03]  /*234e0*/  F2FP.SATFINITE.E4M3.F32.PACK_AB_MERGE_C R4, R237, R239, RZ ;  /* 0x000000efed04723e */ /* 0x002fc600048070ff */
        /* <DEDUP_REMOVED lines=11> */
[----:B0-----:R-:W2:Y:S04]  /*235a0*/  LDL.LU R0, [R1+0x1d8] ;  /* 0x0001d80001007983 */ /* 0x001ea80000300800 */
[----:B------:R-:W2:Y:S04]  /*235b0*/  LDL.LU R243, [R1+0x1dc] ;  /* 0x0001dc0001f37983 */ /* 0x000ea80000300800 */
[----:B------:R-:W2:Y:S01]  /*235c0*/  LDL.LU R148, [R1+0x1e0] ;  /* 0x0001e00001947983 */ /* 0x000ea20000300800 */
[----:B------:R-:W-:-:S03]  /*235d0*/  F2FP.SATFINITE.E4M3.F32.PACK_AB_MERGE_C R10, R248, R249, RZ ;  /* 0x000000f9f80a723e */ /* 0x000fc600048070ff */
[----:B------:R-:W2:Y:S04]  /*235e0*/  LDL.LU R245, [R1+0x1e4] ;  /* 0x0001e40001f57983 */ /* 0x000ea80000300800 */
[----:B------:R-:W2:Y:S04]  /*235f0*/  LDL.LU R149, [R1+0x1e8] ;  /* 0x0001e80001957983 */ /* 0x000ea80000300800 */
[----:B------:R-:W2:Y:S01]  /*23600*/  LDL.LU R247, [R1+0x1ec] ;  /* 0x0001ec0001f77983 */ /* 0x000ea20000300800 */
[----:B---3--:R-:W-:-:S03]  /*23610*/  F2FP.SATFINITE.E4M3.F32.PACK_AB_MERGE_C R167, R167, R89, RZ ;  /* 0x00000059a7a7723e */ /* 0x008fc600048070ff */
[----:B------:R-:W3:Y:S01]  /*23620*/  LDL.LU R151, [R1+0x1f0] ;  /* 0x0001f00001977983 */ /* 0x000ee20000300800 */
[----:B----4-:R-:W-:-:S03]  /*23630*/  F2FP.SATFINITE.E4M3.F32.PACK_AB_MERGE_C R165, R165, R90, RZ ;  /* 0x0000005aa5a5723e */ /* 0x010fc600048070ff */
[----:B------:R-:W3:Y:S01]  /*23640*/  LDL.LU R248, [R1+0x1f4] ;  /* 0x0001f40001f87983 */ /* 0x000ee20000300800 */
        /* <DEDUP_REMOVED lines=22> */
[----:B--2---:R-:W-:-:S03]  /*237b0*/  F2FP.SATFINITE.E4M3.F32.PACK_AB_MERGE_C R22, R22, R102, RZ ;  /* 0x000000661616723e */ /* 0x004fc600048070ff */
[----:B------:R-:W2:Y:S01]  /*237c0*/  LDL.LU R99, [R1+0x1394] ;  /* 0x0013940001637983 */ /* 0x000ea20000300800 */
[----:B------:R-:W-:-:S03]  /*237d0*/  F2FP.SATFINITE.E4M3.F32.PACK_AB_MERGE_C R152, R152, R103, RZ ;  /* 0x000000679898723e */ /* 0x000fc600048070ff */
        /* <DEDUP_REMOVED lines=56> */
[----:B------:R-:W2:Y:S04]  /*23b60*/  LDL.LU R127, [R1+0x1320] ;  /* 0x00132000017f7983 */ /* 0x000ea80000300800 */
[----:B------:R-:W2:Y:S04]  /*23b70*/  LDL.LU R128, [R1+0x131c] ;  /* 0x00131c0001807983 */ /* 0x000ea80000300800 */
[----:B------:R-:W2:Y:S04]  /*23b80*/  LDL.LU R129, [R1+0x1318] ;  /* 0x0013180001817983 */ /* 0x000ea80000300800 */
[----:B------:R-:W2:Y:S04]  /*23b90*/  LDL.LU R131, [R1+0x1314] ;  /* 0x0013140001837983 */ /* 0x000ea80000300800 */
[----:B------:R-:W2:Y:S01]  /*23ba0*/  LDL.LU R130, [R1+0x1310] ;  /* 0x0013100001827983 */ /* 0x000ea20000300800 */
[----:B------:R-:W-:-:S02]  /*23bb0*/  F2FP.SATFINITE.E4M3.F32.PACK_AB_MERGE_C R211, R211, R132, RZ ;  /* 0x00000084d3d3723e */ /* 0x000fc400048070ff */
[----:B------:R-:W-:Y:S01]  /*23bc0*/  F2FP.SATFINITE.E4M3.F32.PACK_AB_MERGE_C R213, R213, R133, RZ ;  /* 0x00000085d5d5723e */ /* 0x000fe200048070ff */
[----:B------:R-:W2:Y:S01]  /*23bd0*/  LDL.LU R132, [R1+0x130c] ;  /* 0x00130c0001847983 */ /* 0x000ea20000300800 */
[----:B------:R-:W-:Y:S02]  /*23be0*/  F2FP.SATFINITE.E4M3.F32.PACK_AB_MERGE_C R215, R215, R134, RZ ;  /* 0x00000086d7d7723e */ /* 0x000fe400048070ff */
[----:B------:R-:W-:Y:S01]  /*23bf0*/  F2FP.SATFINITE.E4M3.F32.PACK_AB_MERGE_C R217, R217, R135, RZ ;  /* 0x00000087d9d9723e */ /* 0x000fe200048070ff */
[----:B------:R-:W2:Y:S01]  /*23c00*/  LDL.LU R133, [R1+0x1308] ;  /* 0x0013080001857983 */ /* 0x000ea20000300800 */
[----:B------:R-:W-:-:S03]  /*23c10*/  F2FP.SATFINITE.E4M3.F32.PACK_AB_MERGE_C R219, R219, R136, RZ ;  /* 0x00000088dbdb723e */ /* 0x000fc600048070ff */
[----:B------:R-:W2:Y:S01]  /*23c20*/  LDL.LU R134, [R1+0x1304] ;  /* 0x0013040001867983 */ /* 0x000ea20000300800 */
[----:B------:R-:W-:-:S03]  /*23c30*/  F2FP.SATFINITE.E4M3.F32.PACK_AB_MERGE_C R221, R221, R137, RZ ;  /* 0x00000089dddd723e */ /* 0x000fc600048070ff */
[----:B------:R-:W2:Y:S01]  /*23c40*/  LDL.LU R135, [R1+0x1300] ;  /* 0x0013000001877983 */ /* 0x000ea20000300800 */
[----:B------:R-:W-:-:S03]  /*23c50*/  F2FP.SATFINITE.E4M3.F32.PACK_AB_MERGE_C R223, R223, R139, RZ ;  /* 0x0000008bdfdf723e */ /* 0x000fc600048070ff */
[----:B------:R-:W2:Y:S04]  /*23c60*/  LDL.LU R136, [R1+0x12fc] ;  /* 0x0012fc0001887983 */ /* 0x000ea80000300800 */
[----:B------:R-:W2:Y:S01]  /*23c70*/  LDL.LU R137, [R1+0x12f8] ;  /* 0x0012f80001897983 */ /* 0x000ea20000300800 */
[----:B------:R-:W-:-:S03]  /*23c80*/  F2FP.SATFINITE.E4M3.F32.PACK_AB_MERGE_C R225, R225, R138, RZ ;  /* 0x0000008ae1e1723e */ /* 0x000fc600048070ff */
[----:B------:R-:W2:Y:S04]  /*23c90*/  LDL.LU R139, [R1+0x12f4] ;  /* 0x0012f400018b7983 */ /* 0x000ea80000300800 */
        /* <DEDUP_REMOVED lines=23> */
[----:B---3--:R-:W-:-:S03]  /*23e10*/  F2FP.SATFINITE.E4M3.F32.PACK_AB_MERGE_C R248, R248, R151, RZ ;  /* 0x00000097f8f8723e */ /* 0x008fc600048070ff */
[----:B------:R-:W3:Y:S01]  /*23e20*/  LDL.LU R151, [R1+0x12c0] ;  /* 0x0012c00001977983 */ /* 0x000ee20000300800 */
[----:B----4-:R-:W-:-:S03]  /*23e30*/  F2FP.SATFINITE.E4M3.F32.PACK_AB_MERGE_C R249, R249, R150, RZ ;  /* 0x00000096f9f9723e */ /* 0x010fc600048070ff */
[----:B------:R-:W3:Y:S01]  /*23e40*/  LDL.LU R150, [R1+0x12bc] ;  /* 0x0012bc0001967983 */ /* 0x000ee20000300800 */
[----:B--2---:R-:W-:-:S05]  /*23e50*/  F2FP.SATFINITE.E4M3.F32.PACK_AB_MERGE_C R29, R115, R114, RZ ;  /* 0x00000072731d723e */ /* 0x004fca00048070ff */
[----:B------:R0:W-:Y:S02]  /*23e60*/  STL [R1+0xe74], R29 ;  /* 0x000e741d01007387 */ /* 0x0001e40000100800 */
[----:B0-----:R-:W-:-:S05]  /*23e70*/  F2FP.SATFINITE.E4M3.F32.PACK_AB_MERGE_C R29, R123, R122, RZ ;  /* 0x0000007a7b1d723e */ /* 0x001fca00048070ff */
[----:B------:R0:W-:Y:S02]  /*23e80*/  STL [R1+0xe6c], R29 ;  /* 0x000e6c1d01007387 */ /* 0x0001e40000100800 */
[----:B0-----:R-:W-:-:S05]  /*23e90*/  F2FP.SATFINITE.E4M3.F32.PACK_AB_MERGE_C R29, R131, R130, RZ ;  /* 0x00000082831d723e */ /* 0x001fca00048070ff */
[----:B------:R0:W-:Y:S04]  /*23ea0*/  STL [R1+0xe48], R29 ;  /* 0x000e481d01007387 */ /* 0x0001e80000100800 */
[----:B------:R-:W2:Y:S04]  /*23eb0*/  LDL.LU R39, [R1+0x404] ;  /* 0x0004040001277983 */ /* 0x000ea80000300800 */
[----:B------:R-:W4:Y:S01]  /*23ec0*/  LDL.LU R37, [R1+0x400] ;  /* 0x0004000001257983 */ /* 0x000f220000300800 */
[----:B------:R-:W-:Y:S02]  /*23ed0*/  LOP3.LUT R246, R246, 0xffff, RZ, 0xc0, !PT ;  /* 0x0000fffff6f67812 */ /* 0x000fe400078ec0ff */
[----:B------:R-:W-:-:S02]  /*23ee0*/  LOP3.LUT R249, R249, 0xffff, RZ, 0xc0, !PT ;  /* 0x0000fffff9f97812 */ /* 0x000fc400078ec0ff */
[----:B0-----:R-:W-:-:S05]  /*23ef0*/  F2FP.SATFINITE.E4M3.F32.PACK_AB_MERGE_C R29, R139, R138, RZ ;  /* 0x0000008a8b1d723e */ /* 0x001fca00048070ff */
[----:B------:R0:W-:Y:S01]  /*23f00*/  STL [R1+0xe7c], R29 ;  /* 0x000e7c1d01007387 */ /* 0x0001e20000100800 */
[----:B------:R-:W-:Y:S02]  /*23f10*/  LOP3.LUT R169, R169, 0xffff, RZ, 0xc0, !PT ;  /* 0x0000ffffa9a97812 */ /* 0x000fe400078ec0ff */
[----:B------:R-:W-:Y:S02]  /*23f20*/  SHF.R.U32.HI R33, RZ, 0x8, R246 ;  /* 0x00000008ff217819 */ /* 0x000fe400000116f6 */
[--C-:B------:R-:W-:Y:S02]  /*23f30*/  SHF.R.U32.HI R35, RZ, 0x8, R249.reuse ;  /* 0x00000008ff237819 */ /* 0x100fe400000116f9 */
[----:B------:R-:W-:Y:S02]  /*23f40*/  LOP3.LUT R33, R33, 0xffff, RZ, 0xc0, !PT ;  /* 0x0000ffff21217812 */ /* 0x000fe400078ec0ff */
[----:B------:R-:W-:Y:S02]  /*23f50*/  LOP3.LUT R35, R35, 0xffff, RZ, 0xc0, !PT ;  /* 0x0000ffff23237812 */ /* 0x000fe400078ec0ff */
[----:B------:R-:W-:-:S02]  /*23f60*/  PRMT R43, R246, 0x3340, R249 ;  /* 0x00003340f62b7816 */ /* 0x000fc400000000f9 */
[----:B------:R-:W-:Y:S02]  /*23f70*/  PRMT R35, R33, 0x3340, R35 ;  /* 0x0000334021237816 */ /* 0x000fe40000000023 */
[----:B------:R-:W-:-:S05]  /*23f80*/  F2FP.SATFINITE.E4M3.F32.PACK_AB_MERGE_C R31, R147, R146, RZ ;  /* 0x00000092931f723e */ /* 0x000fca00048070ff */
[----:B------:R3:W-:Y:S01]  /*23f90*/  STL [R1+0xe78], R31 ;  /* 0x000e781f01007387 */ /* 0x0007e20000100800 */
[----:B0-----:R-:W-:-:S05]  /*23fa0*/  VIADD R29, R0, 0x3e ;  /* 0x0000003e001d7836 */ /* 0x001fca0000000000 */
[----:B------:R-:W-:Y:S01]  /*23fb0*/  ISETP.GE.AND P2, PT, R29, UR5, PT ;  /* 0x000000051d007c0c */ /* 0x000fe2000bf46270 */
[----:B------:R-:W-:Y:S01]  /*23fc0*/  VIADD R29, R0, 0x2 ;  /* 0x00000002001d7836 */ /* 0x000fe20000000000 */
[----:B------:R-:W-:Y:S01]  /*23fd0*/  ULDC UR5, c[0x0][0x22c] ;  /* 0x00008b0000057ab9 */ /* 0x000fe20000000800 */
[----:B------:R-:W-:-:S04]  /*23fe0*/  F2FP.SATFINITE.E4M3.F32.PACK_AB_MERGE_C R148, R149, R148, RZ ;  /* 0x000000949594723e */ /* 0x000fc800048070ff */
[----:B------:R-:W-:Y:S02]  /*23ff0*/  LOP3.LUT R148, R148, 0xffff, RZ, 0xc0, !PT ;  /* 0x0000ffff94947812 */ /* 0x000fe400078ec0ff */
[----:B---3--:R-:W-:-:S05]  /*24000*/  F2FP.SATFINITE.E4M3.F32.PACK_AB_MERGE_C R31, R151, R150, RZ ;  /* 0x00000096971f723e */ /* 0x008fca00048070ff */
[----:B------:R0:W-:Y:S01]  /*24010*/  STL [R1+0xe70], R31 ;  /* 0x000e701f01007387 */ /* 0x0001e20000100800 */
[----:B------:R-:W-:Y:S02]  /*24020*/  ISETP.GE.AND P1, PT, R29, UR61, PT ;  /* 0x0000003d1d007c0c */ /* 0x000fe4000bf26270 */
[----:B------:R-:W-:Y:S01]  /*24030*/  SHF.R.U32.HI R29, RZ, 0x8, R169 ;  /* 0x00000008ff1d7819 */ /* 0x000fe200000116a9 */
[----:B0-----:R-:W-:-:S05]  /*24040*/  VIADD R31, R0, 0x3f ;  /* 0x0000003f001f7836 */ /* 0x001fca0000000000 */
[----:B------:R-:W-:Y:S02]  /*24050*/  ISETP.GE.AND P0, PT, R31, UR5, PT ;  /* 0x000000051f007c0c */ /* 0x000fe4000bf06270 */
[--C-:B------:R-:W-:Y:S01]  /*24060*/  PRMT R41, R169, 0x3340, R148.reuse ;  /* 0x00003340a9297816 */ /* 0x100fe20000000094 */
[----:B------:R-:W-:Y:S01]  /*24070*/  STL [R1+0x1258], R43 ;  /* 0x0012582b01007387 */ /* 0x000fe20000100800 */
[----:B------:R-:W-:Y:S01]  /*24080*/  SHF.R.U32.HI R31, RZ, 0x8, R148 ;  /* 0x00000008ff1f7819 */ /* 0x000fe20000011694 */
[----:B------:R-:W-:Y:S01]  /*24090*/  ULDC UR5, c[0x0][0x248] ;  /* 0x0000920000057ab9 */ /* 0x000fe20000000800 */
[----:B------:R-:W-:Y:S02]  /*240a0*/  LOP3.LUT R29, R29, 0xffff, RZ, 0xc0, !PT ;  /* 0x0000ffff1d1d7812 */ /* 0x000fe400078ec0ff */
[----:B------:R-:W-:Y:S01]  /*240b0*/  LOP3.LUT R31, R31, 0xffff, RZ, 0xc0, !PT ;  /* 0x0000ffff1f1f7812 */ /* 0x000fe200078ec0ff */
[----:B------:R0:W-:Y:S03]  /*240c0*/  STL [R1+0x1254], R41 ;  /* 0x0012542901007387 */ /* 0x0001e60000100800 */
[----:B------:R-:W-:Y:S01]  /*240d0*/  PRMT R33, R29, 0x3340, R31 ;  /* 0x000033401d217816 */ /* 0x000fe2000000001f */
[----:B------:R-:W-:Y:S04]  /*240e0*/  STL [R1+0x1150], R35 ;  /* 0x0011502301007387 */ /* 0x000fe80000100800 */
[----:B------:R1:W-:Y:S01]  /*240f0*/  STL [R1+0x1148], R33 ;  /* 0x0011482101007387 */ /* 0x0003e20000100800 */
[----:B------:R-:W-:-:S02]  /*24100*/  F2FP.SATFINITE.E4M3.F32.PACK_AB_MERGE_C R144, R145, R144, RZ ;  /* 0x000000909190723e */ /* 0x000fc400048070ff */
[----:B------:R-:W-:Y:S02]  /*24110*/  LOP3.LUT R251, R251, 0xffff, RZ, 0xc0, !PT ;  /* 0x0000fffffbfb7812 */ /* 0x000fe400078ec0ff */
[----:B------:R-:W-:Y:S02]  /*24120*/  LOP3.LUT R247, R247, 0xffff, RZ, 0xc0, !PT ;  /* 0x0000fffff7f77812 */ /* 0x000fe400078ec0ff */
[----:B------:R-:W-:Y:S02]  /*24130*/  LOP3.LUT R171, R171, 0xffff, RZ, 0xc0, !PT ;  /* 0x0000ffffabab7812 */ /* 0x000fe400078ec0ff */
[----:B------:R-:W-:Y:S02]  /*24140*/  LOP3.LUT R144, R144, 0xffff, RZ, 0xc0, !PT ;  /* 0x0000ffff90907812 */ /* 0x000fe400078ec0ff */
[----:B------:R-:W-:Y:S02]  /*24150*/  LOP3.LUT R241, R241, 0xffff, RZ, 0xc0, !PT ;  /* 0x0000fffff1f17812 */ /* 0x000fe400078ec0ff */
[----:B0-----:R-:W-:-:S02]  /*24160*/  PRMT R41, R171, 0x3340, R144 ;  /* 0x00003340ab297816 */ /* 0x001fc40000000090 */
[----:B------:R-:W-:Y:S02]  /*24170*/  LOP3.LUT R243, R243, 0xffff, RZ, 0xc0, !PT ;  /* 0x0000fffff3f37812 */ /* 0x000fe400078ec0ff */
[----:B-1----:R-:W-:Y:S02]  /*24180*/  SHF.R.U32.HI R33, RZ, 0x8, R251 ;  /* 0x00000008ff217819 */ /* 0x002fe400000116fb */
[----:B------:R-:W-:Y:S02]  /*24190*/  SHF.R.U32.HI R35, RZ, 0x8, R171 ;  /* 0x00000008ff237819 */ /* 0x000fe400000116ab */
[----:B------:R-:W-:Y:S02]  /*241a0*/  SHF.R.U32.HI R144, RZ, 0x8, R144 ;  /* 0x00000008ff907819 */ /* 0x000fe40000011690 */
[----:B------:R-:W-:Y:S02]  /*241b0*/  LOP3.LUT R33, R33, 0xffff, RZ, 0xc0, !PT ;  /* 0x0000ffff21217812 */ /* 0x000fe400078ec0ff */
[----:B------:R-:W-:-:S02]  /*241c0*/  LOP3.LUT R35, R35, 0xffff, RZ, 0xc0, !PT ;  /* 0x0000ffff23237812 */ /* 0x000fc400078ec0ff */
[----:B------:R-:W-:-:S04]  /*241d0*/  LOP3.LUT R144, R144, 0xffff, RZ, 0xc0, !PT ;  /* 0x0000ffff90907812 */ /* 0x000fc800078ec0ff */
[----:B------:R-:W-:Y:S02]  /*241e0*/  PRMT R35, R35, 0x3340, R144 ;  /* 0x0000334023237816 */ /* 0x000fe40000000090 */
[----:B--2---:R-:W-:Y:S02]  /*241f0*/  LOP3.LUT R29, R39, 0xffff, RZ, 0xc0, !PT ;  /* 0x0000ffff271d7812 */ /* 0x004fe400078ec0ff */
[----:B------:R-:W2:Y:S01]  /*24200*/  LDL.LU R39, [R1+0x408] ;  /* 0x0004080001277983 */ /* 0x000ea20000300800 */
[----:B----4-:R-:W-:Y:S02]  /*24210*/  LOP3.LUT R31, R37, 0xffff, RZ, 0xc0, !PT ;  /* 0x0000ffff251f7812 */ /* 0x010fe400078ec0ff */
[--C-:B------:R-:W-:Y:S02]  /*24220*/  PRMT R37, R251, 0x3340, R247.reuse ;  /* 0x00003340fb257816 */ /* 0x100fe400000000f7 */
[----:B------:R-:W-:-:S03]  /*24230*/  SHF.R.U32.HI R247, RZ, 0x8, R247 ;  /* 0x00000008fff77819 */ /* 0x000fc600000116f7 */
[----:B------:R0:W-:Y:S04]  /*24240*/  STL [R1+0x11f4], R37 ;  /* 0x0011f42501007387 */ /* 0x0001e80000100800 */
[----:B------:R1:W-:Y:S01]  /*24250*/  STL [R1+0x11f0], R41 ;  /* 0x0011f02901007387 */ /* 0x0003e20000100800 */
[----:B------:R-:W-:Y:S02]  /*24260*/  LOP3.LUT R247, R247, 0xffff, RZ, 0xc0, !PT ;  /* 0x0000fffff7f77812 */ /* 0x000fe400078ec0ff */
[----:B0-----:R-:W-:Y:S02]  /*24270*/  SHF.R.U32.HI R37, RZ, 0x8, R29 ;  /* 0x00000008ff257819 */ /* 0x001fe4000001161d */
[----:B-1----:R-:W-:Y:S02]  /*24280*/  PRMT R41, R29, 0x3340, R241 ;  /* 0x000033401d297816 */ /* 0x002fe400000000f1 */
[----:B------:R-:W-:-:S02]  /*24290*/  SHF.R.U32.HI R29, RZ, 0x8, R31 ;  /* 0x00000008ff1d7819 */ /* 0x000fc4000001161f */
[----:B------:R-:W-:Y:S02]  /*242a0*/  SHF.R.U32.HI R241, RZ, 0x8, R241 ;  /* 0x00000008fff17819 */ /* 0x000fe400000116f1 */
[----:B------:R-:W-:Y:S01]  /*242b0*/  PRMT R31, R31, 0x3340, R243 ;  /* 0x000033401f1f7816 */ /* 0x000fe200000000f3 */
[----:B------:R-:W-:Y:S01]  /*242c0*/  STL [R1+0x11ec], R41 ;  /* 0x0011ec2901007387 */ /* 0x000fe20000100800 */
[----:B------:R-:W-:Y:S02]  /*242d0*/  LOP3.LUT R37, R37, 0xffff, RZ, 0xc0, !PT ;  /* 0x0000ffff25257812 */ /* 0x000fe400078ec0ff */
[----:B------:R-:W-:Y:S01]  /*242e0*/  LOP3.LUT R241, R241, 0xffff, RZ, 0xc0, !PT ;  /* 0x0000fffff1f17812 */ /* 0x000fe200078ec0ff */
[----:B------:R0:W-:Y:S02]  /*242f0*/  STL [R1+0x1250], R31 ;  /* 0x0012501f01007387 */ /* 0x0001e40000100800 */
[----:B0-----:R-:W-:Y:S02]  /*24300*/  PRMT R31, R33, 0x3340, R247 ;  /* 0x00003340211f7816 */ /* 0x001fe400000000f7 */
[----:B------:R-:W-:-:S03]  /*24310*/  PRMT R33, R37, 0x3340, R241 ;  /* 0x0000334025217816 */ /* 0x000fc600000000f1 */
[----:B------:R0:W-:Y:S04]  /*24320*/  STL [R1+0xfb8], R31 ;  /* 0x000fb81f01007387 */ /* 0x0001e80000100800 */
[----:B------:R1:W-:Y:S04]  /*24330*/  STL [R1+0xfb4], R35 ;  /* 0x000fb42301007387 */ /* 0x0003e80000100800 */
[----:B------:R-:W-:Y:S04]  /*24340*/  STL [R1+0xfb0], R33 ;  /* 0x000fb02101007387 */ /* 0x000fe80000100800 */
[----:B------:R-:W3:Y:S01]  /*24350*/  LDL.LU R41, [R1+0x414] ;  /* 0x0004140001297983 */ /* 0x000ee20000300800 */
[----:B------:R-:W-:-:S02]  /*24360*/  SHF.R.U32.HI R243, RZ, 0x8, R243 ;  /* 0x00000008fff37819 */ /* 0x000fc400000116f3 */
[----:B------:R-:W-:Y:S02]  /*24370*/  LOP3.LUT R29, R29, 0xffff, RZ, 0xc0, !PT ;  /* 0x0000ffff1d1d7812 */ /* 0x000fe400078ec0ff */
[----:B------:R-:W-:-:S04]  /*24380*/  LOP3.LUT R243, R243, 0xffff, RZ, 0xc0, !PT ;  /* 0x0000fffff3f37812 */ /* 0x000fc800078ec0ff */
[----:B0-----:R-:W-:Y:S02]  /*24390*/  PRMT R31, R29, 0x3340, R243 ;  /* 0x000033401d1f7816 */ /* 0x001fe400000000f3 */
[----:B------:R-:W-:-:S03]  /*243a0*/  F2FP.SATFINITE.E4M3.F32.PACK_AB_MERGE_C R140, R141, R140, RZ ;  /* 0x0000008c8d8c723e */ /* 0x000fc600048070ff */
[----:B------:R0:W-:Y:S01]  /*243b0*/  STL [R1+0x10f8], R31 ;  /* 0x0010f81f01007387 */ /* 0x0001e20000100800 */
[----:B------:R-:W-:Y:S02]  /*243c0*/  LOP3.LUT R175, R175, 0xffff, RZ, 0xc0, !PT ;  /* 0x0000ffffafaf7812 */ /* 0x000fe400078ec0ff */
[----:B------:R-:W-:Y:S02]  /*243d0*/  LOP3.LUT R140, R140, 0xffff, RZ, 0xc0, !PT ;  /* 0x0000ffff8c8c7812 */ /* 0x000fe400078ec0ff */
[----:B------:R-:W-:Y:S02]  /*243e0*/  F2FP.SATFINITE.E4M3.F32.PACK_AB_MERGE_C R136, R137, R136, RZ ;  /* 0x000000888988723e */ /* 0x000fe400048070ff */
[----:B-1----:R-:W-:Y:S02]  /*243f0*/  PRMT R35, R175, 0x3340, R140 ;  /* 0x00003340af237816 */ /* 0x002fe4000000008c */
[----:B------:R-:W-:Y:S02]  /*24400*/  LOP3.LUT R239, R239, 0xffff, RZ, 0xc0, !PT ;  /* 0x0000ffffefef7812 */ /* 0x000fe400078ec0ff */
[----:B------:R-:W-:-:S02]  /*24410*/  LOP3.LUT R177, R177, 0xffff, RZ, 0xc0, !PT ;  /* 0x0000ffffb1b17812 */ /* 0x000fc400078ec0ff */
[----:B------:R-:W-:Y:S02]  /*24420*/  LOP3.LUT R136, R136, 0xffff, RZ, 0xc0, !PT ;  /* 0x0000ffff88887812 */ /* 0x000fe400078ec0ff */
[----:B------:R-:W-:Y:S02]  /*24430*/  LOP3.LUT R250, R250, 0xffff, RZ, 0xc0, !PT ;  /* 0x0000fffffafa7812 */ /* 0x000fe400078ec0ff */
[----:B------:R-:W-:Y:S02]  /*24440*/  PRMT R37, R177, 0x3340, R136 ;  /* 0x00003340b1257816 */ /* 0x000fe40000000088 */
[----:B------:R-:W-:Y:S02]  /*24450*/  LOP3.LUT R248, R248, 0xffff, RZ, 0xc0, !PT ;  /* 0x0000fffff8f87812 */ /* 0x000fe400078ec0ff */
[----:B0-----:R-:W-:Y:S02]  /*24460*/  SHF.R.U32.HI R31, RZ, 0x8, R175 ;  /* 0x00000008ff1f7819 */ /* 0x001fe400000116af */
[----:B------:R-:W-:-:S02]  /*24470*/  SHF.R.U32.HI R140, RZ, 0x8, R140 ;  /* 0x00000008ff8c7819 */ /* 0x000fc4000001168c */
[----:B------:R-:W-:Y:S02]  /*24480*/  SHF.R.U32.HI R136, RZ, 0x8, R136 ;  /* 0x00000008ff887819 */ /* 0x000fe40000011688 */
[----:B------:R-:W-:Y:S02]  /*24490*/  LOP3.LUT R31, R31, 0xffff, RZ, 0xc0, !PT ;  /* 0x0000ffff1f1f7812 */ /* 0x000fe400078ec0ff */
[----:B------:R-:W-:Y:S02]  /*244a0*/  LOP3.LUT R140, R140, 0xffff, RZ, 0xc0, !PT ;  /* 0x0000ffff8c8c7812 */ /* 0x000fe400078ec0ff */
[----:B------:R-:W-:Y:S02]  /*244b0*/  LOP3.LUT R136, R136, 0xffff, RZ, 0xc0, !PT ;  /* 0x0000ffff88887812 */ /* 0x000fe400078ec0ff */
[----:B------:R-:W-:Y:S02]  /*244c0*/  PRMT R43, R31, 0x3340, R140 ;  /* 0x000033401f2b7816 */ /* 0x000fe4000000008c */
[----:B--2---:R-:W-:-:S02]  /*244d0*/  LOP3.LUT R29, R39, 0xffff, RZ, 0xc0, !PT ;  /* 0x0000ffff271d7812 */ /* 0x004fc400078ec0ff */
[----:B------:R-:W2:Y:S04]  /*244e0*/  LDL.LU R39, [R1+0x40c] ;  /* 0x00040c0001277983 */ /* 0x000ea80000300800 */
[----:B------:R0:W-:Y:S01]  /*244f0*/  STL [R1+0x1248], R35 ;  /* 0x0012482301007387 */ /* 0x0001e20000100800 */
[----:B------:R-:W-:Y:S02]  /*24500*/  SHF.R.U32.HI R33, RZ, 0x8, R29 ;  /* 0x00000008ff217819 */ /* 0x000fe4000001161d */
[--C-:B0-----:R-:W-:Y:S02]  /*24510*/  PRMT R35, R29, 0x3340, R239.reuse ;  /* 0x000033401d237816 */ /* 0x101fe400000000ef */
[----:B------:R-:W-:-:S03]  /*24520*/  SHF.R.U32.HI R239, RZ, 0x8, R239 ;  /* 0x00000008ffef7819 */ /* 0x000fc600000116ef */
[----:B------:R0:W-:Y:S01]  /*24530*/  STL [R1+0x11e0], R35 ;  /* 0x0011e02301007387 */ /* 0x0001e20000100800 */
[----:B------:R-:W-:-:S03]  /*24540*/  SHF.R.U32.HI R29, RZ, 0x8, R177 ;  /* 0x00000008ff1d7819 */ /* 0x000fc600000116b1 */
[----:B------:R1:W-:Y:S01]  /*24550*/  STL [R1+0x11d0], R37 ;  /* 0x0011d02501007387 */ /* 0x0003e20000100800 */
[----:B------:R-:W-:Y:S02]  /*24560*/  LOP3.LUT R33, R33, 0xffff, RZ, 0xc0, !PT ;  /* 0x0000ffff21217812 */ /* 0x000fe400078ec0ff */
[----:B------:R-:W-:Y:S02]  /*24570*/  LOP3.LUT R239, R239, 0xffff, RZ, 0xc0, !PT ;  /* 0x0000ffffefef7812 */ /* 0x000fe400078ec0ff */
[----:B0-----:R-:W-:Y:S02]  /*24580*/  SHF.R.U32.HI R35, RZ, 0x8, R250 ;  /* 0x00000008ff237819 */ /* 0x001fe400000116fa */
[--C-:B-1----:R-:W-:Y:S02]  /*24590*/  PRMT R37, R250, 0x3340, R248.reuse ;  /* 0x00003340fa257816 */ /* 0x102fe400000000f8 */
[----:B------:R-:W-:Y:S02]  /*245a0*/  SHF.R.U32.HI R248, RZ, 0x8, R248 ;  /* 0x00000008fff87819 */ /* 0x000fe400000116f8 */
[----:B------:R-:W-:Y:S01]  /*245b0*/  LOP3.LUT R29, R29, 0xffff, RZ, 0xc0, !PT ;  /* 0x0000ffff1d1d7812 */ /* 0x000fe200078ec0ff */
[----:B------:R0:W-:Y:S01]  /*245c0*/  STL [R1+0x124c], R37 ;  /* 0x00124c2501007387 */ /* 0x0001e20000100800 */
[----:B------:R-:W-:-:S02]  /*245d0*/  LOP3.LUT R35, R35, 0xffff, RZ, 0xc0, !PT ;  /* 0x0000ffff23237812 */ /* 0x000fc400078ec0ff */
[----:B------:R-:W-:Y:S02]  /*245e0*/  LOP3.LUT R248, R248, 0xffff, RZ, 0xc0, !PT ;  /* 0x0000fffff8f87812 */ /* 0x000fe400078ec0ff */
[----:B------:R-:W-:Y:S01]  /*245f0*/  PRMT R31, R29, 0x3340, R136 ;  /* 0x000033401d1f7816 */ /* 0x000fe20000000088 */
[----:B------:R-:W-:Y:S01]  /*24600*/  STL [R1+0x10c4], R43 ;  /* 0x0010c42b01007387 */ /* 0x000fe20000100800 */
[----:B0-----:R-:W-:Y:S02]  /*24610*/  PRMT R37, R33, 0x3340, R239 ;  /* 0x0000334021257816 */ /* 0x001fe400000000ef */
[----:B------:R-:W-:-:S03]  /*24620*/  PRMT R33, R35, 0x3340, R248 ;  /* 0x0000334023217816 */ /* 0x000fc600000000f8 */
[----:B------:R0:W-:Y:S04]  /*24630*/  STL [R1+0xf9c], R37 ;  /* 0x000f9c2501007387 */ /* 0x0001e80000100800 */
[----:B------:R-:W-:Y:S01]  /*24640*/  STL [R1+0xf94], R31 ;  /* 0x000f941f01007387 */ /* 0x000fe20000100800 */
[----:B---3--:R-:W-:-:S03]  /*24650*/  LOP3.LUT R29, R41, 0xffff, RZ, 0xc0, !PT ;  /* 0x0000ffff291d7812 */ /* 0x008fc600078ec0ff */
[----:B------:R1:W-:Y:S04]  /*24660*/  STL [R1+0x10cc], R33 ;  /* 0x0010cc2101007387 */ /* 0x0003e80000100800 */
[----:B------:R-:W3:Y:S01]  /*24670*/  LDL.LU R41, [R1+0x41c] ;  /* 0x00041c0001297983 */ /* 0x000ee20000300800 */
[----:B------:R-:W-:Y:S02]  /*24680*/  F2FP.SATFINITE.E4M3.F32.PACK_AB_MERGE_C R142, R143, R142, RZ ;  /* 0x0000008e8f8e723e */ /* 0x000fe400048070ff */
[----:B------:R-:W-:Y:S02]  /*24690*/  LOP3.LUT R252, R252, 0xffff, RZ, 0xc0, !PT ;  /* 0x0000fffffcfc7812 */ /* 0x000fe400078ec0ff */
[----:B------:R-:W-:Y:S02]  /*246a0*/  LOP3.LUT R245, R245, 0xffff, RZ, 0xc0, !PT ;  /* 0x0000fffff5f57812 */ /* 0x000fe400078ec0ff */
[----:B------:R-:W-:-:S02]  /*246b0*/  LOP3.LUT R173, R173, 0xffff, RZ, 0xc0, !PT ;  /* 0x0000ffffadad7812 */ /* 0x000fc400078ec0ff */
[----:B------:R-:W-:Y:S02]  /*246c0*/  LOP3.LUT R142, R142, 0xffff, RZ, 0xc0, !PT ;  /* 0x0000ffff8e8e7812 */ /* 0x000fe400078ec0ff */
[--C-:B0-----:R-:W-:Y:S02]  /*246d0*/  PRMT R37, R252, 0x3340, R245.reuse ;  /* 0x00003340fc257816 */ /* 0x101fe400000000f5 */
[----:B------:R-:W-:Y:S02]  /*246e0*/  PRMT R43, R173, 0x3340, R142 ;  /* 0x00003340ad2b7816 */ /* 0x000fe4000000008e */
[----:B------:R-:W-:Y:S02]  /*246f0*/  LOP3.LUT R237, R237, 0xffff, RZ, 0xc0, !PT ;  /* 0x0000ffffeded7812 */ /* 0x000fe400078ec0ff */
[----:B-1----:R-:W-:Y:S02]  /*24700*/  SHF.R.U32.HI R33, RZ, 0x8, R252 ;  /* 0x00000008ff217819 */ /* 0x002fe400000116fc */
[----:B------:R-:W-:-:S02]  /*24710*/  SHF.R.U32.HI R245, RZ, 0x8, R245 ;  /* 0x00000008fff57819 */ /* 0x000fc400000116f5 */
[----:B------:R-:W-:Y:S02]  /*24720*/  LOP3.LUT R233, R233, 0xffff, RZ, 0xc0, !PT ;  /* 0x0000ffffe9e97812 */ /* 0x000fe400078ec0ff */
[----:B------:R-:W-:Y:S02]  /*24730*/  SHF.R.U32.HI R35, RZ, 0x8, R173 ;  /* 0x00000008ff237819 */ /* 0x000fe400000116ad */
[----:B------:R-:W-:Y:S02]  /*24740*/  SHF.R.U32.HI R142, RZ, 0x8, R142 ;  /* 0x00000008ff8e7819 */ /* 0x000fe4000001168e */
[----:B------:R-:W-:Y:S02]  /*24750*/  LOP3.LUT R33, R33, 0xffff, RZ, 0xc0, !PT ;  /* 0x0000ffff21217812 */ /* 0x000fe400078ec0ff */
[----:B------:R-:W-:Y:S02]  /*24760*/  LOP3.LUT R245, R245, 0xffff, RZ, 0xc0, !PT ;  /* 0x0000fffff5f57812 */ /* 0x000fe400078ec0ff */
[----:B------:R-:W-:-:S02]  /*24770*/  LOP3.LUT R35, R35, 0xffff, RZ, 0xc0, !PT ;  /* 0x0000ffff23237812 */ /* 0x000fc400078ec0ff */
[----:B------:R-:W-:Y:S02]  /*24780*/  LOP3.LUT R142, R142, 0xffff, RZ, 0xc0, !PT ;  /* 0x0000ffff8e8e7812 */ /* 0x000fe400078ec0ff */
[----:B------:R-:W-:Y:S02]  /*24790*/  PRMT R33, R33, 0x3340, R245 ;  /* 0x0000334021217816 */ /* 0x000fe400000000f5 */
[----:B--2---:R-:W-:Y:S02]  /*247a0*/  LOP3.LUT R31, R39, 0xffff, RZ, 0xc0, !PT ;  /* 0x0000ffff271f7812 */ /* 0x004fe400078ec0ff */
[----:B------:R-:W2:Y:S04]  /*247b0*/  LDL.LU R39, [R1+0x410] ;  /* 0x0004100001277983 */ /* 0x000ea80000300800 */
[----:B------:R0:W-:Y:S04]  /*247c0*/  STL [R1+0x1244], R37 ;  /* 0x0012442501007387 */ /* 0x0001e80000100800 */
[----:B------:R1:W-:Y:S01]  /*247d0*/  STL [R1+0x1240], R43 ;  /* 0x0012402b01007387 */ /* 0x0003e20000100800 */
[----:B0-----:R-:W-:-:S02]  /*247e0*/  SHF.R.U32.HI R37, RZ, 0x8, R31 ;  /* 0x00000008ff257819 */ /* 0x001fc4000001161f */
[----:B-1----:R-:W-:Y:S02]  /*247f0*/  PRMT R43, R31, 0x3340, R237 ;  /* 0x000033401f2b7816 */ /* 0x002fe400000000ed */
[----:B------:R-:W-:Y:S02]  /*24800*/  SHF.R.U32.HI R31, RZ, 0x8, R29 ;  /* 0x00000008ff1f7819 */ /* 0x000fe4000001161d */
[----:B------:R-:W-:Y:S02]  /*24810*/  SHF.R.U32.HI R237, RZ, 0x8, R237 ;  /* 0x00000008ffed7819 */ /* 0x000fe400000116ed */
[--C-:B------:R-:W-:Y:S02]  /*24820*/  PRMT R29, R29, 0x3340, R233.reuse ;  /* 0x000033401d1d7816 */ /* 0x100fe400000000e9 */
[----:B------:R-:W-:Y:S01]  /*24830*/  SHF.R.U32.HI R233, RZ, 0x8, R233 ;  /* 0x00000008ffe97819 */ /* 0x000fe200000116e9 */
[----:B------:R-:W-:Y:S01]  /*24840*/  STL [R1+0x11b0], R43 ;  /* 0x0011b02b01007387 */ /* 0x000fe20000100800 */
[----:B------:R-:W-:-:S02]  /*24850*/  LOP3.LUT R37, R37, 0xffff, RZ, 0xc0, !PT ;  /* 0x0000ffff25257812 */ /* 0x000fc400078ec0ff */
[----:B------:R-:W-:Y:S01]  /*24860*/  LOP3.LUT R237, R237, 0xffff, RZ, 0xc0, !PT ;  /* 0x0000ffffeded7812 */ /* 0x000fe200078ec0ff */
[----:B------:R0:W-:Y:S01]  /*24870*/  STL [R1+0x123c], R29 ;  /* 0x00123c1d01007387 */ /* 0x0001e20000100800 */
[----:B------:R-:W-:Y:S02]  /*24880*/  LOP3.LUT R31, R31, 0xffff, RZ, 0xc0, !PT ;  /* 0x0000ffff1f1f7812 */ /* 0x000fe400078ec0ff */
[----:B------:R-:W-:Y:S01]  /*24890*/  LOP3.LUT R233, R233, 0xffff, RZ, 0xc0, !PT ;  /* 0x0000ffffe9e97812 */ /* 0x000fe200078ec0ff */
[----:B------:R1:W-:Y:S01]  /*248a0*/  STL [R1+0x10a8], R33 ;  /* 0x0010a82101007387 */ /* 0x0003e20000100800 */
[----:B0-----:R-:W-:Y:S02]  /*248b0*/  PRMT R29, R35, 0x3340, R142 ;  /* 0x00003340231d7816 */ /* 0x001fe4000000008e */
[----:B------:R-:W-:Y:S02]  /*248c0*/  PRMT R35, R37, 0x3340, R237 ;  /* 0x0000334025237816 */ /* 0x000fe400000000ed */
[----:B-1----:R-:W-:Y:S01]  /*248d0*/  PRMT R33, R31, 0x3340, R233 ;  /* 0x000033401f217816 */ /* 0x002fe200000000e9 */
[----:B------:R3:W-:Y:S04]  /*248e0*/  STL [R1+0x10a0], R29 ;  /* 0x0010a01d01007387 */ /* 0x0007e80000100800 */
[----:B------:R0:W-:Y:S04]  /*248f0*/  STL [R1+0xf88], R35 ;  /* 0x000f882301007387 */ /* 0x0001e80000100800 */
[----:B------:R1:W-:Y:S04]  /*24900*/  STL [R1+0x108c], R33 ;  /* 0x00108c2101007387 */ /* 0x0003e80000100800 */
[----:B------:R-:W4:Y:S01]  /*24910*/  LDL.LU R43, [R1+0x424] ;  /* 0x00042400012b7983 */ /* 0x000f220000300800 */
[----:B---3--:R-:W-:-:S03]  /*24920*/  LOP3.LUT R29, R41, 0xffff, RZ, 0xc0, !PT ;  /* 0x0000ffff291d7812 */ /* 0x008fc600078ec0ff */
[----:B------:R-:W3:Y:S01]  /*24930*/  LDL.LU R41, [R1+0x420] ;  /* 0x0004200001297983 */ /* 0x000ee20000300800 */
[----:B------:R-:W-:Y:S02]  /*24940*/  F2FP.SATFINITE.E4M3.F32.PACK_AB_MERGE_C R132, R133, R132, RZ ;  /* 0x000000848584723e */ /* 0x000fe400048070ff */
[----:B------:R-:W-:Y:S02]  /*24950*/  LOP3.LUT R235, R235, 0xffff, RZ, 0xc0, !PT ;  /* 0x0000ffffebeb7812 */ /* 0x000fe400078ec0ff */
[----:B------:R-:W-:Y:S02]  /*24960*/  LOP3.LUT R181, R181, 0xffff, RZ, 0xc0, !PT ;  /* 0x0000ffffb5b57812 */ /* 0x000fe400078ec0ff */
[----:B------:R-:W-:Y:S02]  /*24970*/  LOP3.LUT R132, R132, 0xffff, RZ, 0xc0, !PT ;  /* 0x0000ffff84847812 */ /* 0x000fe400078ec0ff */
[----:B------:R-:W-:Y:S02]  /*24980*/  LOP3.LUT R229, R229, 0xffff, RZ, 0xc0, !PT ;  /* 0x0000ffffe5e57812 */ /* 0x000fe400078ec0ff */
[----:B------:R-:W-:-:S02]  /*24990*/  PRMT R37, R181, 0x3340, R132 ;  /* 0x00003340b5257816 */ /* 0x000fc40000000084 */
[----:B------:R-:W-:Y:S02]  /*249a0*/  F2FP.SATFINITE.E4M3.F32.PACK_AB_MERGE_C R134, R135, R134, RZ ;  /* 0x000000868786723e */ /* 0x000fe400048070ff */
[----:B------:R-:W-:Y:S02]  /*249b0*/  LOP3.LUT R179, R179, 0xffff, RZ, 0xc0, !PT ;  /* 0x0000ffffb3b37812 */ /* 0x000fe400078ec0ff */
[----:B------:R-:W-:Y:S02]  /*249c0*/  LOP3.LUT R134, R134, 0xffff, RZ, 0xc0, !PT ;  /* 0x0000ffff86867812 */ /* 0x000fe400078ec0ff */
[----:B------:R-:W-:-:S04]  /*249d0*/  SHF.R.U32.HI R132, RZ, 0x8, R132 ;  /* 0x00000008ff847819 */ /* 0x000fc80000011684 */
[----:B------:R-:W-:Y:S02]  /*249e0*/  LOP3.LUT R132, R132, 0xffff, RZ, 0xc0, !PT ;  /* 0x0000ffff84847812 */ /* 0x000fe400078ec0ff */
[----:B--2---:R-:W-:Y:S02]  /*249f0*/  LOP3.LUT R31, R39, 0xffff, RZ, 0xc0, !PT ;  /* 0x0000ffff271f7812 */ /* 0x004fe400078ec0ff */
[----:B------:R-:W2:Y:S02]  /*24a00*/  LDL.LU R39, [R1+0x418] ;  /* 0x0004180001277983 */ /* 0x000ea40000300800 */
[----:B0-----:R-:W-:-:S05]  /*24a10*/  PRMT R35, R31, 0x3340, R235 ;  /* 0x000033401f237816 */ /* 0x001fca00000000eb */
[----:B------:R-:W-:Y:S01]  /*24a20*/  STL [R1+0x1238], R35 ;  /* 0x0012382301007387 */ /* 0x000fe20000100800 */
[----:B-1----:R-:W-:-:S03]  /*24a30*/  SHF.R.U32.HI R33, RZ, 0x8, R31 ;  /* 0x00000008ff217819 */ /* 0x002fc6000001161f */
[----:B------:R0:W-:Y:S01]  /*24a40*/  STL [R1+0x1234], R37 ;  /* 0x0012342501007387 */ /* 0x0001e20000100800 */
[----:B------:R-:W-:Y:S02]  /*24a50*/  SHF.R.U32.HI R235, RZ, 0x8, R235 ;  /* 0x00000008ffeb7819 */ /* 0x000fe400000116eb */
[----:B------:R-:W-:Y:S02]  /*24a60*/  SHF.R.U32.HI R31, RZ, 0x8, R181 ;  /* 0x00000008ff1f7819 */ /* 0x000fe400000116b5 */
[----:B0-----:R-:W-:Y:S02]  /*24a70*/  PRMT R37, R29, 0x3340, R229 ;  /* 0x000033401d257816 */ /* 0x001fe400000000e5 */
[----:B------:R-:W-:Y:S02]  /*24a80*/  SHF.R.U32.HI R35, RZ, 0x8, R29 ;  /* 0x00000008ff237819 */ /* 0x000fe4000001161d */
[----:B------:R-:W-:Y:S01]  /*24a90*/  LOP3.LUT R33, R33, 0xffff, RZ, 0xc0, !PT ;  /* 0x0000ffff21217812 */ /* 0x000fe200078ec0ff */
[----:B------:R0:W-:Y:S01]  /*24aa0*/  STL [R1+0x122c], R37 ;  /* 0x00122c2501007387 */ /* 0x0001e20000100800 */
[----:B------:R-:W-:-:S02]  /*24ab0*/  LOP3.LUT R235, R235, 0xffff, RZ, 0xc0, !PT ;  /* 0x0000ffffebeb7812 */ /* 0x000fc400078ec0ff */
[----:B------:R-:W-:Y:S02]  /*24ac0*/  SHF.R.U32.HI R29, RZ, 0x8, R179 ;  /* 0x00000008ff1d7819 */ /* 0x000fe400000116b3 */
[----:B------:R-:W-:Y:S02]  /*24ad0*/  SHF.R.U32.HI R229, RZ, 0x8, R229 ;  /* 0x00000008ffe57819 */ /* 0x000fe400000116e5 */
[--C-:B0-----:R-:W-:Y:S02]  /*24ae0*/  PRMT R37, R179, 0x3340, R134.reuse ;  /* 0x00003340b3257816 */ /* 0x101fe40000000086 */
[----:B------:R-:W-:Y:S02]  /*24af0*/  SHF.R.U32.HI R134, RZ, 0x8, R134 ;  /* 0x00000008ff867819 */ /* 0x000fe40000011686 */
[----:B------:R-:W-:Y:S02]  /*24b00*/  LOP3.LUT R31, R31, 0xffff, RZ, 0xc0, !PT ;  /* 0x0000ffff1f1f7812 */ /* 0x000fe400078ec0ff */
[----:B------:R-:W-:-:S02]  /*24b10*/  PRMT R33, R33, 0x3340, R235 ;  /* 0x0000334021217816 */ /* 0x000fc400000000eb */
[----:B------:R-:W-:Y:S02]  /*24b20*/  LOP3.LUT R29, R29, 0xffff, RZ, 0xc0, !PT ;  /* 0x0000ffff1d1d7812 */ /* 0x000fe400078ec0ff */
[----:B------:R-:W-:Y:S01]  /*24b30*/  LOP3.LUT R134, R134, 0xffff, RZ, 0xc0, !PT ;  /* 0x0000ffff86867812 */ /* 0x000fe200078ec0ff */
[----:B------:R0:W-:Y:S01]  /*24b40*/  STL [R1+0x1230], R37 ;  /* 0x0012302501007387 */ /* 0x0001e20000100800 */
[----:B------:R-:W-:Y:S02]  /*24b50*/  LOP3.LUT R35, R35, 0xffff, RZ, 0xc0, !PT ;  /* 0x0000ffff23237812 */ /* 0x000fe400078ec0ff */
[----:B------:R-:W-:Y:S01]  /*24b60*/  LOP3.LUT R229, R229, 0xffff, RZ, 0xc0, !PT ;  /* 0x0000ffffe5e57812 */ /* 0x000fe200078ec0ff */
[----:B------:R1:W-:Y:S01]  /*24b70*/  STL [R1+0x107c], R33 ;  /* 0x00107c2101007387 */ /* 0x0003e20000100800 */
[----:B0-----:R-:W-:Y:S02]  /*24b80*/  PRMT R37, R31, 0x3340, R132 ;  /* 0x000033401f257816 */ /* 0x001fe40000000084 */
[----:B------:R-:W-:-:S02]  /*24b90*/  PRMT R31, R29, 0x3340, R134 ;  /* 0x000033401d1f7816 */ /* 0x000fc40000000086 */
[----:B-1----:R-:W-:Y:S01]  /*24ba0*/  PRMT R33, R35, 0x3340, R229 ;  /* 0x0000334023217816 */ /* 0x002fe200000000e5 */
[----:B------:R-:W-:Y:S04]  /*24bb0*/  STL [R1+0x1068], R37 ;  /* 0x0010682501007387 */ /* 0x000fe80000100800 */
[----:B------:R3:W-:Y:S04]  /*24bc0*/  STL [R1+0x1064], R31 ;  /* 0x0010641f01007387 */ /* 0x0007e80000100800 */
[----:B------:R2:W-:Y:S01]  /*24bd0*/  STL [R1+0x1048], R33 ;  /* 0x0010482101007387 */ /* 0x0005e20000100800 */
[----:B---3--:R-:W-:-:S03]  /*24be0*/  LOP3.LUT R31, R41, 0xffff, RZ, 0xc0, !PT ;  /* 0x0000ffff291f7812 */ /* 0x008fc600078ec0ff */
[----:B------:R-:W3:Y:S01]  /*24bf0*/  LDL.LU R41, [R1+0x42c] ;  /* 0x00042c0001297983 */ /* 0x000ee20000300800 */
[----:B----4-:R-:W-:Y:S02]  /*24c00*/  LOP3.LUT R29, R43, 0xffff, RZ, 0xc0, !PT ;  /* 0x0000ffff2b1d7812 */ /* 0x010fe400078ec0ff */
[----:B------:R-:W-:Y:S02]  /*24c10*/  LOP3.LUT R225, R225, 0xffff, RZ, 0xc0, !PT ;  /* 0x0000ffffe1e17812 */ /* 0x000fe400078ec0ff */
[----:B------:R-:W-:Y:S02]  /*24c20*/  LOP3.LUT R227, R227, 0xffff, RZ, 0xc0, !PT ;  /* 0x0000ffffe3e37812 */ /* 0x000fe400078ec0ff */
[----:B------:R-:W-:Y:S02]  /*24c30*/  PRMT R37, R29, 0x3340, R225 ;  /* 0x000033401d257816 */ /* 0x000fe400000000e1 */
[----:B------:R-:W-:Y:S02]  /*24c40*/  LOP3.LUT R231, R231, 0xffff, RZ, 0xc0, !PT ;  /* 0x0000ffffe7e77812 */ /* 0x000fe400078ec0ff */
[----:B------:R-:W-:-:S02]  /*24c50*/  F2FP.SATFINITE.E4M3.F32.PACK_AB_MERGE_C R128, R129, R128, RZ ;  /* 0x000000808180723e */ /* 0x000fc400048070ff */
[----:B------:R-:W-:Y:S02]  /*24c60*/  LOP3.LUT R183, R183, 0xffff, RZ, 0xc0, !PT ;  /* 0x0000ffffb7b77812 */ /* 0x000fe400078ec0ff */
[----:B------:R-:W-:Y:S02]  /*24c70*/  LOP3.LUT R128, R128, 0xffff, RZ, 0xc0, !PT ;  /* 0x0000ffff80807812 */ /* 0x000fe400078ec0ff */
[----:B------:R-:W-:Y:S02]  /*24c80*/  SHF.R.U32.HI R35, RZ, 0x8, R29 ;  /* 0x00000008ff237819 */ /* 0x000fe4000001161d */
[----:B------:R-:W-:Y:S02]  /*24c90*/  SHF.R.U32.HI R29, RZ, 0x8, R31 ;  /* 0x00000008ff1d7819 */ /* 0x000fe4000001161f */
[----:B------:R-:W-:Y:S02]  /*24ca0*/  SHF.R.U32.HI R225, RZ, 0x8, R225 ;  /* 0x00000008ffe17819 */ /* 0x000fe400000116e1 */
[----:B------:R-:W-:-:S02]  /*24cb0*/  LOP3.LUT R35, R35, 0xffff, RZ, 0xc0, !PT ;  /* 0x0000ffff23237812 */ /* 0x000fc400078ec0ff */
[----:B------:R-:W-:Y:S02]  /*24cc0*/  LOP3.LUT R225, R225, 0xffff, RZ, 0xc0, !PT ;  /* 0x0000ffffe1e17812 */ /* 0x000fe400078ec0ff */
[----:B------:R-:W-:Y:S02]  /*24cd0*/  LOP3.LUT R29, R29, 0xffff, RZ, 0xc0, !PT ;  /* 0x0000ffff1d1d7812 */ /* 0x000fe400078ec0ff */
[----:B--2---:R-:W-:Y:S02]  /*24ce0*/  LOP3.LUT R33, R39, 0xffff, RZ, 0xc0, !PT ;  /* 0x0000ffff27217812 */ /* 0x004fe400078ec0ff */
[----:B------:R-:W2:Y:S04]  /*24cf0*/  LDL.LU R39, [R1+0x428] ;  /* 0x0004280001277983 */ /* 0x000ea80000300800 */
[----:B------:R0:W-:Y:S02]  /*24d00*/  STL [R1+0x1228], R37 ;  /* 0x0012282501007387 */ /* 0x0001e40000100800 */
[----:B0-----:R-:W-:-:S05]  /*24d10*/  PRMT R37, R31, 0x3340, R227 ;  /* 0x000033401f257816 */ /* 0x001fca00000000e3 */
[----:B------:R0:W-:Y:S01]  /*24d20*/  STL [R1+0x1224], R37 ;  /* 0x0012242501007387 */ /* 0x0001e20000100800 */
[----:B------:R-:W-:Y:S02]  /*24d30*/  SHF.R.U32.HI R31, RZ, 0x8, R33 ;  /* 0x00000008ff1f7819 */ /* 0x000fe40000011621 */
[--C-:B0-----:R-:W-:Y:S02]  /*24d40*/  PRMT R37, R33, 0x3340, R231.reuse ;  /* 0x0000334021257816 */ /* 0x101fe400000000e7 */
[----:B------:R-:W-:-:S03]  /*24d50*/  SHF.R.U32.HI R231, RZ, 0x8, R231 ;  /* 0x00000008ffe77819 */ /* 0x000fc600000116e7 */
[----:B------:R0:W-:Y:S01]  /*24d60*/  STL [R1+0x1220], R37 ;  /* 0x0012202501007387 */ /* 0x0001e20000100800 */
[----:B------:R-:W-:Y:S02]  /*24d70*/  SHF.R.U32.HI R33, RZ, 0x8, R183 ;  /* 0x00000008ff217819 */ /* 0x000fe400000116b7 */
[----:B------:R-:W-:Y:S02]  /*24d80*/  SHF.R.U32.HI R227, RZ, 0x8, R227 ;  /* 0x00000008ffe37819 */ /* 0x000fe400000116e3 */
[----:B------:R-:W-:Y:S02]  /*24d90*/  LOP3.LUT R31, R31, 0xffff, RZ, 0xc0, !PT ;  /* 0x0000ffff1f1f7812 */ /* 0x000fe400078ec0ff */
[--C-:B0-----:R-:W-:Y:S02]  /*24da0*/  PRMT R37, R183, 0x3340, R128.reuse ;  /* 0x00003340b7257816 */ /* 0x101fe40000000080 */
[----:B------:R-:W-:Y:S02]  /*24db0*/  SHF.R.U32.HI R128, RZ, 0x8, R128 ;  /* 0x00000008ff807819 */ /* 0x000fe40000011680 */
[----:B------:R-:W-:-:S02]  /*24dc0*/  LOP3.LUT R231, R231, 0xffff, RZ, 0xc0, !PT ;  /* 0x0000ffffe7e77812 */ /* 0x000fc400078ec0ff */
[----:B------:R-:W-:Y:S02]  /*24dd0*/  LOP3.LUT R33, R33, 0xffff, RZ, 0xc0, !PT ;  /* 0x0000ffff21217812 */ /* 0x000fe400078ec0ff */
[----:B------:R-:W-:Y:S01]  /*24de0*/  LOP3.LUT R128, R128, 0xffff, RZ, 0xc0, !PT ;  /* 0x0000ffff80807812 */ /* 0x000fe200078ec0ff */
[----:B------:R0:W-:Y:S01]  /*24df0*/  STL [R1+0x121c], R37 ;  /* 0x00121c2501007387 */ /* 0x0001e20000100800 */
[----:B------:R-:W-:Y:S02]  /*24e00*/  LOP3.LUT R227, R227, 0xffff, RZ, 0xc0, !PT ;  /* 0x0000ffffe3e37812 */ /* 0x000fe400078ec0ff */
[----:B------:R-:W-:Y:S02]  /*24e10*/  PRMT R43, R31, 0x3340, R231 ;  /* 0x000033401f2b7816 */ /* 0x000fe400000000e7 */
[----:B------:R-:W-:Y:S02]  /*24e20*/  PRMT R31, R35, 0x3340, R225 ;  /* 0x00003340231f7816 */ /* 0x000fe400000000e1 */
[----:B0-----:R-:W-:-:S02]  /*24e30*/  PRMT R37, R33, 0x3340, R128 ;  /* 0x0000334021257816 */ /* 0x001fc40000000080 */
[----:B------:R-:W-:Y:S01]  /*24e40*/  PRMT R33, R29, 0x3340, R227 ;  /* 0x000033401d217816 */ /* 0x000fe200000000e3 */
[----:B------:R0:W-:Y:S04]  /*24e50*/  STL [R1+0x1034], R43 ;  /* 0x0010342b01007387 */ /* 0x0001e80000100800 */
[----:B------:R-:W-:Y:S04]  /*24e60*/  STL [R1+0x1038], R37 ;  /* 0x0010382501007387 */ /* 0x000fe80000100800 */
[----:B------:R2:W-:Y:S01]  /*24e70*/  STL [R1+0x103c], R31 ;  /* 0x00103c1f01007387 */ /* 0x0005e20000100800 */
[----:B---3--:R-:W-:-:S03]  /*24e80*/  LOP3.LUT R29, R41, 0xffff, RZ, 0xc0, !PT ;  /* 0x0000ffff291d7812 */ /* 0x008fc600078ec0ff */
[----:B------:R-:W-:Y:S04]  /*24e90*/  STL [R1+0x1040], R33 ;  /* 0x0010402101007387 */ /* 0x000fe80000100800 */
[----:B0-----:R-:W3:Y:S04]  /*24ea0*/  LDL.LU R43, [R1+0x434] ;  /* 0x00043400012b7983 */ /* 0x001ee80000300800 */
[----:B------:R-:W4:Y:S01]  /*24eb0*/  LDL.LU R41, [R1+0x430] ;  /* 0x0004300001297983 */ /* 0x000f220000300800 */
[----:B------:R-:W-:Y:S02]  /*24ec0*/  F2FP.SATFINITE.E4M3.F32.PACK_AB_MERGE_C R124, R125, R124, RZ ;  /* 0x0000007c7d7c723e */ /* 0x000fe400048070ff */
[----:B------:R-:W-:-:S02]  /*24ed0*/  LOP3.LUT R223, R223, 0xffff, RZ, 0xc0, !PT ;  /* 0x0000ffffdfdf7812 */ /* 0x000fc400078ec0ff */
[----:B------:R-:W-:Y:S02]  /*24ee0*/  LOP3.LUT R187, R187, 0xffff, RZ, 0xc0, !PT ;  /* 0x0000ffffbbbb7812 */ /* 0x000fe400078ec0ff */
[----:B------:R-:W-:Y:S02]  /*24ef0*/  LOP3.LUT R124, R124, 0xffff, RZ, 0xc0, !PT ;  /* 0x0000ffff7c7c7812 */ /* 0x000fe400078ec0ff */
[----:B------:R-:W-:Y:S02]  /*24f00*/  LOP3.LUT R221, R221, 0xffff, RZ, 0xc0, !PT ;  /* 0x0000ffffdddd7812 */ /* 0x000fe400078ec0ff */
[----:B------:R-:W-:Y:S02]  /*24f10*/  F2FP.SATFINITE.E4M3.F32.PACK_AB_MERGE_C R126, R127, R126, RZ ;  /* 0x0000007e7f7e723e */ /* 0x000fe400048070ff */
[----:B------:R-:W-:Y:S02]  /*24f20*/  LOP3.LUT R185, R185, 0xffff, RZ, 0xc0, !PT ;  /* 0x0000ffffb9b97812 */ /* 0x000fe400078ec0ff */
[----:B------:R-:W-:-:S02]  /*24f30*/  LOP3.LUT R126, R126, 0xffff, RZ, 0xc0, !PT ;  /* 0x0000ffff7e7e7812 */ /* 0x000fc400078ec0ff */
[----:B------:R-:W-:-:S04]  /*24f40*/  SHF.R.U32.HI R35, RZ, 0x8, R187 ;  /* 0x00000008ff237819 */ /* 0x000fc800000116bb */
[----:B------:R-:W-:Y:S02]  /*24f50*/  LOP3.LUT R35, R35, 0xffff, RZ, 0xc0, !PT ;  /* 0x0000ffff23237812 */ /* 0x000fe400078ec0ff */
[----:B------:R-:W-:Y:S02]  /*24f60*/  LOP3.LUT R217, R217, 0xffff, RZ, 0xc0, !PT ;  /* 0x0000ffffd9d97812 */ /* 0x000fe400078ec0ff */
[----:B------:R-:W-:Y:S02]  /*24f70*/  F2FP.SATFINITE.E4M3.F32.PACK_AB_MERGE_C R120, R121, R120, RZ ;  /* 0x000000787978723e */ /* 0x000fe400048070ff */
[----:B------:R-:W-:Y:S02]  /*24f80*/  LOP3.LUT R219, R219, 0xffff, RZ, 0xc0, !PT ;  /* 0x0000ffffdbdb7812 */ /* 0x000fe400078ec0ff */
[----:B------:R-:W-:Y:S02]  /*24f90*/  LOP3.LUT R189, R189, 0xffff, RZ, 0xc0, !PT ;  /* 0x0000ffffbdbd7812 */ /* 0x000fe400078ec0ff */
[----:B------:R-:W-:-:S02]  /*24fa0*/  LOP3.LUT R120, R120, 0xffff, RZ, 0xc0, !PT ;  /* 0x0000ffff78787812 */ /* 0x000fc400078ec0ff */
[----:B------:R-:W-:Y:S02]  /*24fb0*/  F2FP.SATFINITE.E4M3.F32.PACK_AB_MERGE_C R116, R117, R116, RZ ;  /* 0x000000747574723e */ /* 0x000fe400048070ff */
[----:B------:R-:W-:Y:S02]  /*24fc0*/  LOP3.LUT R194, R194, 0xffff, RZ, 0xc0, !PT ;  /* 0x0000ffffc2c27812 */ /* 0x000fe400078ec0ff */
[----:B------:R-:W-:Y:S02]  /*24fd0*/  LOP3.LUT R116, R116, 0xffff, RZ, 0xc0, !PT ;  /* 0x0000ffff74747812 */ /* 0x000fe400078ec0ff */
[----:B--2---:R-:W-:Y:S02]  /*24fe0*/  LOP3.LUT R31, R39, 0xffff, RZ, 0xc0, !PT ;  /* 0x0000ffff271f7812 */ /* 0x004fe400078ec0ff */
[----:B------:R-:W-:Y:S02]  /*24ff0*/  PRMT R39, R187, 0x3340, R124 ;  /* 0x00003340bb277816 */ /* 0x000fe4000000007c */
[----:B------:R-:W-:-:S05]  /*25000*/  PRMT R37, R31, 0x3340, R223 ;  /* 0x000033401f257816 */ /* 0x000fca00000000df */
[----:B------:R-:W-:Y:S04]  /*25010*/  STL [R1+0x1210], R37 ;  /* 0x0012102501007387 */ /* 0x000fe80000100800 */
[----:B------:R0:W-:Y:S01]  /*25020*/  STL [R1+0x1218], R39 ;  /* 0x0012182701007387 */ /* 0x0001e20000100800 */
[----:B------:R-:W-:Y:S02]  /*25030*/  SHF.R.U32.HI R124, RZ, 0x8, R124 ;  /* 0x00000008ff7c7819 */ /* 0x000fe4000001167c */
[----:B0-----:R-:W-:Y:S02]  /*25040*/  PRMT R39, R29, 0x3340, R221 ;  /* 0x000033401d277816 */ /* 0x001fe400000000dd */
[----:B------:R-:W-:-:S03]  /*25050*/  SHF.R.U32.HI R37, RZ, 0x8, R29 ;  /* 0x00000008ff257819 */ /* 0x000fc6000001161d */
[----:B------:R0:W-:Y:S01]  /*25060*/  STL [R1+0x120c], R39 ;  /* 0x00120c2701007387 */ /* 0x0001e20000100800 */
[----:B------:R-:W-:Y:S02]  /*25070*/  SHF.R.U32.HI R29, RZ, 0x8, R185 ;  /* 0x00000008ff1d7819 */ /* 0x000fe400000116b9 */
[----:B------:R-:W-:Y:S02]  /*25080*/  SHF.R.U32.HI R33, RZ, 0x8, R31 ;  /* 0x00000008ff217819 */ /* 0x000fe4000001161f */
[----:B------:R-:W-:Y:S02]  /*25090*/  SHF.R.U32.HI R221, RZ, 0x8, R221 ;  /* 0x00000008ffdd7819 */ /* 0x000fe400000116dd */
[--C-:B0-----:R-:W-:Y:S02]  /*250a0*/  PRMT R39, R185, 0x3340, R126.reuse ;  /* 0x00003340b9277816 */ /* 0x101fe4000000007e */
[----:B------:R-:W-:Y:S02]  /*250b0*/  SHF.R.U32.HI R126, RZ, 0x8, R126 ;  /* 0x00000008ff7e7819 */ /* 0x000fe4000001167e */
[----:B------:R-:W-:Y:S01]  /*250c0*/  SHF.R.U32.HI R31, RZ, 0x8, R223 ;  /* 0x00000008ff1f7819 */ /* 0x000fe200000116df */
[----:B------:R0:W-:Y:S01]  /*250d0*/  STL [R1+0x1214], R39 ;  /* 0x0012142701007387 */ /* 0x0001e20000100800 */
[----:B------:R-:W-:-:S02]  /*250e0*/  LOP3.LUT R124, R124, 0xffff, RZ, 0xc0, !PT ;  /* 0x0000ffff7c7c7812 */ /* 0x000fc400078ec0ff */
[----:B------:R-:W-:Y:S02]  /*250f0*/  LOP3.LUT R37, R37, 0xffff, RZ, 0xc0, !PT ;  /* 0x0000ffff25257812 */ /* 0x000fe400078ec0ff */
[----:B------:R-:W-:Y:S02]  /*25100*/  LOP3.LUT R221, R221, 0xffff, RZ, 0xc0, !PT ;  /* 0x0000ffffdddd7812 */ /* 0x000fe400078ec0ff */
[----:B------:R-:W-:Y:S02]  /*25110*/  LOP3.LUT R33, R33, 0xffff, RZ, 0xc0, !PT ;  /* 0x0000ffff21217812 */ /* 0x000fe400078ec0ff */
[----:B0-----:R-:W-:Y:S02]  /*25120*/  LOP3.LUT R39, R29, 0xffff, RZ, 0xc0, !PT ;  /* 0x0000ffff1d277812 */ /* 0x001fe400078ec0ff */
[----:B------:R-:W-:Y:S02]  /*25130*/  LOP3.LUT R29, R126, 0xffff, RZ, 0xc0, !PT ;  /* 0x0000ffff7e1d7812 */ /* 0x000fe400078ec0ff */
[----:B------:R-:W-:-:S02]  /*25140*/  LOP3.LUT R31, R31, 0xffff, RZ, 0xc0, !PT ;  /* 0x0000ffff1f1f7812 */ /* 0x000fc400078ec0ff */
[----:B------:R-:W-:Y:S02]  /*25150*/  PRMT R45, R35, 0x3340, R124 ;  /* 0x00003340232d7816 */ /* 0x000fe4000000007c */
[----:B------:R-:W-:Y:S02]  /*25160*/  PRMT R29, R39, 0x3340, R29 ;  /* 0x00003340271d7816 */ /* 0x000fe4000000001d */
[----:B------:R-:W-:Y:S02]  /*25170*/  PRMT R35, R37, 0x3340, R221 ;  /* 0x0000334025237816 */ /* 0x000fe400000000dd */
[----:B------:R-:W-:Y:S01]  /*25180*/  PRMT R33, R33, 0x3340, R31 ;  /* 0x0000334021217816 */ /* 0x000fe2000000001f */
[----:B------:R-:W-:Y:S04]  /*25190*/  STL [R1+0x102c], R45 ;  /* 0x00102c2d01007387 */ /* 0x000fe80000100800 */
[----:B------:R3:W-:Y:S04]  /*251a0*/  STL [R1+0x1030], R29 ;  /* 0x0010301d01007387 */ /* 0x0007e80000100800 */
[----:B------:R0:W-:Y:S04]  /*251b0*/  STL [R1+0x1024], R35 ;  /* 0x0010242301007387 */ /* 0x0001e80000100800 */
[----:B------:R1:W-:Y:S01]  /*251c0*/  STL [R1+0x1028], R33 ;  /* 0x0010282101007387 */ /* 0x0003e20000100800 */
[----:B---3--:R-:W-:-:S03]  /*251d0*/  LOP3.LUT R29, R43, 0xffff, RZ, 0xc0, !PT ;  /* 0x0000ffff2b1d7812 */ /* 0x008fc600078ec0ff */
[----:B------:R-:W2:Y:S01]  /*251e0*/  LDL.LU R43, [R1+0x43c] ;  /* 0x00043c00012b7983 */ /* 0x000ea20000300800 */
[----:B----4-:R-:W-:-:S03]  /*251f0*/  LOP3.LUT R31, R41, 0xffff, RZ, 0xc0, !PT ;  /* 0x0000ffff291f7812 */ /* 0x010fc600078ec0ff */
[----:B------:R-:W3:Y:S01]  /*25200*/  LDL.LU R41, [R1+0x438] ;  /* 0x0004380001297983 */ /* 0x000ee20000300800 */
[----:B0-----:R-:W-:Y:S02]  /*25210*/  PRMT R35, R29, 0x3340, R217 ;  /* 0x000033401d237816 */ /* 0x001fe400000000d9 */
[----:B-1----:R-:W-:-:S03]  /*25220*/  SHF.R.U32.HI R33, RZ, 0x8, R29 ;  /* 0x00000008ff217819 */ /* 0x002fc6000001161d */
[----:B------:R0:W-:Y:S01]  /*25230*/  STL [R1+0x1208], R35 ;  /* 0x0012082301007387 */ /* 0x0001e20000100800 */
[--C-:B------:R-:W-:Y:S02]  /*25240*/  PRMT R37, R189, 0x3340, R120.reuse ;  /* 0x00003340bd257816 */ /* 0x100fe40000000078 */
[----:B------:R-:W-:Y:S02]  /*25250*/  SHF.R.U32.HI R29, RZ, 0x8, R31 ;  /* 0x00000008ff1d7819 */ /* 0x000fe4000001161f */
[----:B------:R-:W-:Y:S02]  /*25260*/  SHF.R.U32.HI R120, RZ, 0x8, R120 ;  /* 0x00000008ff787819 */ /* 0x000fe40000011678 */
[----:B0-----:R-:W-:Y:S02]  /*25270*/  PRMT R35, R31, 0x3340, R219 ;  /* 0x000033401f237816 */ /* 0x001fe400000000db */
[----:B------:R-:W-:Y:S02]  /*25280*/  SHF.R.U32.HI R31, RZ, 0x8, R189 ;  /* 0x00000008ff1f7819 */ /* 0x000fe400000116bd */
[----:B------:R-:W-:Y:S01]  /*25290*/  SHF.R.U32.HI R217, RZ, 0x8, R217 ;  /* 0x00000008ffd97819 */ /* 0x000fe200000116d9 */
[----:B------:R0:W-:Y:S01]  /*252a0*/  STL [R1+0x1204], R35 ;  /* 0x0012042301007387 */ /* 0x0001e20000100800 */
[----:B------:R-:W-:-:S02]  /*252b0*/  SHF.R.U32.HI R219, RZ, 0x8, R219 ;  /* 0x00000008ffdb7819 */ /* 0x000fc400000116db */
[--C-:B------:R-:W-:Y:S01]  /*252c0*/  PRMT R39, R194, 0x3340, R116.reuse ;  /* 0x00003340c2277816 */ /* 0x100fe20000000074 */
[----:B------:R1:W-:Y:S01]  /*252d0*/  STL [R1+0x11fc], R37 ;  /* 0x0011fc2501007387 */ /* 0x0003e20000100800 */
[----:B------:R-:W-:Y:S02]  /*252e0*/  SHF.R.U32.HI R116, RZ, 0x8, R116 ;  /* 0x00000008ff747819 */ /* 0x000fe40000011674 */
[----:B------:R-:W-:Y:S02]  /*252f0*/  LOP3.LUT R33, R33, 0xffff, RZ, 0xc0, !PT ;  /* 0x0000ffff21217812 */ /* 0x000fe400078ec0ff */
[----:B0-----:R-:W-:Y:S02]  /*25300*/  SHF.R.U32.HI R35, RZ, 0x8, R194 ;  /* 0x00000008ff237819 */ /* 0x001fe400000116c2 */
[----:B------:R-:W-:Y:S02]  /*25310*/  LOP3.LUT R217, R217, 0xffff, RZ, 0xc0, !PT ;  /* 0x0000ffffd9d97812 */ /* 0x000fe400078ec0ff */
[----:B-1----:R-:W-:-:S02]  /*25320*/  LOP3.LUT R37, R31, 0xffff, RZ, 0xc0, !PT ;  /* 0x0000ffff1f257812 */ /* 0x002fc400078ec0ff */
[----:B------:R-:W-:Y:S01]  /*25330*/  LOP3.LUT R31, R120, 0xffff, RZ, 0xc0, !PT ;  /* 0x0000ffff781f7812 */ /* 0x000fe200078ec0ff */
[----:B------:R0:W-:Y:S01]  /*25340*/  STL [R1+0x1200], R39 ;  /* 0x0012002701007387 */ /* 0x0001e20000100800 */
[----:B------:R-:W-:Y:S02]  /*25350*/  LOP3.LUT R29, R29, 0xffff, RZ, 0xc0, !PT ;  /* 0x0000ffff1d1d7812 */ /* 0x000fe400078ec0ff */
[----:B------:R-:W-:Y:S02]  /*25360*/  LOP3.LUT R219, R219, 0xffff, RZ, 0xc0, !PT ;  /* 0x0000ffffdbdb7812 */ /* 0x000fe400078ec0ff */
[----:B------:R-:W-:Y:S02]  /*25370*/  LOP3.LUT R35, R35, 0xffff, RZ, 0xc0, !PT ;  /* 0x0000ffff23237812 */ /* 0x000fe400078ec0ff */
[----:B------:R-:W-:Y:S02]  /*25380*/  LOP3.LUT R116, R116, 0xffff, RZ, 0xc0, !PT ;  /* 0x0000ffff74747812 */ /* 0x000fe400078ec0ff */
[----:B0-----:R-:W-:-:S02]  /*25390*/  PRMT R39, R37, 0x3340, R31 ;  /* 0x0000334025277816 */ /* 0x001fc4000000001f */
[----:B------:R-:W-:Y:S02]  /*253a0*/  PRMT R37, R33, 0x3340, R217 ;  /* 0x0000334021257816 */ /* 0x000fe400000000d9 */
[----:B------:R-:W-:Y:S02]  /*253b0*/  PRMT R31, R29, 0x3340, R219 ;  /* 0x000033401d1f7816 */ /* 0x000fe400000000db */
[----:B------:R-:W-:Y:S01]  /*253c0*/  PRMT R33, R35, 0x3340, R116 ;  /* 0x0000334023217816 */ /* 0x000fe20000000074 */
[----:B------:R0:W-:Y:S04]  /*253d0*/  STL [R1+0x1014], R39 ;  /* 0x0010142701007387 */ /* 0x0001e80000100800 */
[----:B------:R-:W-:Y:S04]  /*253e0*/  STL [R1+0x1018], R37 ;  /* 0x0010182501007387 */ /* 0x000fe80000100800 */
[----:B------:R3:W-:Y:S04]  /*253f0*/  STL [R1+0x101c], R31 ;  /* 0x00101c1f01007387 */ /* 0x0007e80000100800 */
[----:B------:R1:W-:Y:S04]  /*25400*/  STL [R1+0x1020], R33 ;  /* 0x0010202101007387 */ /* 0x0003e80000100800 */
[----:B------:R-:W4:Y:S04]  /*25410*/  LDL.LU R47, [R1+0x444] ;  /* 0x00044400012f7983 */ /* 0x000f280000300800 */
[----:B------:R-:W4:Y:S01]  /*25420*/  LDL.LU R45, [R1+0x440] ;  /* 0x00044000012d7983 */ /* 0x000f220000300800 */
[----:B------:R-:W-:-:S02]  /*25430*/  F2FP.SATFINITE.E4M3.F32.PACK_AB_MERGE_C R112, R113, R112, RZ ;  /* 0x000000707170723e */ /* 0x000fc400048070ff */
[----:B------:R-:W-:Y:S02]  /*25440*/  LOP3.LUT R215, R215, 0xffff, RZ, 0xc0, !PT ;  /* 0x0000ffffd7d77812 */ /* 0x000fe400078ec0ff */
[----:B------:R-:W-:Y:S02]  /*25450*/  LOP3.LUT R196, R196, 0xffff, RZ, 0xc0, !PT ;  /* 0x0000ffffc4c47812 */ /* 0x000fe400078ec0ff */
[----:B------:R-:W-:Y:S02]  /*25460*/  LOP3.LUT R112, R112, 0xffff, RZ, 0xc0, !PT ;  /* 0x0000ffff70707812 */ /* 0x000fe400078ec0ff */
[----:B------:R-:W-:Y:S02]  /*25470*/  F2FP.SATFINITE.E4M3.F32.PACK_AB_MERGE_C R118, R119, R118, RZ ;  /* 0x000000767776723e */ /* 0x000fe400048070ff */
[----:B------:R-:W-:Y:S02]  /*25480*/  LOP3.LUT R192, R192, 0xffff, RZ, 0xc0, !PT ;  /* 0x0000ffffc0c07812 */ /* 0x000fe400078ec0ff */
[----:B------:R-:W-:-:S02]  /*25490*/  LOP3.LUT R213, R213, 0xffff, RZ, 0xc0, !PT ;  /* 0x0000ffffd5d57812 */ /* 0x000fc400078ec0ff */
[----:B------:R-:W-:Y:S02]  /*254a0*/  LOP3.LUT R118, R118, 0xffff, RZ, 0xc0, !PT ;  /* 0x0000ffff76767812 */ /* 0x000fe400078ec0ff */
[----:B0-----:R-:W-:Y:S02]  /*254b0*/  SHF.R.U32.HI R39, RZ, 0x8, R192 ;  /* 0x00000008ff277819 */ /* 0x001fe400000116c0 */
[----:B------:R-:W-:Y:S02]  /*254c0*/  SHF.R.U32.HI R35, RZ, 0x8, R215 ;  /* 0x00000008ff237819 */ /* 0x000fe400000116d7 */
[----:B------:R-:W-:Y:S02]  /*254d0*/  PRMT R49, R192, 0x3340, R118 ;  /* 0x00003340c0317816 */ /* 0x000fe40000000076 */
[----:B------:R-:W-:Y:S02]  /*254e0*/  LOP3.LUT R39, R39, 0xffff, RZ, 0xc0, !PT ;  /* 0x0000ffff27277812 */ /* 0x000fe400078ec0ff */
[----:B------:R-:W-:-:S02]  /*254f0*/  LOP3.LUT R35, R35, 0xffff, RZ, 0xc0, !PT ;  /* 0x0000ffff23237812 */ /* 0x000fc400078ec0ff */
[----:B---3--:R-:W-:Y:S02]  /*25500*/  LOP3.LUT R31, R41, 0xffff, RZ, 0xc0, !PT ;  /* 0x0000ffff291f7812 */ /* 0x008fe400078ec0ff */
[----:B------:R-:W-:Y:S02]  /*25510*/  PRMT R41, R196, 0x3340, R112 ;  /* 0x00003340c4297816 */ /* 0x000fe40000000070 */
[----:B------:R-:W-:Y:S02]  /*25520*/  PRMT R37, R31, 0x3340, R215 ;  /* 0x000033401f257816 */ /* 0x000fe400000000d7 */
[----:B--2---:R-:W-:-:S03]  /*25530*/  LOP3.LUT R29, R43, 0xffff, RZ, 0xc0, !PT ;  /* 0x0000ffff2b1d7812 */ /* 0x004fc600078ec0ff */
[----:B------:R-:W-:Y:S01]  /*25540*/  STL [R1+0x11e8], R37 ;  /* 0x0011e82501007387 */ /* 0x000fe20000100800 */
[----:B------:R-:W-:-:S03]  /*25550*/  SHF.R.U32.HI R43, RZ, 0x8, R118 ;  /* 0x00000008ff2b7819 */ /* 0x000fc60000011676 */
[----:B------:R0:W-:Y:S01]  /*25560*/  STL [R1+0x11e4], R41 ;  /* 0x0011e42901007387 */ /* 0x0001e20000100800 */
[----:B-1----:R-:W-:Y:S02]  /*25570*/  SHF.R.U32.HI R33, RZ, 0x8, R31 ;  /* 0x00000008ff217819 */ /* 0x002fe4000001161f */
[----:B------:R-:W-:Y:S02]  /*25580*/  SHF.R.U32.HI R31, RZ, 0x8, R196 ;  /* 0x00000008ff1f7819 */ /* 0x000fe400000116c4 */
[----:B------:R-:W-:Y:S02]  /*25590*/  LOP3.LUT R43, R43, 0xffff, RZ, 0xc0, !PT ;  /* 0x0000ffff2b2b7812 */ /* 0x000fe400078ec0ff */
[----:B0-----:R-:W-:Y:S02]  /*255a0*/  SHF.R.U32.HI R41, RZ, 0x8, R29 ;  /* 0x00000008ff297819 */ /* 0x001fe4000001161d */
[--C-:B------:R-:W-:Y:S02]  /*255b0*/  PRMT R29, R29, 0x3340, R213.reuse ;  /* 0x000033401d1d7816 */ /* 0x100fe400000000d5 */
[----:B------:R-:W-:-:S02]  /*255c0*/  SHF.R.U32.HI R213, RZ, 0x8, R213 ;  /* 0x00000008ffd57819 */ /* 0x000fc400000116d5 */
[----:B------:R-:W-:Y:S02]  /*255d0*/  SHF.R.U32.HI R37, RZ, 0x8, R112 ;  /* 0x00000008ff257819 */ /* 0x000fe40000011670 */
[----:B------:R-:W-:Y:S02]  /*255e0*/  LOP3.LUT R41, R41, 0xffff, RZ, 0xc0, !PT ;  /* 0x0000ffff29297812 */ /* 0x000fe400078ec0ff */
[----:B------:R-:W-:Y:S02]  /*255f0*/  LOP3.LUT R213, R213, 0xffff, RZ, 0xc0, !PT ;  /* 0x0000ffffd5d57812 */ /* 0x000fe400078ec0ff */
[----:B------:R-:W-:Y:S01]  /*25600*/  LOP3.LUT R33, R33, 0xffff, RZ, 0xc0, !PT ;  /* 0x0000ffff21217812 */ /* 0x000fe200078ec0ff */
[----:B------:R-:W-:Y:S01]  /*25610*/  STL [R1+0x11f8], R49 ;  /* 0x0011f83101007387 */ /* 0x000fe20000100800 */
[----:B------:R-:W-:Y:S02]  /*25620*/  LOP3.LUT R31, R31, 0xffff, RZ, 0xc0, !PT ;  /* 0x0000ffff1f1f7812 */ /* 0x000fe400078ec0ff */
[----:B------:R-:W-:Y:S01]  /*25630*/  LOP3.LUT R37, R37, 0xffff, RZ, 0xc0, !PT ;  /* 0x0000ffff25257812 */ /* 0x000fe200078ec0ff */
[----:B------:R0:W-:Y:S01]  /*25640*/  STL [R1+0x11dc], R29 ;  /* 0x0011dc1d01007387 */ /* 0x0001e20000100800 */
[----:B------:R-:W-:-:S02]  /*25650*/  PRMT R43, R39, 0x3340, R43 ;  /* 0x00003340272b7816 */ /* 0x000fc4000000002b */
[----:B------:R-:W-:-:S03]  /*25660*/  PRMT R39, R41, 0x3340, R213 ;  /* 0x0000334029277816 */ /* 0x000fc600000000d5 */
[----:B------:R-:W-:Y:S01]  /*25670*/  STL [R1+0x1010], R43 ;  /* 0x0010102b01007387 */ /* 0x000fe20000100800 */
[----:B0-----:R-:W-:Y:S02]  /*25680*/  PRMT R29, R33, 0x3340, R35 ;  /* 0x00003340211d7816 */ /* 0x001fe40000000023 */
[----:B------:R-:W-:Y:S01]  /*25690*/  PRMT R33, R31, 0x3340, R37 ;  /* 0x000033401f217816 */ /* 0x000fe20000000025 */
[----:B------:R-:W-:Y:S04]  /*256a0*/  STL [R1+0x1004], R39 ;  /* 0x0010042701007387 */ /* 0x000fe80000100800 */
[----:B------:R0:W-:Y:S04]  /*256b0*/  STL [R1+0x1008], R29 ;  /* 0x0010081d01007387 */ /* 0x0001e80000100800 */
[----:B------:R-:W-:Y:S04]  /*256c0*/  STL [R1+0x100c], R33 ;  /* 0x00100c2101007387 */ /* 0x000fe80000100800 */
[----:B------:R-:W2:Y:S01]  /*256d0*/  LDL.LU R49, [R1+0x454] ;  /* 0x0004540001317983 */ /* 0x000ea20000300800 */
[----:B----4-:R-:W-:-:S03]  /*256e0*/  LOP3.LUT R31, R47, 0xffff, RZ, 0xc0, !PT ;  /* 0x0000ffff2f1f7812 */ /* 0x010fc600078ec0ff */
[----:B------:R-:W3:Y:S01]  /*256f0*/  LDL.LU R47, [R1+0x44c] ;  /* 0x00044c00012f7983 */ /* 0x000ee20000300800 */
[----:B0-----:R-:W-:-:S03]  /*25700*/  LOP3.LUT R29, R45, 0xffff, RZ, 0xc0, !PT ;  /* 0x0000ffff2d1d7812 */ /* 0x001fc600078ec0ff */
[----:B------:R-:W4:Y:S01]  /*25710*/  LDL.LU R45, [R1+0x448] ;  /* 0x00044800012d7983 */ /* 0x000f220000300800 */
[----:B------:R-:W-:Y:S02]  /*25720*/  LOP3.LUT R209, R209, 0xffff, RZ, 0xc0, !PT ;  /* 0x0000ffffd1d17812 */ /* 0x000fe400078ec0ff */
[----:B------:R-:W-:Y:S02]  /*25730*/  F2FP.SATFINITE.E4M3.F32.PACK_AB_MERGE_C R108, R109, R108, RZ ;  /* 0x0000006c6d6c723e */ /* 0x000fe400048070ff */
[----:B------:R-:W-:Y:S02]  /*25740*/  SHF.R.U32.HI R41, RZ, 0x8, R31 ;  /* 0x00000008ff297819 */ /* 0x000fe4000001161f */
[----:B------:R-:W-:Y:S02]  /*25750*/  PRMT R31, R31, 0x3340, R209 ;  /* 0x000033401f1f7816 */ /* 0x000fe400000000d1 */
[----:B------:R-:W-:Y:S02]  /*25760*/  LOP3.LUT R211, R211, 0xffff, RZ, 0xc0, !PT ;  /* 0x0000ffffd3d37812 */ /* 0x000fe400078ec0ff */
[----:B------:R-:W-:-:S02]  /*25770*/  LOP3.LUT R200, R200, 0xffff, RZ, 0xc0, !PT ;  /* 0x0000ffffc8c87812 */ /* 0x000fc400078ec0ff */
[----:B------:R-:W-:Y:S01]  /*25780*/  LOP3.LUT R108, R108, 0xffff, RZ, 0xc0, !PT ;  /* 0x0000ffff6c6c7812 */ /* 0x000fe200078ec0ff */
[----:B------:R0:W-:Y:S01]  /*25790*/  STL [R1+0x11c8], R31 ;  /* 0x0011c81f01007387 */ /* 0x0001e20000100800 */
[----:B------:R-:W-:Y:S02]  /*257a0*/  F2FP.SATFINITE.E4M3.F32.PACK_AB_MERGE_C R110, R111, R110, RZ ;  /* 0x0000006e6f6e723e */ /* 0x000fe400048070ff */
[----:B------:R-:W-:Y:S02]  /*257b0*/  SHF.R.U32.HI R37, RZ, 0x8, R29 ;  /* 0x00000008ff257819 */ /* 0x000fe4000001161d */
[----:B------:R-:W-:Y:S02]  /*257c0*/  PRMT R29, R29, 0x3340, R211 ;  /* 0x000033401d1d7816 */ /* 0x000fe400000000d3 */
[----:B------:R-:W-:Y:S02]  /*257d0*/  LOP3.LUT R198, R198, 0xffff, RZ, 0xc0, !PT ;  /* 0x0000ffffc6c67812 */ /* 0x000fe400078ec0ff */
[----:B0-----:R-:W-:-:S02]  /*257e0*/  PRMT R31, R200, 0x3340, R108 ;  /* 0x00003340c81f7816 */ /* 0x001fc4000000006c */
[----:B------:R-:W-:Y:S01]  /*257f0*/  LOP3.LUT R110, R110, 0xffff, RZ, 0xc0, !PT ;  /* 0x0000ffff6e6e7812 */ /* 0x000fe200078ec0ff */
[----:B------:R0:W-:Y:S01]  /*25800*/  STL [R1+0x11cc], R29 ;  /* 0x0011cc1d01007387 */ /* 0x0001e20000100800 */
[----:B------:R-:W-:Y:S02]  /*25810*/  SHF.R.U32.HI R43, RZ, 0x8, R209 ;  /* 0x00000008ff2b7819 */ /* 0x000fe400000116d1 */
[----:B------:R-:W-:Y:S01]  /*25820*/  SHF.R.U32.HI R39, RZ, 0x8, R211 ;  /* 0x00000008ff277819 */ /* 0x000fe200000116d3 */
[----:B------:R1:W-:Y:S01]  /*25830*/  STL [R1+0x11d4], R31 ;  /* 0x0011d41f01007387 */ /* 0x0003e20000100800 */
[----:B------:R-:W-:Y:S02]  /*25840*/  SHF.R.U32.HI R33, RZ, 0x8, R200 ;  /* 0x00000008ff217819 */ /* 0x000fe400000116c8 */
[----:B------:R-:W-:Y:S02]  /*25850*/  SHF.R.U32.HI R35, RZ, 0x8, R108 ;  /* 0x00000008ff237819 */ /* 0x000fe4000001166c */
[----:B------:R-:W-:-:S02]  /*25860*/  LOP3.LUT R41, R41, 0xffff, RZ, 0xc0, !PT ;  /* 0x0000ffff29297812 */ /* 0x000fc400078ec0ff */
[----:B0-----:R-:W-:Y:S02]  /*25870*/  SHF.R.U32.HI R29, RZ, 0x8, R198 ;  /* 0x00000008ff1d7819 */ /* 0x001fe400000116c6 */
[----:B------:R-:W-:Y:S02]  /*25880*/  LOP3.LUT R43, R43, 0xffff, RZ, 0xc0, !PT ;  /* 0x0000ffff2b2b7812 */ /* 0x000fe400078ec0ff */
[----:B-1----:R-:W-:Y:S02]  /*25890*/  SHF.R.U32.HI R31, RZ, 0x8, R110 ;  /* 0x00000008ff1f7819 */ /* 0x002fe4000001166e */
[----:B------:R-:W-:Y:S02]  /*258a0*/  LOP3.LUT R37, R37, 0xffff, RZ, 0xc0, !PT ;  /* 0x0000ffff25257812 */ /* 0x000fe400078ec0ff */
[----:B------:R-:W-:Y:S02]  /*258b0*/  LOP3.LUT R39, R39, 0xffff, RZ, 0xc0, !PT ;  /* 0x0000ffff27277812 */ /* 0x000fe400078ec0ff */
[----:B------:R-:W-:-:S02]  /*258c0*/  LOP3.LUT R33, R33, 0xffff, RZ, 0xc0, !PT ;  /* 0x0000ffff21217812 */ /* 0x000fc400078ec0ff */
[----:B------:R-:W-:Y:S02]  /*258d0*/  LOP3.LUT R35, R35, 0xffff, RZ, 0xc0, !PT ;  /* 0x0000ffff23237812 */ /* 0x000fe400078ec0ff */
[----:B------:R-:W-:Y:S02]  /*258e0*/  PRMT R51, R198, 0x3340, R110 ;  /* 0x00003340c6337816 */ /* 0x000fe4000000006e */
[----:B------:R-:W-:Y:S02]  /*258f0*/  LOP3.LUT R29, R29, 0xffff, RZ, 0xc0, !PT ;  /* 0x0000ffff1d1d7812 */ /* 0x000fe400078ec0ff */
[----:B------:R-:W-:Y:S02]  /*25900*/  LOP3.LUT R31, R31, 0xffff, RZ, 0xc0, !PT ;  /* 0x0000ffff1f1f7812 */ /* 0x000fe400078ec0ff */
[----:B------:R-:W-:Y:S02]  /*25910*/  PRMT R41, R41, 0x3340, R43 ;  /* 0x0000334029297816 */ /* 0x000fe4000000002b */
[----:B------:R-:W-:-:S02]  /*25920*/  PRMT R37, R37, 0x3340, R39 ;  /* 0x0000334025257816 */ /* 0x000fc40000000027 */
[----:B------:R-:W-:Y:S01]  /*25930*/  PRMT R33, R33, 0x3340, R35 ;  /* 0x0000334021217816 */ /* 0x000fe20000000023 */
[----:B------:R-:W-:Y:S01]  /*25940*/  STL [R1+0x11d8], R51 ;  /* 0x0011d83301007387 */ /* 0x000fe20000100800 */
[----:B------:R-:W-:-:S03]  /*25950*/  PRMT R29, R29, 0x3340, R31 ;  /* 0x000033401d1d7816 */ /* 0x000fc6000000001f */
[----:B------:R-:W-:Y:S04]  /*25960*/  STL [R1+0xff4], R41 ;  /* 0x000ff42901007387 */ /* 0x000fe80000100800 */
[----:B------:R-:W-:Y:S04]  /*25970*/  STL [R1+0xff8], R37 ;  /* 0x000ff82501007387 */ /* 0x000fe80000100800 */
[----:B------:R3:W-:Y:S04]  /*25980*/  STL [R1+0xffc], R33 ;  /* 0x000ffc2101007387 */ /* 0x0007e80000100800 */
[----:B------:R-:W-:Y:S01]  /*25990*/  STL [R1+0x1000], R29 ;  /* 0x0010001d01007387 */ /* 0x000fe20000100800 */
[----:B---3--:R-:W-:-:S03]  /*259a0*/  LOP3.LUT R33, R47, 0xffff, RZ, 0xc0, !PT ;  /* 0x0000ffff2f217812 */ /* 0x008fc600078ec0ff */
[----:B------:R-:W3:Y:S01]  /*259b0*/  LDL.LU R47, [R1+0x45c] ;  /* 0x00045c00012f7983 */ /* 0x000ee20000300800 */
[----:B----4-:R-:W-:-:S03]  /*259c0*/  LOP3.LUT R35, R45, 0xffff, RZ, 0xc0, !PT ;  /* 0x0000ffff2d237812 */ /* 0x010fc600078ec0ff */
[----:B------:R-:W4:Y:S01]  /*259d0*/  LDL.LU R45, [R1+0x450] ;  /* 0x00045000012d7983 */ /* 0x000f220000300800 */
[----:B--2---:R-:W-:Y:S02]  /*259e0*/  LOP3.LUT R31, R49, 0xffff, RZ, 0xc0, !PT ;  /* 0x0000ffff311f7812 */ /* 0x004fe400078ec0ff */
[----:B------:R-:W-:Y:S02]  /*259f0*/  LOP3.LUT R201, R201, 0xffff, RZ, 0xc0, !PT ;  /* 0x0000ffffc9c97812 */ /* 0x000fe400078ec0ff */
[----:B------:R-:W-:Y:S02]  /*25a00*/  LOP3.LUT R207, R207, 0xffff, RZ, 0xc0, !PT ;  /* 0x0000ffffcfcf7812 */ /* 0x000fe400078ec0ff */
[----:B------:R-:W-:Y:S02]  /*25a10*/  PRMT R39, R31, 0x3340, R201 ;  /* 0x000033401f277816 */ /* 0x000fe400000000c9 */
[----:B------:R-:W-:Y:S02]  /*25a20*/  SHF.R.U32.HI R37, RZ, 0x8, R35 ;  /* 0x00000008ff257819 */ /* 0x000fe40000011623 */
[----:B------:R-:W-:-:S02]  /*25a30*/  PRMT R35, R35, 0x3340, R207 ;  /* 0x0000334023237816 */ /* 0x000fc400000000cf */
[----:B------:R-:W-:Y:S01]  /*25a40*/  LOP3.LUT R205, R205, 0xffff, RZ, 0xc0, !PT ;  /* 0x0000ffffcdcd7812 */ /* 0x000fe200078ec0ff */
[----:B------:R-:W-:Y:S01]  /*25a50*/  STL [R1+0x11c4], R39 ;  /* 0x0011c42701007387 */ /* 0x000fe20000100800 */
[----:B------:R-:W-:-:S03]  /*25a60*/  F2FP.SATFINITE.E4M3.F32.PACK_AB_MERGE_C R104, R105, R104, RZ ;  /* 0x000000686968723e */ /* 0x000fc600048070ff */
[----:B------:R0:W-:Y:S01]  /*25a70*/  STL [R1+0x11bc], R35 ;  /* 0x0011bc2301007387 */ /* 0x0001e20000100800 */
[----:B------:R-:W-:Y:S02]  /*25a80*/  LOP3.LUT R202, R202, 0xffff, RZ, 0xc0, !PT ;  /* 0x0000ffffcaca7812 */ /* 0x000fe400078ec0ff */
[----:B------:R-:W-:Y:S02]  /*25a90*/  LOP3.LUT R104, R104, 0xffff, RZ, 0xc0, !PT ;  /* 0x0000ffff68687812 */ /* 0x000fe400078ec0ff */
[----:B------:R-:W-:Y:S02]  /*25aa0*/  SHF.R.U32.HI R41, RZ, 0x8, R33 ;  /* 0x00000008ff297819 */ /* 0x000fe40000011621 */
[--C-:B0-----:R-:W-:Y:S02]  /*25ab0*/  PRMT R35, R33, 0x3340, R205.reuse ;  /* 0x0000334021237816 */ /* 0x101fe400000000cd */
[----:B------:R-:W-:Y:S02]  /*25ac0*/  SHF.R.U32.HI R43, RZ, 0x8, R205 ;  /* 0x00000008ff2b7819 */ /* 0x000fe400000116cd */
[----:B------:R-:W-:Y:S01]  /*25ad0*/  SHF.R.U32.HI R39, RZ, 0x8, R207 ;  /* 0x00000008ff277819 */ /* 0x000fe200000116cf */
[----:B------:R0:W-:Y:S01]  /*25ae0*/  STL [R1+0x11b8], R35 ;  /* 0x0011b82301007387 */ /* 0x0001e20000100800 */
[----:B------:R-:W-:-:S02]  /*25af0*/  SHF.R.U32.HI R29, RZ, 0x8, R31 ;  /* 0x00000008ff1d7819 */ /* 0x000fc4000001161f */
[----:B------:R-:W-:Y:S02]  /*25b00*/  SHF.R.U32.HI R33, RZ, 0x8, R202 ;  /* 0x00000008ff217819 */ /* 0x000fe400000116ca */
[----:B------:R-:W-:Y:S02]  /*25b10*/  SHF.R.U32.HI R31, RZ, 0x8, R201 ;  /* 0x00000008ff1f7819 */ /* 0x000fe400000116c9 */
[----:B------:R-:W-:Y:S02]  /*25b20*/  LOP3.LUT R41, R41, 0xffff, RZ, 0xc0, !PT ;  /* 0x0000ffff29297812 */ /* 0x000fe400078ec0ff */
[----:B0-----:R-:W-:Y:S02]  /*25b30*/  SHF.R.U32.HI R35, RZ, 0x8, R104 ;  /* 0x00000008ff237819 */ /* 0x001fe40000011668 */
[----:B------:R-:W-:Y:S02]  /*25b40*/  LOP3.LUT R43, R43, 0xffff, RZ, 0xc0, !PT ;  /* 0x0000ffff2b2b7812 */ /* 0x000fe400078ec0ff */
[----:B------:R-:W-:-:S02]  /*25b50*/  LOP3.LUT R37, R37, 0xffff, RZ, 0xc0, !PT ;  /* 0x0000ffff25257812 */ /* 0x000fc400078ec0ff */
[----:B------:R-:W-:Y:S02]  /*25b60*/  LOP3.LUT R39, R39, 0xffff, RZ, 0xc0, !PT ;  /* 0x0000ffff27277812 */ /* 0x000fe400078ec0ff */
[----:B------:R-:W-:Y:S02]  /*25b70*/  LOP3.LUT R33, R33, 0xffff, RZ, 0xc0, !PT ;  /* 0x0000ffff21217812 */ /* 0x000fe400078ec0ff */
[----:B------:R-:W-:Y:S02]  /*25b80*/  LOP3.LUT R35, R35, 0xffff, RZ, 0xc0, !PT ;  /* 0x0000ffff23237812 */ /* 0x000fe400078ec0ff */
[----:B------:R-:W-:Y:S02]  /*25b90*/  PRMT R49, R202, 0x3340, R104 ;  /* 0x00003340ca317816 */ /* 0x000fe40000000068 */
[----:B------:R-:W-:Y:S02]  /*25ba0*/  LOP3.LUT R29, R29, 0xffff, RZ, 0xc0, !PT ;  /* 0x0000ffff1d1d7812 */ /* 0x000fe400078ec0ff */
[----:B------:R-:W-:-:S02]  /*25bb0*/  LOP3.LUT R31, R31, 0xffff, RZ, 0xc0, !PT ;  /* 0x0000ffff1f1f7812 */ /* 0x000fc400078ec0ff */
[----:B------:R-:W-:Y:S02]  /*25bc0*/  PRMT R41, R41, 0x3340, R43 ;  /* 0x0000334029297816 */ /* 0x000fe4000000002b */
[----:B------:R-:W-:Y:S02]  /*25bd0*/  PRMT R37, R37, 0x3340, R39 ;  /* 0x0000334025257816 */ /* 0x000fe40000000027 */
[----:B------:R-:W-:Y:S01]  /*25be0*/  PRMT R35, R33, 0x3340, R35 ;  /* 0x0000334021237816 */ /* 0x000fe20000000023 */
[----:B------:R-:W-:Y:S01]  /*25bf0*/  STL [R1+0x11c0], R49 ;  /* 0x0011c03101007387 */ /* 0x000fe20000100800 */
[----:B------:R-:W-:-:S03]  /*25c00*/  PRMT R33, R29, 0x3340, R31 ;  /* 0x000033401d217816 */ /* 0x000fc6000000001f */
[----:B------:R0:W-:Y:S04]  /*25c10*/  STL [R1+0xfe4], R41 ;  /* 0x000fe42901007387 */ /* 0x0001e80000100800 */
[----:B------:R-:W-:Y:S04]  /*25c20*/  STL [R1+0xfe8], R37 ;  /* 0x000fe82501007387 */ /* 0x000fe80000100800 */
[----:B------:R-:W-:Y:S04]  /*25c30*/  STL [R1+0xfec], R35 ;  /* 0x000fec2301007387 */ /* 0x000fe80000100800 */
[----:B------:R1:W-:Y:S01]  /*25c40*/  STL [R1+0xff0], R33 ;  /* 0x000ff02101007387 */ /* 0x0003e20000100800 */
[----:B---3--:R-:W-:-:S03]  /*25c50*/  LOP3.LUT R31, R47, 0xffff, RZ, 0xc0, !PT ;  /* 0x0000ffff2f1f7812 */ /* 0x008fc600078ec0ff */
[----:B------:R-:W2:Y:S01]  /*25c60*/  LDL.LU R47, [R1+0x624] ;  /* 0x00062400012f7983 */ /* 0x000ea20000300800 */
[----:B----4-:R-:W-:-:S03]  /*25c70*/  LOP3.LUT R29, R45, 0xffff, RZ, 0xc0, !PT ;  /* 0x0000ffff2d1d7812 */ /* 0x010fc600078ec0ff */
[----:B------:R-:W3:Y:S01]  /*25c80*/  LDL.LU R45, [R1+0x620] ;  /* 0x00062000012d7983 */ /* 0x000ee20000300800 */
[----:B------:R-:W-:Y:S02]  /*25c90*/  F2FP.SATFINITE.E4M3.F32.PACK_AB_MERGE_C R100, R101, R100, RZ ;  /* 0x000000646564723e */ /* 0x000fe400048070ff */
[----:B------:R-:W-:Y:S02]  /*25ca0*/  LOP3.LUT R203, R203, 0xffff, RZ, 0xc0, !PT ;  /* 0x0000ffffcbcb7812 */ /* 0x000fe400078ec0ff */
[----:B------:R-:W-:Y:S02]  /*25cb0*/  LOP3.LUT R206, R206, 0xffff, RZ, 0xc0, !PT ;  /* 0x0000ffffcece7812 */ /* 0x000fe400078ec0ff */
[----:B------:R-:W-:Y:S02]  /*25cc0*/  LOP3.LUT R100, R100, 0xffff, RZ, 0xc0, !PT ;  /* 0x0000ffff64647812 */ /* 0x000fe400078ec0ff */
[----:B0-----:R-:W-:Y:S02]  /*25cd0*/  SHF.R.U32.HI R41, RZ, 0x8, R29 ;  /* 0x00000008ff297819 */ /* 0x001fe4000001161d */
[----:B------:R-:W-:-:S02]  /*25ce0*/  PRMT R29, R29, 0x3340, R203 ;  /* 0x000033401d1d7816 */ /* 0x000fc400000000cb */
[----:B-1----:R-:W-:Y:S02]  /*25cf0*/  PRMT R33, R206, 0x3340, R100 ;  /* 0x00003340ce217816 */ /* 0x002fe40000000064 */
[----:B------:R-:W-:Y:S01]  /*25d00*/  LOP3.LUT R197, R197, 0xffff, RZ, 0xc0, !PT ;  /* 0x0000ffffc5c57812 */ /* 0x000fe200078ec0ff */
[----:B------:R-:W-:Y:S01]  /*25d10*/  STL [R1+0x11a8], R29 ;  /* 0x0011a81d01007387 */ /* 0x000fe20000100800 */
[----:B------:R-:W-:-:S03]  /*25d20*/  F2FP.SATFINITE.E4M3.F32.PACK_AB_MERGE_C R102, R103, R102, RZ ;  /* 0x000000666766723e */ /* 0x000fc600048070ff */
[----:B------:R0:W-:Y:S01]  /*25d30*/  STL [R1+0x11ac], R33 ;  /* 0x0011ac2101007387 */ /* 0x0001e20000100800 */
[----:B------:R-:W-:Y:S02]  /*25d40*/  LOP3.LUT R204, R204, 0xffff, RZ, 0xc0, !PT ;  /* 0x0000ffffcccc7812 */ /* 0x000fe400078ec0ff */
[----:B------:R-:W-:Y:S02]  /*25d50*/  LOP3.LUT R102, R102, 0xffff, RZ, 0xc0, !PT ;  /* 0x0000ffff66667812 */ /* 0x000fe400078ec0ff */
[----:B------:R-:W-:Y:S02]  /*25d60*/  SHF.R.U32.HI R43, RZ, 0x8, R203 ;  /* 0x00000008ff2b7819 */ /* 0x000fe400000116cb */
[----:B0-----:R-:W-:Y:S02]  /*25d70*/  PRMT R33, R31, 0x3340, R197 ;  /* 0x000033401f217816 */ /* 0x001fe400000000c5 */
        /* <DEDUP_REMOVED lines=19> */
[----:B------:R0:W-:Y:S01]  /*25eb0*/  STL [R1+0x11b4], R49 ;  /* 0x0011b43101007387 */ /* 0x0001e20000100800 */
[----:B------:R-:W-:-:S03]  /*25ec0*/  PRMT R33, R29, 0x3340, R39 ;  /* 0x000033401d217816 */ /* 0x000fc60000000027 */
[----:B------:R-:W-:Y:S04]  /*25ed0*/  STL [R1+0xfd8], R41 ;  /* 0x000fd82901007387 */ /* 0x000fe80000100800 */
[----:B------:R1:W-:Y:S04]  /*25ee0*/  STL [R1+0xfdc], R37 ;  /* 0x000fdc2501007387 */ /* 0x0003e80000100800 */
[----:B------:R-:W-:Y:S04]  /*25ef0*/  STL [R1+0xfe0], R35 ;  /* 0x000fe02301007387 */ /* 0x000fe80000100800 */
[----:B------:R-:W-:Y:S04]  /*25f00*/  STL [R1+0xfd4], R33 ;  /* 0x000fd42101007387 */ /* 0x000fe80000100800 */
[----:B0-----:R-:W4:Y:S01]  /*25f10*/  LDL.LU R49, [R1+0x464] ;  /* 0x0004640001317983 */ /* 0x001f220000300800 */
[----:B--2---:R-:W-:-:S03]  /*25f20*/  LOP3.LUT R31, R47, 0xffff, RZ, 0xc0, !PT ;  /* 0x0000ffff2f1f7812 */ /* 0x004fc600078ec0ff */
[----:B------:R-:W2:Y:S01]  /*25f30*/  LDL.LU R47, [R1+0x460] ;  /* 0x00046000012f7983 */ /* 0x000ea20000300800 */
[----:B---3--:R-:W-:-:S03]  /*25f40*/  LOP3.LUT R29, R45, 0xffff, RZ, 0xc0, !PT ;  /* 0x0000ffff2d1d7812 */ /* 0x008fc600078ec0ff */
[----:B------:R-:W3:Y:S01]  /*25f50*/  LDL.LU R45, [R1+0x458] ;  /* 0x00045800012d7983 */ /* 0x000ee20000300800 */
[----:B------:R-:W-:Y:S02]  /*25f60*/  LOP3.LUT R167, R167, 0xffff, RZ, 0xc0, !PT ;  /* 0x0000ffffa7a77812 */ /* 0x000fe400078ec0ff */
[----:B-1----:R-:W-:Y:S02]  /*25f70*/  SHF.R.U32.HI R37, RZ, 0x8, R31 ;  /* 0x00000008ff257819 */ /* 0x002fe4000001161f */
[----:B------:R-:W-:Y:S02]  /*25f80*/  PRMT R31, R31, 0x3340, R167 ;  /* 0x000033401f1f7816 */ /* 0x000fe400000000a7 */
[----:B------:R-:W-:Y:S02]  /*25f90*/  LOP3.LUT R165, R165, 0xffff, RZ, 0xc0, !PT ;  /* 0x0000ffffa5a57812 */ /* 0x000fe400078ec0ff */
[----:B------:R-:W-:Y:S02]  /*25fa0*/  LOP3.LUT R244, R244, 0xffff, RZ, 0xc0, !PT ;  /* 0x0000fffff4f47812 */ /* 0x000fe400078ec0ff */
[----:B------:R-:W-:Y:S01]  /*25fb0*/  LOP3.LUT R24, R24, 0xffff, RZ, 0xc0, !PT ;  /* 0x0000ffff18187812 */ /* 0x000fe200078ec0ff */
[----:B------:R0:W-:Y:S01]  /*25fc0*/  STL [R1+0x1114], R31 ;  /* 0x0011141f01007387 */ /* 0x0001e20000100800 */
[----:B------:R-:W-:-:S02]  /*25fd0*/  LOP3.LUT R242, R242, 0xffff, RZ, 0xc0, !PT ;  /* 0x0000fffff2f27812 */ /* 0x000fc400078ec0ff */
[----:B------:R-:W-:Y:S02]  /*25fe0*/  PRMT R41, R244, 0x3340, R24 ;  /* 0x00003340f4297816 */ /* 0x000fe40000000018 */
[----:B------:R-:W-:Y:S02]  /*25ff0*/  LOP3.LUT R26, R26, 0xffff, RZ, 0xc0, !PT ;  /* 0x0000ffff1a1a7812 */ /* 0x000fe400078ec0ff */
[----:B0-----:R-:W-:Y:S02]  /*26000*/  PRMT R31, R29, 0x3340, R165 ;  /* 0x000033401d1f7816 */ /* 0x001fe400000000a5 */
[----:B------:R-:W-:Y:S02]  /*26010*/  SHF.R.U32.HI R39, RZ, 0x8, R167 ;  /* 0x00000008ff277819 */ /* 0x000fe400000116a7 */
[----:B------:R-:W-:Y:S01]  /*26020*/  SHF.R.U32.HI R33, RZ, 0x8, R29 ;  /* 0x00000008ff217819 */ /* 0x000fe2000001161d */
[----:B------:R0:W-:Y:S01]  /*26030*/  STL [R1+0x1118], R31 ;  /* 0x0011181f01007387 */ /* 0x0001e20000100800 */
[----:B------:R-:W-:-:S02]  /*26040*/  SHF.R.U32.HI R35, RZ, 0x8, R165 ;  /* 0x00000008ff237819 */ /* 0x000fc400000116a5 */
[----:B------:R-:W-:Y:S01]  /*26050*/  SHF.R.U32.HI R29, RZ, 0x8, R244 ;  /* 0x00000008ff1d7819 */ /* 0x000fe200000116f4 */
[----:B------:R1:W-:Y:S01]  /*26060*/  STL [R1+0x1120], R41 ;  /* 0x0011202901007387 */ /* 0x0003e20000100800 */
[----:B------:R-:W-:Y:S02]  /*26070*/  LOP3.LUT R37, R37, 0xffff, RZ, 0xc0, !PT ;  /* 0x0000ffff25257812 */ /* 0x000fe400078ec0ff */
[----:B------:R-:W-:Y:S02]  /*26080*/  LOP3.LUT R39, R39, 0xffff, RZ, 0xc0, !PT ;  /* 0x0000ffff27277812 */ /* 0x000fe400078ec0ff */
[----:B0-----:R-:W-:Y:S02]  /*26090*/  SHF.R.U32.HI R31, RZ, 0x8, R24 ;  /* 0x00000008ff1f7819 */ /* 0x001fe40000011618 */
[----:B------:R-:W-:Y:S02]  /*260a0*/  SHF.R.U32.HI R24, RZ, 0x8, R242 ;  /* 0x00000008ff187819 */ /* 0x000fe400000116f2 */
[----:B-1----:R-:W-:-:S02]  /*260b0*/  PRMT R41, R242, 0x3340, R26 ;  /* 0x00003340f2297816 */ /* 0x002fc4000000001a */
[----:B------:R-:W-:Y:S02]  /*260c0*/  SHF.R.U32.HI R26, RZ, 0x8, R26 ;  /* 0x00000008ff1a7819 */ /* 0x000fe4000001161a */
        /* <DEDUP_REMOVED lines=8> */
[----:B------:R-:W-:Y:S01]  /*26150*/  PRMT R29, R29, 0x3340, R31 ;  /* 0x000033401d1d7816 */ /* 0x000fe2000000001f */
[----:B------:R-:W-:Y:S01]  /*26160*/  STL [R1+0x114c], R41 ;  /* 0x00114c2901007387 */ /* 0x000fe20000100800 */
[----:B------:R-:W-:-:S03]  /*26170*/  PRMT R24, R24, 0x3340, R26 ;  /* 0x0000334018187816 */ /* 0x000fc6000000001a */
[----:B------:R-:W-:Y:S04]  /*26180*/  STL [R1+0xf1c], R37 ;  /* 0x000f1c2501007387 */ /* 0x000fe80000100800 */
[----:B------:R-:W-:Y:S04]  /*26190*/  STL [R1+0xf20], R33 ;  /* 0x000f202101007387 */ /* 0x000fe80000100800 */
[----:B------:R-:W-:Y:S04]  /*261a0*/  STL [R1+0xf28], R29 ;  /* 0x000f281d01007387 */ /* 0x000fe80000100800 */
[----:B------:R3:W-:Y:S01]  /*261b0*/  STL [R1+0xf60], R24 ;  /* 0x000f601801007387 */ /* 0x0007e20000100800 */
[----:B--2---:R-:W-:-:S03]  /*261c0*/  LOP3.LUT R26, R47, 0xffff, RZ, 0xc0, !PT ;  /* 0x0000ffff2f1a7812 */ /* 0x004fc600078ec0ff */
[----:B------:R-:W2:Y:S01]  /*261d0*/  LDL.LU R47, [R1+0x61c] ;  /* 0x00061c00012f7983 */ /* 0x000ea20000300800 */
[----:B---3--:R-:W-:-:S03]  /*261e0*/  LOP3.LUT R24, R45, 0xffff, RZ, 0xc0, !PT ;  /* 0x0000ffff2d187812 */ /* 0x008fc600078ec0ff */
[----:B------:R-:W3:Y:S01]  /*261f0*/  LDL.LU R45, [R1+0x618] ;  /* 0x00061800012d7983 */ /* 0x000ee20000300800 */
[----:B------:R-:W-:Y:S02]  /*26200*/  F2FP.SATFINITE.E4M3.F32.PACK_AB_MERGE_C R96, R97, R96, RZ ;  /* 0x000000606160723e */ /* 0x000fe400048070ff */
[----:B----4-:R-:W-:Y:S02]  /*26210*/  LOP3.LUT R31, R49, 0xffff, RZ, 0xc0, !PT ;  /* 0x0000ffff311f7812 */ /* 0x010fe400078ec0ff */
[----:B------:R-:W-:Y:S02]  /*26220*/  LOP3.LUT R193, R193, 0xffff, RZ, 0xc0, !PT ;  /* 0x0000ffffc1c17812 */ /* 0x000fe400078ec0ff */
[----:B------:R-:W-:Y:S02]  /*26230*/  LOP3.LUT R199, R199, 0xffff, RZ, 0xc0, !PT ;  /* 0x0000ffffc7c77812 */ /* 0x000fe400078ec0ff */
[----:B------:R-:W-:Y:S02]  /*26240*/  LOP3.LUT R208, R208, 0xffff, RZ, 0xc0, !PT ;  /* 0x0000ffffd0d07812 */ /* 0x000fe400078ec0ff */
[----:B------:R-:W-:-:S02]  /*26250*/  LOP3.LUT R96, R96, 0xffff, RZ, 0xc0, !PT ;  /* 0x0000ffff60607812 */ /* 0x000fc400078ec0ff */
[----:B------:R-:W-:Y:S02]  /*26260*/  PRMT R33, R31, 0x3340, R193 ;  /* 0x000033401f217816 */ /* 0x000fe400000000c1 */
[----:B------:R-:W-:Y:S02]  /*26270*/  SHF.R.U32.HI R37, RZ, 0x8, R24 ;  /* 0x00000008ff257819 */ /* 0x000fe40000011618 */
[--C-:B------:R-:W-:Y:S02]  /*26280*/  PRMT R24, R24, 0x3340, R199.reuse ;  /* 0x0000334018187816 */ /* 0x100fe400000000c7 */
[----:B------:R-:W-:Y:S01]  /*26290*/  PRMT R41, R208, 0x3340, R96 ;  /* 0x00003340d0297816 */ /* 0x000fe20000000060 */
[----:B------:R0:W-:Y:S01]  /*262a0*/  STL [R1+0x119c], R33 ;  /* 0x00119c2101007387 */ /* 0x0001e20000100800 */
[----:B------:R-:W-:Y:S02]  /*262b0*/  LOP3.LUT R195, R195, 0xffff, RZ, 0xc0, !PT ;  /* 0x0000ffffc3c37812 */ /* 0x000fe400078ec0ff */
[----:B------:R-:W-:Y:S01]  /*262c0*/  SHF.R.U32.HI R39, RZ, 0x8, R199 ;  /* 0x00000008ff277819 */ /* 0x000fe200000116c7 */
[----:B------:R1:W-:Y:S01]  /*262d0*/  STL [R1+0x1194], R24 ;  /* 0x0011941801007387 */ /* 0x0003e20000100800 */
[----:B------:R-:W-:-:S02]  /*262e0*/  SHF.R.U32.HI R29, RZ, 0x8, R31 ;  /* 0x00000008ff1d7819 */ /* 0x000fc4000001161f */
[----:B------:R-:W-:Y:S01]  /*262f0*/  SHF.R.U32.HI R35, RZ, 0x8, R96 ;  /* 0x00000008ff237819 */ /* 0x000fe20000011660 */
[----:B------:R4:W-:Y:S01]  /*26300*/  STL [R1+0x1198], R41 ;  /* 0x0011982901007387 */ /* 0x0009e20000100800 */
[----:B------:R-:W-:Y:S02]  /*26310*/  SHF.R.U32.HI R31, RZ, 0x8, R193 ;  /* 0x00000008ff1f7819 */ /* 0x000fe400000116c1 */
[----:B0-----:R-:W-:Y:S02]  /*26320*/  SHF.R.U32.HI R33, RZ, 0x8, R208 ;  /* 0x00000008ff217819 */ /* 0x001fe400000116d0 */
[----:B-1----:R-:W-:Y:S02]  /*26330*/  SHF.R.U32.HI R24, RZ, 0x8, R26 ;  /* 0x00000008ff187819 */ /* 0x002fe4000001161a */
[----:B------:R-:W-:Y:S02]  /*26340*/  LOP3.LUT R37, R37, 0xffff, RZ, 0xc0, !PT ;  /* 0x0000ffff25257812 */ /* 0x000fe400078ec0ff */
[----:B----4-:R-:W-:-:S02]  /*26350*/  PRMT R41, R26, 0x3340, R195 ;  /* 0x000033401a297816 */ /* 0x010fc400000000c3 */
[----:B------:R-:W-:Y:S02]  /*26360*/  SHF.R.U32.HI R26, RZ, 0x8, R195 ;  /* 0x00000008ff1a7819 */ /* 0x000fe400000116c3 */
[----:B------:R-:W-:Y:S02]  /*26370*/  LOP3.LUT R39, R39, 0xffff, RZ, 0xc0, !PT ;  /* 0x0000ffff27277812 */ /* 0x000fe400078ec0ff */
[----:B------:R-:W-:Y:S02]  /*26380*/  LOP3.LUT R33, R33, 0xffff, RZ, 0xc0, !PT ;  /* 0x0000ffff21217812 */ /* 0x000fe400078ec0ff */
[----:B------:R-:W-:Y:S02]  /*26390*/  LOP3.LUT R35, R35, 0xffff, RZ, 0xc0, !PT ;  /* 0x0000ffff23237812 */ /* 0x000fe400078ec0ff */
[----:B------:R-:W-:Y:S02]  /*263a0*/  LOP3.LUT R29, R29, 0xffff, RZ, 0xc0, !PT ;  /* 0x0000ffff1d1d7812 */ /* 0x000fe400078ec0ff */
[----:B------:R-:W-:-:S02]  /*263b0*/  LOP3.LUT R31, R31, 0xffff, RZ, 0xc0, !PT ;  /* 0x0000ffff1f1f7812 */ /* 0x000fc400078ec0ff */
[----:B------:R-:W-:Y:S02]  /*263c0*/  LOP3.LUT R24, R24, 0xffff, RZ, 0xc0, !PT ;  /* 0x0000ffff18187812 */ /* 0x000fe400078ec0ff */
        /* <DEDUP_REMOVED lines=15> */
[----:B------:R-:W-:Y:S02]  /*264c0*/  LOP3.LUT R163, R163, 0xffff, RZ, 0xc0, !PT ;  /* 0x0000ffffa3a37812 */ /* 0x000fe400078ec0ff */
[----:B------:R-:W-:Y:S02]  /*264d0*/  LOP3.LUT R161, R161, 0xffff, RZ, 0xc0, !PT ;  /* 0x0000ffffa1a17812 */ /* 0x000fe400078ec0ff */
[----:B------:R-:W-:Y:S02]  /*264e0*/  LOP3.LUT R212, R212, 0xffff, RZ, 0xc0, !PT ;  /* 0x0000ffffd4d47812 */ /* 0x000fe400078ec0ff */
[----:B------:R-:W-:Y:S02]  /*264f0*/  LOP3.LUT R92, R92, 0xffff, RZ, 0xc0, !PT ;  /* 0x0000ffff5c5c7812 */ /* 0x000fe400078ec0ff */
[----:B0-----:R-:W-:-:S02]  /*26500*/  LOP3.LUT R26, R28, 0xffff, RZ, 0xc0, !PT ;  /* 0x0000ffff1c1a7812 */ /* 0x001fc400078ec0ff */
[----:B------:R-:W-:Y:S02]  /*26510*/  SHF.R.U32.HI R31, RZ, 0x8, R29 ;  /* 0x00000008ff1f7819 */ /* 0x000fe4000001161d */
[----:B------:R-:W-:Y:S02]  /*26520*/  PRMT R29, R29, 0x3340, R163 ;  /* 0x000033401d1d7816 */ /* 0x000fe400000000a3 */
[----:B------:R-:W-:Y:S02]  /*26530*/  SHF.R.U32.HI R28, RZ, 0x8, R24 ;  /* 0x00000008ff1c7819 */ /* 0x000fe40000011618 */
[----:B------:R-:W-:Y:S02]  /*26540*/  PRMT R24, R24, 0x3340, R161 ;  /* 0x0000334018187816 */ /* 0x000fe400000000a1 */
[----:B------:R-:W-:Y:S01]  /*26550*/  PRMT R39, R212, 0x3340, R92 ;  /* 0x00003340d4277816 */ /* 0x000fe2000000005c */
[----:B------:R0:W-:Y:S01]  /*26560*/  STL [R1+0x1134], R29 ;  /* 0x0011341d01007387 */ /* 0x0001e20000100800 */
[----:B------:R-:W-:-:S02]  /*26570*/  LOP3.LUT R240, R240, 0xffff, RZ, 0xc0, !PT ;  /* 0x0000fffff0f07812 */ /* 0x000fc400078ec0ff */
[----:B------:R-:W-:Y:S01]  /*26580*/  SHF.R.U32.HI R35, RZ, 0x8, R212 ;  /* 0x00000008ff237819 */ /* 0x000fe200000116d4 */
[----:B------:R1:W-:Y:S01]  /*26590*/  STL [R1+0x113c], R24 ;  /* 0x00113c1801007387 */ /* 0x0003e20000100800 */
[----:B------:R-:W-:Y:S02]  /*265a0*/  SHF.R.U32.HI R37, RZ, 0x8, R92 ;  /* 0x00000008ff257819 */ /* 0x000fe4000001165c */
[----:B------:R-:W-:Y:S01]  /*265b0*/  SHF.R.U32.HI R33, RZ, 0x8, R163 ;  /* 0x00000008ff217819 */ /* 0x000fe200000116a3 */
[----:B------:R4:W-:Y:S01]  /*265c0*/  STL [R1+0x1190], R39 ;  /* 0x0011902701007387 */ /* 0x0009e20000100800 */
[----:B0-----:R-:W-:Y:S02]  /*265d0*/  SHF.R.U32.HI R29, RZ, 0x8, R161 ;  /* 0x00000008ff1d7819 */ /* 0x001fe400000116a1 */
[----:B------:R-:W-:Y:S02]  /*265e0*/  LOP3.LUT R35, R35, 0xffff, RZ, 0xc0, !PT ;  /* 0x0000ffff23237812 */ /* 0x000fe400078ec0ff */
[----:B-1----:R-:W-:-:S02]  /*265f0*/  SHF.R.U32.HI R24, RZ, 0x8, R240 ;  /* 0x00000008ff187819 */ /* 0x002fc400000116f0 */
[----:B------:R-:W-:Y:S02]  /*26600*/  LOP3.LUT R37, R37, 0xffff, RZ, 0xc0, !PT ;  /* 0x0000ffff25257812 */ /* 0x000fe400078ec0ff */
[--C-:B----4-:R-:W-:Y:S02]  /*26610*/  PRMT R39, R240, 0x3340, R26.reuse ;  /* 0x00003340f0277816 */ /* 0x110fe4000000001a */
[----:B------:R-:W-:Y:S02]  /*26620*/  SHF.R.U32.HI R26, RZ, 0x8, R26 ;  /* 0x00000008ff1a7819 */ /* 0x000fe4000001161a */
[----:B------:R-:W-:Y:S02]  /*26630*/  LOP3.LUT R31, R31, 0xffff, RZ, 0xc0, !PT ;  /* 0x0000ffff1f1f7812 */ /* 0x000fe400078ec0ff */
[----:B------:R-:W-:Y:S02]  /*26640*/  LOP3.LUT R33, R33, 0xffff, RZ, 0xc0, !PT ;  /* 0x0000ffff21217812 */ /* 0x000fe400078ec0ff */
[----:B------:R-:W-:-:S02]  /*26650*/  LOP3.LUT R28, R28, 0xffff, RZ, 0xc0, !PT ;  /* 0x0000ffff1c1c7812 */ /* 0x000fc400078ec0ff */
[----:B------:R-:W-:Y:S02]  /*26660*/  LOP3.LUT R29, R29, 0xffff, RZ, 0xc0, !PT ;  /* 0x0000ffff1d1d7812 */ /* 0x000fe400078ec0ff */
        /* <DEDUP_REMOVED lines=8> */
[----:B------:R0:W-:Y:S04]  /*266f0*/  STL [R1+0xf40], R31 ;  /* 0x000f401f01007387 */ /* 0x0001e80000100800 */
[----:B------:R-:W-:Y:S04]  /*26700*/  STL [R1+0xf44], R29 ;  /* 0x000f441d01007387 */ /* 0x000fe80000100800 */
[----:B------:R-:W-:Y:S01]  /*26710*/  STL [R1+0xf4c], R28 ;  /* 0x000f4c1c01007387 */ /* 0x000fe20000100800 */
[----:B--2---:R-:W-:-:S03]  /*26720*/  LOP3.LUT R24, R47, 0xffff, RZ, 0xc0, !PT ;  /* 0x0000ffff2f187812 */ /* 0x004fc600078ec0ff */
[----:B------:R-:W2:Y:S01]  /*26730*/  LDL.LU R47, [R1+0x614] ;  /* 0x00061400012f7983 */ /* 0x000ea20000300800 */
[----:B---3--:R-:W-:-:S03]  /*26740*/  LOP3.LUT R26, R45, 0xffff, RZ, 0xc0, !PT ;  /* 0x0000ffff2d1a7812 */ /* 0x008fc600078ec0ff */
[----:B------:R-:W3:Y:S01]  /*26750*/  LDL.LU R45, [R1+0x60c] ;  /* 0x00060c00012d7983 */ /* 0x000ee20000300800 */
[----:B------:R-:W-:Y:S02]  /*26760*/  LOP3.LUT R188, R188, 0xffff, RZ, 0xc0, !PT ;  /* 0x0000ffffbcbc7812 */ /* 0x000fe400078ec0ff */
[----:B------:R-:W-:Y:S02]  /*26770*/  LOP3.LUT R191, R191, 0xffff, RZ, 0xc0, !PT ;  /* 0x0000ffffbfbf7812 */ /* 0x000fe400078ec0ff */
[----:B0-----:R-:W-:Y:S02]  /*26780*/  PRMT R31, R24, 0x3340, R188 ;  /* 0x00003340181f7816 */ /* 0x001fe400000000bc */
[----:B------:R-:W-:-:S03]  /*26790*/  LOP3.LUT R238, R238, 0xffff, RZ, 0xc0, !PT ;  /* 0x0000ffffeeee7812 */ /* 0x000fc600078ec0ff */
[----:B------:R0:W-:Y:S01]  /*267a0*/  STL [R1+0x1184], R31 ;  /* 0x0011841f01007387 */ /* 0x0001e20000100800 */
[----:B------:R-:W-:Y:S02]  /*267b0*/  LOP3.LUT R30, R30, 0xffff, RZ, 0xc0, !PT ;  /* 0x0000ffff1e1e7812 */ /* 0x000fe400078ec0ff */
[----:B------:R-:W-:Y:S02]  /*267c0*/  F2FP.SATFINITE.E4M3.F32.PACK_AB_MERGE_C R94, R95, R94, RZ ;  /* 0x0000005e5f5e723e */ /* 0x000fe400048070ff */
[----:B0-----:R-:W-:Y:S02]  /*267d0*/  PRMT R31, R26, 0x3340, R191 ;  /* 0x000033401a1f7816 */ /* 0x001fe400000000bf */
[----:B------:R-:W-:-:S03]  /*267e0*/  LOP3.LUT R210, R210, 0xffff, RZ, 0xc0, !PT ;  /* 0x0000ffffd2d27812 */ /* 0x000fc600078ec0ff */
[----:B------:R0:W-:Y:S01]  /*267f0*/  STL [R1+0x1188], R31 ;  /* 0x0011881f01007387 */ /* 0x0001e20000100800 */
[----:B------:R-:W-:Y:S02]  /*26800*/  LOP3.LUT R94, R94, 0xffff, RZ, 0xc0, !PT ;  /* 0x0000ffff5e5e7812 */ /* 0x000fe400078ec0ff */
[----:B------:R-:W-:Y:S02]  /*26810*/  SHF.R.U32.HI R33, RZ, 0x8, R238 ;  /* 0x00000008ff217819 */ /* 0x000fe400000116ee */
[--C-:B------:R-:W-:Y:S02]  /*26820*/  SHF.R.U32.HI R35, RZ, 0x8, R30.reuse ;  /* 0x00000008ff237819 */ /* 0x100fe4000001161e */
        /* <DEDUP_REMOVED lines=25> */
[----:B------:R1:W-:Y:S01]  /*269c0*/  STL [R1+0xfac], R28 ;  /* 0x000fac1c01007387 */ /* 0x0003e20000100800 */
[----:B--2---:R-:W-:-:S03]  /*269d0*/  LOP3.LUT R26, R47, 0xffff, RZ, 0xc0, !PT ;  /* 0x0000ffff2f1a7812 */ /* 0x004fc600078ec0ff */
[----:B------:R-:W2:Y:S01]  /*269e0*/  LDL.LU R47, [R1+0x474] ;  /* 0x00047400012f7983 */ /* 0x000ea20000300800 */
[----:B---3--:R-:W-:-:S03]  /*269f0*/  LOP3.LUT R24, R45, 0xffff, RZ, 0xc0, !PT ;  /* 0x0000ffff2d187812 */ /* 0x008fc600078ec0ff */
[----:B------:R-:W3:Y:S01]  /*26a00*/  LDL.LU R45, [R1+0x470] ;  /* 0x00047000012d7983 */ /* 0x000ee20000300800 */
[----:B------:R-:W-:Y:S02]  /*26a10*/  LOP3.LUT R159, R159, 0xffff, RZ, 0xc0, !PT ;  /* 0x0000ffff9f9f7812 */ /* 0x000fe400078ec0ff */
[----:B------:R-:W-:Y:S02]  /*26a20*/  F2FP.SATFINITE.E4M3.F32.PACK_AB_MERGE_C R88, R89, R88, RZ ;  /* 0x000000585958723e */ /* 0x000fe400048070ff */
[----:B0-----:R-:W-:Y:S02]  /*26a30*/  SHF.R.U32.HI R30, RZ, 0x8, R26 ;  /* 0x00000008ff1e7819 */ /* 0x001fe4000001161a */
[----:B------:R-:W-:Y:S02]  /*26a40*/  PRMT R26, R26, 0x3340, R159 ;  /* 0x000033401a1a7816 */ /* 0x000fe4000000009f */
[----:B------:R-:W-:Y:S02]  /*26a50*/  LOP3.LUT R157, R157, 0xffff, RZ, 0xc0, !PT ;  /* 0x0000ffff9d9d7812 */ /* 0x000fe400078ec0ff */
[----:B------:R-:W-:-:S02]  /*26a60*/  LOP3.LUT R214, R214, 0xffff, RZ, 0xc0, !PT ;  /* 0x0000ffffd6d67812 */ /* 0x000fc400078ec0ff */
[----:B------:R-:W-:Y:S01]  /*26a70*/  LOP3.LUT R88, R88, 0xffff, RZ, 0xc0, !PT ;  /* 0x0000ffff58587812 */ /* 0x000fe200078ec0ff */
[----:B------:R0:W-:Y:S01]  /*26a80*/  STL [R1+0x110c], R26 ;  /* 0x00110c1a01007387 */ /* 0x0001e20000100800 */
[----:B-1----:R-:W-:Y:S02]  /*26a90*/  SHF.R.U32.HI R28, RZ, 0x8, R24 ;  /* 0x00000008ff1c7819 */ /* 0x002fe40000011618 */
[----:B------:R-:W-:Y:S02]  /*26aa0*/  PRMT R24, R24, 0x3340, R157 ;  /* 0x0000334018187816 */ /* 0x000fe4000000009d */
[----:B------:R-:W-:Y:S02]  /*26ab0*/  LOP3.LUT R236, R236, 0xffff, RZ, 0xc0, !PT ;  /* 0x0000ffffecec7812 */ /* 0x000fe400078ec0ff */
[----:B------:R-:W-:Y:S02]  /*26ac0*/  LOP3.LUT R32, R32, 0xffff, RZ, 0xc0, !PT ;  /* 0x0000ffff20207812 */ /* 0x000fe400078ec0ff */
[----:B0-----:R-:W-:Y:S01]  /*26ad0*/  PRMT R26, R214, 0x3340, R88 ;  /* 0x00003340d61a7816 */ /* 0x001fe20000000058 */
[----:B------:R0:W-:Y:S01]  /*26ae0*/  STL [R1+0x111c], R24 ;  /* 0x00111c1801007387 */ /* 0x0001e20000100800 */
[----:B------:R-:W-:-:S02]  /*26af0*/  SHF.R.U32.HI R35, RZ, 0x8, R214 ;  /* 0x00000008ff237819 */ /* 0x000fc400000116d6 */
[----:B------:R-:W-:Y:S01]  /*26b00*/  SHF.R.U32.HI R33, RZ, 0x8, R88 ;  /* 0x00000008ff217819 */ /* 0x000fe20000011658 */
[----:B------:R1:W-:Y:S01]  /*26b10*/  STL [R1+0x1180], R26 ;  /* 0x0011801a01007387 */ /* 0x0003e20000100800 */
[----:B------:R-:W-:Y:S02]  /*26b20*/  SHF.R.U32.HI R31, RZ, 0x8, R159 ;  /* 0x00000008ff1f7819 */ /* 0x000fe4000001169f */
[----:B------:R-:W-:Y:S02]  /*26b30*/  SHF.R.U32.HI R29, RZ, 0x8, R157 ;  /* 0x00000008ff1d7819 */ /* 0x000fe4000001169d */
[----:B------:R-:W-:Y:S02]  /*26b40*/  PRMT R37, R236, 0x3340, R32 ;  /* 0x00003340ec257816 */ /* 0x000fe40000000020 */
[----:B0-----:R-:W-:Y:S02]  /*26b50*/  SHF.R.U32.HI R24, RZ, 0x8, R236 ;  /* 0x00000008ff187819 */ /* 0x001fe400000116ec */
[----:B------:R-:W-:-:S02]  /*26b60*/  LOP3.LUT R33, R33, 0xffff, RZ, 0xc0, !PT ;  /* 0x0000ffff21217812 */ /* 0x000fc400078ec0ff */
[----:B-1----:R-:W-:Y:S02]  /*26b70*/  SHF.R.U32.HI R26, RZ, 0x8, R32 ;  /* 0x00000008ff1a7819 */ /* 0x002fe40000011620 */
        /* <DEDUP_REMOVED lines=21> */
[----:B0-----:R-:W-:Y:S02]  /*26cd0*/  SHF.R.U32.HI R30, RZ, 0x8, R26 ;  /* 0x00000008ff1e7819 */ /* 0x001fe4000001161a */
[----:B------:R-:W-:Y:S02]  /*26ce0*/  PRMT R26, R26, 0x3340, R184 ;  /* 0x000033401a1a7816 */ /* 0x000fe400000000b8 */
[----:B------:R-:W-:Y:S02]  /*26cf0*/  LOP3.LUT R186, R186, 0xffff, RZ, 0xc0, !PT ;  /* 0x0000ffffbaba7812 */ /* 0x000fe400078ec0ff */
[----:B------:R-:W-:Y:S02]  /*26d00*/  LOP3.LUT R234, R234, 0xffff, RZ, 0xc0, !PT ;  /* 0x0000ffffeaea7812 */ /* 0x000fe400078ec0ff */
[----:B------:R-:W-:Y:S01]  /*26d10*/  LOP3.LUT R34, R34, 0xffff, RZ, 0xc0, !PT ;  /* 0x0000ffff22227812 */ /* 0x000fe200078ec0ff */
[----:B------:R0:W-:Y:S01]  /*26d20*/  STL [R1+0x1174], R26 ;  /* 0x0011741a01007387 */ /* 0x0001e20000100800 */
[----:B-1----:R-:W-:-:S02]  /*26d30*/  SHF.R.U32.HI R28, RZ, 0x8, R24 ;  /* 0x00000008ff1c7819 */ /* 0x002fc40000011618 */
[----:B------:R-:W-:Y:S02]  /*26d40*/  PRMT R24, R24, 0x3340, R186 ;  /* 0x0000334018187816 */ /* 0x000fe400000000ba */
[----:B------:R-:W-:Y:S02]  /*26d50*/  LOP3.LUT R218, R218, 0xffff, RZ, 0xc0, !PT ;  /* 0x0000ffffdada7812 */ /* 0x000fe400078ec0ff */
[----:B------:R-:W-:Y:S02]  /*26d60*/  LOP3.LUT R84, R84, 0xffff, RZ, 0xc0, !PT ;  /* 0x0000ffff54547812 */ /* 0x000fe400078ec0ff */
[----:B0-----:R-:W-:Y:S01]  /*26d70*/  PRMT R26, R234, 0x3340, R34 ;  /* 0x00003340ea1a7816 */ /* 0x001fe20000000022 */
[----:B------:R0:W-:Y:S01]  /*26d80*/  STL [R1+0x1178], R24 ;  /* 0x0011781801007387 */ /* 0x0001e20000100800 */
[----:B------:R-:W-:Y:S02]  /*26d90*/  SHF.R.U32.HI R32, RZ, 0x8, R234 ;  /* 0x00000008ff207819 */ /* 0x000fe400000116ea */
[----:B------:R-:W-:Y:S01]  /*26da0*/  SHF.R.U32.HI R33, RZ, 0x8, R34 ;  /* 0x00000008ff217819 */ /* 0x000fe20000011622 */
[----:B------:R1:W-:Y:S01]  /*26db0*/  STL [R1+0x10fc], R26 ;  /* 0x0010fc1a01007387 */ /* 0x0003e20000100800 */
[----:B------:R-:W-:-:S02]  /*26dc0*/  SHF.R.U32.HI R31, RZ, 0x8, R184 ;  /* 0x00000008ff1f7819 */ /* 0x000fc400000116b8 */
[----:B------:R-:W-:Y:S02]  /*26dd0*/  SHF.R.U32.HI R29, RZ, 0x8, R186 ;  /* 0x00000008ff1d7819 */ /* 0x000fe400000116ba */
[----:B------:R-:W-:Y:S02]  /*26de0*/  LOP3.LUT R32, R32, 0xffff, RZ, 0xc0, !PT ;  /* 0x0000ffff20207812 */ /* 0x000fe400078ec0ff */
[----:B0-----:R-:W-:Y:S02]  /*26df0*/  SHF.R.U32.HI R24, RZ, 0x8, R218 ;  /* 0x00000008ff187819 */ /* 0x001fe400000116da */
[----:B------:R-:W-:Y:S02]  /*26e00*/  LOP3.LUT R33, R33, 0xffff, RZ, 0xc0, !PT ;  /* 0x0000ffff21217812 */ /* 0x000fe400078ec0ff */
[----:B-1----:R-:W-:Y:S02]  /*26e10*/  SHF.R.U32.HI R26, RZ, 0x8, R84 ;  /* 0x00000008ff1a7819 */ /* 0x002fe40000011654 */
        /* <DEDUP_REMOVED lines=38> */
[----:B0-----:R-:W-:Y:S02]  /*27080*/  SHF.R.U32.HI R24, RZ, 0x8, R232 ;  /* 0x00000008ff187819 */ /* 0x001fe400000116e8 */
[----:B------:R-:W-:Y:S02]  /*27090*/  LOP3.LUT R32, R32, 0xffff, RZ, 0xc0, !PT ;  /* 0x0000ffff20207812 */ /* 0x000fe400078ec0ff */
[----:B-1----:R-:W-:Y:S02]  /*270a0*/  SHF.R.U32.HI R26, RZ, 0x8, R36 ;  /* 0x00000008ff1a7819 */ /* 0x002fe40000011624 */
[----:B------:R-:W-:Y:S02]  /*270b0*/  LOP3.LUT R33, R33, 0xffff, RZ, 0xc0, !PT ;  /* 0x0000ffff21217812 */ /* 0x000fe400078ec0ff */
[----:B------:R-:W-:-:S02]  /*270c0*/  LOP3.LUT R28, R28, 0xffff, RZ, 0xc0, !PT ;  /* 0x0000ffff1c1c7812 */ /* 0x000fc400078ec0ff */
[----:B------:R-:W-:Y:S02]  /*270d0*/  LOP3.LUT R30, R30, 0xffff, RZ, 0xc0, !PT ;  /* 0x0000ffff1e1e7812 */ /* 0x000fe400078ec0ff */
[----:B------:R-:W-:Y:S02]  /*270e0*/  LOP3.LUT R31, R31, 0xffff, RZ, 0xc0, !PT ;  /* 0x0000ffff1f1f7812 */ /* 0x000fe400078ec0ff */
[----:B------:R-:W-:Y:S02]  /*270f0*/  LOP3.LUT R29, R29, 0xffff, RZ, 0xc0, !PT ;  /* 0x0000ffff1d1d7812 */ /* 0x000fe400078ec0ff */
[----:B------:R-:W-:Y:S02]  /*27100*/  LOP3.LUT R24, R24, 0xffff, RZ, 0xc0, !PT ;  /* 0x0000ffff18187812 */ /* 0x000fe400078ec0ff */
[----:B------:R-:W-:Y:S02]  /*27110*/  LOP3.LUT R26, R26, 0xffff, RZ, 0xc0, !PT ;  /* 0x0000ffff1a1a7812 */ /* 0x000fe400078ec0ff */
[----:B------:R-:W-:-:S02]  /*27120*/  PRMT R34, R232, 0x3340, R36 ;  /* 0x00003340e8227816 */ /* 0x000fc40000000024 */
[----:B------:R-:W-:Y:S02]  /*27130*/  PRMT R32, R32, 0x3340, R33 ;  /* 0x0000334020207816 */ /* 0x000fe40000000021 */
[----:B------:R-:W-:Y:S02]  /*27140*/  PRMT R30, R30, 0x3340, R31 ;  /* 0x000033401e1e7816 */ /* 0x000fe4000000001f */
[----:B------:R-:W-:Y:S02]  /*27150*/  PRMT R29, R28, 0x3340, R29 ;  /* 0x000033401c1d7816 */ /* 0x000fe4000000001d */
[----:B------:R-:W-:Y:S01]  /*27160*/  PRMT R28, R24, 0x3340, R26 ;  /* 0x00003340181c7816 */ /* 0x000fe2000000001a */
[----:B------:R-:W-:Y:S01]  /*27170*/  STL [R1+0x1108], R34 ;  /* 0x0011082201007387 */ /* 0x000fe20000100800 */
[----:B------:R-:W-:-:S03]  /*27180*/  LOP3.LUT R180, R180, 0xffff, RZ, 0xc0, !PT ;  /* 0x0000ffffb4b47812 */ /* 0x000fc600078ec0ff */
[----:B------:R0:W-:Y:S04]  /*27190*/  STL [R1+0xf8c], R32 ;  /* 0x000f8c2001007387 */ /* 0x0001e80000100800 */
[----:B------:R-:W-:Y:S01]  /*271a0*/  STL [R1+0xf0c], R30 ;  /* 0x000f0c1e01007387 */ /* 0x000fe20000100800 */
[----:B------:R-:W-:Y:S02]  /*271b0*/  LOP3.LUT R230, R230, 0xffff, RZ, 0xc0, !PT ;  /* 0x0000ffffe6e67812 */ /* 0x000fe400078ec0ff */
[----:B------:R-:W-:Y:S01]  /*271c0*/  LOP3.LUT R38, R38, 0xffff, RZ, 0xc0, !PT ;  /* 0x0000ffff26267812 */ /* 0x000fe200078ec0ff */
[----:B------:R1:W-:Y:S04]  /*271d0*/  STL [R1+0xf10], R29 ;  /* 0x000f101d01007387 */ /* 0x0003e80000100800 */
[----:B------:R-:W-:Y:S01]  /*271e0*/  STL [R1+0xf14], R28 ;  /* 0x000f141c01007387 */ /* 0x000fe20000100800 */
[----:B------:R-:W-:-:S02]  /*271f0*/  LOP3.LUT R182, R182, 0xffff, RZ, 0xc0, !PT ;  /* 0x0000ffffb6b67812 */ /* 0x000fc400078ec0ff */
[----:B------:R-:W-:Y:S02]  /*27200*/  LOP3.LUT R220, R220, 0xffff, RZ, 0xc0, !PT ;  /* 0x0000ffffdcdc7812 */ /* 0x000fe400078ec0ff */
[----:B------:R-:W-:Y:S02]  /*27210*/  LOP3.LUT R80, R80, 0xffff, RZ, 0xc0, !PT ;  /* 0x0000ffff50507812 */ /* 0x000fe400078ec0ff */
[----:B0-----:R-:W-:Y:S02]  /*27220*/  SHF.R.U32.HI R32, RZ, 0x8, R230 ;  /* 0x00000008ff207819 */ /* 0x001fe400000116e6 */
[----:B------:R-:W-:Y:S02]  /*27230*/  SHF.R.U32.HI R33, RZ, 0x8, R38 ;  /* 0x00000008ff217819 */ /* 0x000fe40000011626 */
[----:B------:R-:W-:Y:S02]  /*27240*/  SHF.R.U32.HI R31, RZ, 0x8, R180 ;  /* 0x00000008ff1f7819 */ /* 0x000fe400000116b4 */
[----:B-1----:R-:W-:-:S02]  /*27250*/  SHF.R.U32.HI R29, RZ, 0x8, R182 ;  /* 0x00000008ff1d7819 */ /* 0x002fc400000116b6 */
[----:B------:R-:W-:Y:S02]  /*27260*/  LOP3.LUT R32, R32, 0xffff, RZ, 0xc0, !PT ;  /* 0x0000ffff20207812 */ /* 0x000fe400078ec0ff */
[----:B------:R-:W-:Y:S02]  /*27270*/  LOP3.LUT R33, R33, 0xffff, RZ, 0xc0, !PT ;  /* 0x0000ffff21217812 */ /* 0x000fe400078ec0ff */
[----:B------:R-:W-:Y:S02]  /*27280*/  LOP3.LUT R31, R31, 0xffff, RZ, 0xc0, !PT ;  /* 0x0000ffff1f1f7812 */ /* 0x000fe400078ec0ff */
[----:B------:R-:W-:Y:S02]  /*27290*/  LOP3.LUT R29, R29, 0xffff, RZ, 0xc0, !PT ;  /* 0x0000ffff1d1d7812 */ /* 0x000fe400078ec0ff */
[----:B------:R-:W-:Y:S02]  /*272a0*/  PRMT R34, R220, 0x3340, R80 ;  /* 0x00003340dc227816 */ /* 0x000fe40000000050 */
[----:B------:R-:W-:-:S02]  /*272b0*/  PRMT R32, R32, 0x3340, R33 ;  /* 0x0000334020207816 */ /* 0x000fc40000000021 */
[----:B--2---:R-:W-:Y:S02]  /*272c0*/  LOP3.LUT R26, R47, 0xffff, RZ, 0xc0, !PT ;  /* 0x0000ffff2f1a7812 */ /* 0x004fe400078ec0ff */
[----:B------:R-:W2:Y:S02]  /*272d0*/  LDL.LU R47, [R1+0x600] ;  /* 0x00060000012f7983 */ /* 0x000ea40000300800 */
[----:B------:R-:W-:Y:S02]  /*272e0*/  SHF.R.U32.HI R30, RZ, 0x8, R26 ;  /* 0x00000008ff1e7819 */ /* 0x000fe4000001161a */
[----:B------:R-:W-:Y:S02]  /*272f0*/  PRMT R26, R26, 0x3340, R180 ;  /* 0x000033401a1a7816 */ /* 0x000fe400000000b4 */
[----:B---3--:R-:W-:Y:S02]  /*27300*/  LOP3.LUT R24, R45, 0xffff, RZ, 0xc0, !PT ;  /* 0x0000ffff2d187812 */ /* 0x008fe400078ec0ff */
[----:B------:R-:W3:Y:S04]  /*27310*/  LDL.LU R45, [R1+0x480] ;  /* 0x00048000012d7983 */ /* 0x000ee80000300800 */
[----:B------:R0:W-:Y:S02]  /*27320*/  STL [R1+0x1164], R26 ;  /* 0x0011641a01007387 */ /* 0x0001e40000100800 */
[----:B0-----:R-:W-:-:S05]  /*27330*/  PRMT R26, R230, 0x3340, R38 ;  /* 0x00003340e61a7816 */ /* 0x001fca0000000026 */
[----:B------:R0:W-:Y:S01]  /*27340*/  STL [R1+0x10f4], R26 ;  /* 0x0010f41a01007387 */ /* 0x0001e20000100800 */
[----:B------:R-:W-:Y:S02]  /*27350*/  SHF.R.U32.HI R28, RZ, 0x8, R24 ;  /* 0x00000008ff1c7819 */ /* 0x000fe40000011618 */
[----:B0-----:R-:W-:Y:S02]  /*27360*/  PRMT R26, R24, 0x3340, R182 ;  /* 0x00003340181a7816 */ /* 0x001fe400000000b6 */
[----:B------:R-:W-:-:S03]  /*27370*/  SHF.R.U32.HI R24, RZ, 0x8, R220 ;  /* 0x00000008ff187819 */ /* 0x000fc600000116dc */
[----:B------:R0:W-:Y:S01]  /*27380*/  STL [R1+0x1168], R26 ;  /* 0x0011681a01007387 */ /* 0x0001e20000100800 */
[----:B------:R-:W-:Y:S02]  /*27390*/  LOP3.LUT R30, R30, 0xffff, RZ, 0xc0, !PT ;  /* 0x0000ffff1e1e7812 */ /* 0x000fe400078ec0ff */
[----:B------:R-:W-:Y:S02]  /*273a0*/  LOP3.LUT R28, R28, 0xffff, RZ, 0xc0, !PT ;  /* 0x0000ffff1c1c7812 */ /* 0x000fe400078ec0ff */
[----:B------:R-:W-:Y:S02]  /*273b0*/  LOP3.LUT R24, R24, 0xffff, RZ, 0xc0, !PT ;  /* 0x0000ffff18187812 */ /* 0x000fe400078ec0ff */
[----:B0-----:R-:W-:Y:S02]  /*273c0*/  SHF.R.U32.HI R26, RZ, 0x8, R80 ;  /* 0x00000008ff1a7819 */ /* 0x001fe40000011650 */
[----:B------:R-:W-:Y:S02]  /*273d0*/  PRMT R30, R30, 0x3340, R31 ;  /* 0x000033401e1e7816 */ /* 0x000fe4000000001f */
[----:B------:R-:W-:-:S02]  /*273e0*/  LOP3.LUT R26, R26, 0xffff, RZ, 0xc0, !PT ;  /* 0x0000ffff1a1a7812 */ /* 0x000fc400078ec0ff */
[----:B------:R-:W-:Y:S01]  /*273f0*/  PRMT R28, R28, 0x3340, R29 ;  /* 0x000033401c1c7816 */ /* 0x000fe2000000001d */
[----:B------:R-:W-:Y:S01]  /*27400*/  STL [R1+0x116c], R34 ;  /* 0x00116c2201007387 */ /* 0x000fe20000100800 */
[----:B------:R-:W-:-:S03]  /*27410*/  PRMT R24, R24, 0x3340, R26 ;  /* 0x0000334018187816 */ /* 0x000fc6000000001a */
[----:B------:R-:W-:Y:S04]  /*27420*/  STL [R1+0xf04], R32 ;  /* 0x000f042001007387 */ /* 0x000fe80000100800 */
[----:B------:R-:W-:Y:S04]  /*27430*/  STL [R1+0xf7c], R30 ;  /* 0x000f7c1e01007387 */ /* 0x000fe80000100800 */
[----:B------:R-:W-:Y:S04]  /*27440*/  STL [R1+0xf80], R28 ;  /* 0x000f801c01007387 */ /* 0x000fe80000100800 */
[----:B------:R2:W-:Y:S04]  /*27450*/  STL [R1+0xf84], R24 ;  /* 0x000f841801007387 */ /* 0x0005e80000100800 */
[----:B------:R-:W4:Y:S01]  /*27460*/  LDL.LU R49, [R1+0x610] ;  /* 0x0006100001317983 */ /* 0x000f220000300800 */
[----:B------:R-:W-:-:S02]  /*27470*/  LOP3.LUT R176, R176, 0xffff, RZ, 0xc0, !PT ;  /* 0x0000ffffb0b07812 */ /* 0x000fc400078ec0ff */
[----:B------:R-:W-:Y:S02]  /*27480*/  LOP3.LUT R29, R23, 0xffff, RZ, 0xc0, !PT ;  /* 0x0000ffff171d7812 */ /* 0x000fe400078ec0ff */
[----:B--2---:R-:W-:Y:S02]  /*27490*/  LOP3.LUT R24, R47, 0xffff, RZ, 0xc0, !PT ;  /* 0x0000ffff2f187812 */ /* 0x004fe400078ec0ff */
[----:B---3--:R-:W-:-:S04]  /*274a0*/  LOP3.LUT R28, R45, 0xffff, RZ, 0xc0, !PT ;  /* 0x0000ffff2d1c7812 */ /* 0x008fc800078ec0ff */
[----:B------:R-:W-:Y:S02]  /*274b0*/  PRMT R30, R28, 0x3340, R176 ;  /* 0x000033401c1e7816 */ /* 0x000fe400000000b0 */
[----:B------:R-:W-:Y:S02]  /*274c0*/  SHF.R.U32.HI R26, RZ, 0x8, R28 ;  /* 0x00000008ff1a7819 */ /* 0x000fe4000001161c */
[----:B------:R-:W-:Y:S01]  /*274d0*/  SHF.R.U32.HI R28, RZ, 0x8, R176 ;  /* 0x00000008ff1c7819 */ /* 0x000fe200000116b0 */
[----:B------:R0:W-:Y:S01]  /*274e0*/  STL [R1+0x1160], R30 ;  /* 0x0011601e01007387 */ /* 0x0001e20000100800 */
[----:B------:R-:W-:Y:S02]  /*274f0*/  SHF.R.U32.HI R23, RZ, 0x8, R24 ;  /* 0x00000008ff177819 */ /* 0x000fe40000011618 */
[----:B------:R-:W-:Y:S02]  /*27500*/  LOP3.LUT R26, R26, 0xffff, RZ, 0xc0, !PT ;  /* 0x0000ffff1a1a7812 */ /* 0x000fe400078ec0ff */
[----:B------:R-:W-:-:S02]  /*27510*/  LOP3.LUT R28, R28, 0xffff, RZ, 0xc0, !PT ;  /* 0x0000ffff1c1c7812 */ /* 0x000fc400078ec0ff */
[--C-:B0-----:R-:W-:Y:S02]  /*27520*/  PRMT R30, R24, 0x3340, R29.reuse ;  /* 0x00003340181e7816 */ /* 0x101fe4000000001d */
[----:B------:R-:W-:Y:S02]  /*27530*/  SHF.R.U32.HI R24, RZ, 0x8, R29 ;  /* 0x00000008ff187819 */ /* 0x000fe4000001161d */
[----:B------:R-:W-:Y:S02]  /*27540*/  LOP3.LUT R23, R23, 0xffff, RZ, 0xc0, !PT ;  /* 0x0000ffff17177812 */ /* 0x000fe400078ec0ff */
[----:B------:R-:W-:Y:S02]  /*27550*/  LOP3.LUT R24, R24, 0xffff, RZ, 0xc0, !PT ;  /* 0x0000ffff18187812 */ /* 0x000fe400078ec0ff */
[----:B------:R-:W-:Y:S02]  /*27560*/  PRMT R26, R26, 0x3340, R28 ;  /* 0x000033401a1a7816 */ /* 0x000fe4000000001c */
[----:B------:R-:W-:Y:S01]  /*27570*/  PRMT R23, R23, 0x3340, R24 ;  /* 0x0000334017177816 */ /* 0x000fe20000000018 */
[----:B------:R-:W-:Y:S04]  /*27580*/  STL [R1+0x10f0], R30 ;  /* 0x0010f01e01007387 */ /* 0x000fe80000100800 */
[----:B------:R-:W-:Y:S04]  /*27590*/  STL [R1+0xf78], R26 ;  /* 0x000f781a01007387 */ /* 0x000fe80000100800 */
[----:B------:R4:W-:Y:S02]  /*275a0*/  STL [R1+0xefc], R23 ;  /* 0x000efc1701007387 */ /* 0x0009e40000100800 */
[----:B----4-:R-:W-:-:S02]  /*275b0*/  LOP3.LUT R23, R49, 0xffff, RZ, 0xc0, !PT ;  /* 0x0000ffff31177812 */ /* 0x010fc400078ec0ff */
[----:B------:R-:W2:Y:S01]  /*275c0*/  LDL.LU R49, [R1+0x484] ;  /* 0x0004840001317983 */ /* 0x000ea20000300800 */
[----:B------:R-:W-:Y:S02]  /*275d0*/  LOP3.LUT R21, R21, 0xffff, RZ, 0xc0, !PT ;  /* 0x0000ffff15157812 */ /* 0x000fe400078ec0ff */
[----:B------:R-:W-:Y:S02]  /*275e0*/  SHF.R.U32.HI R24, RZ, 0x8, R23 ;  /* 0x00000008ff187819 */ /* 0x000fe40000011617 */
[--C-:B------:R-:W-:Y:S02]  /*275f0*/  PRMT R23, R23, 0x3340, R21.reuse ;  /* 0x0000334017177816 */ /* 0x100fe40000000015 */
[----:B------:R-:W-:Y:S02]  /*27600*/  SHF.R.U32.HI R26, RZ, 0x8, R21 ;  /* 0x00000008ff1a7819 */ /* 0x000fe40000011615 */
[----:B------:R-:W-:Y:S02]  /*27610*/  LOP3.LUT R228, R228, 0xffff, RZ, 0xc0, !PT ;  /* 0x0000ffffe4e47812 */ /* 0x000fe400078ec0ff */
[----:B------:R-:W-:Y:S01]  /*27620*/  LOP3.LUT R40, R40, 0xffff, RZ, 0xc0, !PT ;  /* 0x0000ffff28287812 */ /* 0x000fe200078ec0ff */
[----:B------:R0:W-:Y:S01]  /*27630*/  STL [R1+0x10e4], R23 ;  /* 0x0010e41701007387 */ /* 0x0001e20000100800 */
[----:B------:R-:W-:-:S02]  /*27640*/  LOP3.LUT R24, R24, 0xffff, RZ, 0xc0, !PT ;  /* 0x0000ffff18187812 */ /* 0x000fc400078ec0ff */
[----:B------:R-:W-:Y:S02]  /*27650*/  LOP3.LUT R26, R26, 0xffff, RZ, 0xc0, !PT ;  /* 0x0000ffff1a1a7812 */ /* 0x000fe400078ec0ff */
[----:B------:R-:W-:Y:S02]  /*27660*/  SHF.R.U32.HI R21, RZ, 0x8, R228 ;  /* 0x00000008ff157819 */ /* 0x000fe400000116e4 */
[--C-:B------:R-:W-:Y:S02]  /*27670*/  PRMT R28, R228, 0x3340, R40.reuse ;  /* 0x00003340e41c7816 */ /* 0x100fe40000000028 */
[----:B0-----:R-:W-:Y:S02]  /*27680*/  SHF.R.U32.HI R23, RZ, 0x8, R40 ;  /* 0x00000008ff177819 */ /* 0x001fe40000011628 */
[----:B------:R-:W-:Y:S02]  /*27690*/  PRMT R24, R24, 0x3340, R26 ;  /* 0x0000334018187816 */ /* 0x000fe4000000001a */
[----:B------:R-:W-:-:S02]  /*276a0*/  LOP3.LUT R21, R21, 0xffff, RZ, 0xc0, !PT ;  /* 0x0000ffff15157812 */ /* 0x000fc400078ec0ff */
[----:B------:R-:W-:Y:S02]  /*276b0*/  LOP3.LUT R23, R23, 0xffff, RZ, 0xc0, !PT ;  /* 0x0000ffff17177812 */ /* 0x000fe400078ec0ff */
[----:B------:R-:W-:Y:S02]  /*276c0*/  LOP3.LUT R226, R226, 0xffff, RZ, 0xc0, !PT ;  /* 0x0000ffffe2e27812 */ /* 0x000fe400078ec0ff */
[----:B------:R-:W-:Y:S01]  /*276d0*/  LOP3.LUT R42, R42, 0xffff, RZ, 0xc0, !PT ;  /* 0x0000ffff2a2a7812 */ /* 0x000fe200078ec0ff */
[----:B------:R0:W-:Y:S01]  /*276e0*/  STL [R1+0x10ec], R28 ;  /* 0x0010ec1c01007387 */ /* 0x0001e20000100800 */
[----:B------:R-:W-:Y:S02]  /*276f0*/  PRMT R21, R21, 0x3340, R23 ;  /* 0x0000334015157816 */ /* 0x000fe40000000017 */
[----:B------:R-:W-:Y:S01]  /*27700*/  SHF.R.U32.HI R26, RZ, 0x8, R42 ;  /* 0x00000008ff1a7819 */ /* 0x000fe2000001162a */
[----:B------:R1:W-:Y:S01]  /*27710*/  STL [R1+0xef0], R24 ;  /* 0x000ef01801007387 */ /* 0x0003e20000100800 */
[----:B------:R-:W-:-:S02]  /*27720*/  LOP3.LUT R178, R178, 0xffff, RZ, 0xc0, !PT ;  /* 0x0000ffffb2b27812 */ /* 0x000fc400078ec0ff */
[----:B------:R-:W-:Y:S02]  /*27730*/  LOP3.LUT R26, R26, 0xffff, RZ, 0xc0, !PT ;  /* 0x0000ffff1a1a7812 */ /* 0x000fe400078ec0ff */
[----:B0-----:R-:W-:Y:S02]  /*27740*/  PRMT R28, R226, 0x3340, R42 ;  /* 0x00003340e21c7816 */ /* 0x001fe4000000002a */
[----:B-1----:R-:W-:Y:S01]  /*27750*/  SHF.R.U32.HI R24, RZ, 0x8, R226 ;  /* 0x00000008ff187819 */ /* 0x002fe200000116e2 */
[----:B------:R-:W-:Y:S03]  /*27760*/  STL [R1+0xef4], R21 ;  /* 0x000ef41501007387 */ /* 0x000fe60000100800 */
[----:B------:R-:W-:Y:S01]  /*27770*/  LOP3.LUT R24, R24, 0xffff, RZ, 0xc0, !PT ;  /* 0x0000ffff18187812 */ /* 0x000fe200078ec0ff */
[----:B------:R0:W-:Y:S03]  /*27780*/  STL [R1+0x10d8], R28 ;  /* 0x0010d81c01007387 */ /* 0x0001e60000100800 */
[----:B------:R-:W-:-:S02]  /*27790*/  PRMT R24, R24, 0x3340, R26 ;  /* 0x0000334018187816 */ /* 0x000fc4000000001a */
[----:B--2---:R-:W-:-:S04]  /*277a0*/  LOP3.LUT R23, R49, 0xffff, RZ, 0xc0, !PT ;  /* 0x0000ffff31177812 */ /* 0x004fc800078ec0ff */
[----:B0-----:R-:W-:-:S05]  /*277b0*/  PRMT R28, R23, 0x3340, R178 ;  /* 0x00003340171c7816 */ /* 0x001fca00000000b2 */
[----:B------:R-:W-:Y:S04]  /*277c0*/  STL [R1+0x115c], R28 ;  /* 0x00115c1c01007387 */ /* 0x000fe80000100800 */
[----:B------:R0:W-:Y:S04]  /*277d0*/  STL [R1+0xee4], R24 ;  /* 0x000ee41801007387 */ /* 0x0001e80000100800 */
[----:B------:R-:W2:Y:S04]  /*277e0*/  LDL.LU R51, [R1+0x62c] ;  /* 0x00062c0001337983 */ /* 0x000ea80000300800 */
[----:B------:R-:W3:Y:S01]  /*277f0*/  LDL.LU R49, [R1+0x628] ;  /* 0x0006280001317983 */ /* 0x000ee20000300800 */
[----:B------:R-:W-:-:S02]  /*27800*/  SHF.R.U32.HI R21, RZ, 0x8, R23 ;  /* 0x00000008ff157819 */ /* 0x000fc40000011617 */
[----:B------:R-:W-:Y:S02]  /*27810*/  SHF.R.U32.HI R23, RZ, 0x8, R178 ;  /* 0x00000008ff177819 */ /* 0x000fe400000116b2 */
[----:B------:R-:W-:Y:S02]  /*27820*/  LOP3.LUT R21, R21, 0xffff, RZ, 0xc0, !PT ;  /* 0x0000ffff15157812 */ /* 0x000fe400078ec0ff */
[----:B------:R-:W-:Y:S02]  /*27830*/  LOP3.LUT R23, R23, 0xffff, RZ, 0xc0, !PT ;  /* 0x0000ffff17177812 */ /* 0x000fe400078ec0ff */
[----:B------:R-:W-:Y:S02]  /*27840*/  LOP3.LUT R224, R224, 0xffff, RZ, 0xc0, !PT ;  /* 0x0000ffffe0e07812 */ /* 0x000fe400078ec0ff */
[----:B------:R-:W-:Y:S02]  /*27850*/  LOP3.LUT R76, R76, 0xffff, RZ, 0xc0, !PT ;  /* 0x0000ffff4c4c7812 */ /* 0x000fe400078ec0ff */
[----:B------:R-:W-:-:S02]  /*27860*/  PRMT R21, R21, 0x3340, R23 ;  /* 0x0000334015157816 */ /* 0x000fc40000000017 */
[----:B------:R-:W-:Y:S02]  /*27870*/  PRMT R23, R224, 0x3340, R76 ;  /* 0x00003340e0177816 */ /* 0x000fe4000000004c */
[----:B------:R-:W-:Y:S02]  /*27880*/  LOP3.LUT R222, R222, 0xffff, RZ, 0xc0, !PT ;  /* 0x0000ffffdede7812 */ /* 0x000fe400078ec0ff */
[----:B------:R-:W-:Y:S01]  /*27890*/  LOP3.LUT R78, R78, 0xffff, RZ, 0xc0, !PT ;  /* 0x0000ffff4e4e7812 */ /* 0x000fe200078ec0ff */
[----:B------:R1:W-:Y:S01]  /*278a0*/  STL [R1+0xf74], R21 ;  /* 0x000f741501007387 */ /* 0x0003e20000100800 */
[----:B0-----:R-:W-:Y:S02]  /*278b0*/  SHF.R.U32.HI R24, RZ, 0x8, R224 ;  /* 0x00000008ff187819 */ /* 0x001fe400000116e0 */
[----:B------:R-:W-:Y:S01]  /*278c0*/  SHF.R.U32.HI R26, RZ, 0x8, R76 ;  /* 0x00000008ff1a7819 */ /* 0x000fe2000001164c */
[----:B------:R0:W-:Y:S01]  /*278d0*/  STL [R1+0x1154], R23 ;  /* 0x0011541701007387 */ /* 0x0001e20000100800 */
[----:B------:R-:W-:-:S02]  /*278e0*/  LOP3.LUT R24, R24, 0xffff, RZ, 0xc0, !PT ;  /* 0x0000ffff18187812 */ /* 0x000fc400078ec0ff */
[----:B------:R-:W-:Y:S02]  /*278f0*/  LOP3.LUT R26, R26, 0xffff, RZ, 0xc0, !PT ;  /* 0x0000ffff1a1a7812 */ /* 0x000fe400078ec0ff */
[----:B-1----:R-:W-:Y:S02]  /*27900*/  SHF.R.U32.HI R21, RZ, 0x8, R222 ;  /* 0x00000008ff157819 */ /* 0x002fe400000116de */
[--C-:B0-----:R-:W-:Y:S02]  /*27910*/  SHF.R.U32.HI R23, RZ, 0x8, R78.reuse ;  /* 0x00000008ff177819 */ /* 0x101fe4000001164e */
[----:B------:R-:W-:Y:S02]  /*27920*/  LOP3.LUT R21, R21, 0xffff, RZ, 0xc0, !PT ;  /* 0x0000ffff15157812 */ /* 0x000fe400078ec0ff */
[----:B------:R-:W-:Y:S02]  /*27930*/  LOP3.LUT R23, R23, 0xffff, RZ, 0xc0, !PT ;  /* 0x0000ffff17177812 */ /* 0x000fe400078ec0ff */
[----:B------:R-:W-:-:S02]  /*27940*/  PRMT R28, R222, 0x3340, R78 ;  /* 0x00003340de1c7816 */ /* 0x000fc4000000004e */
[----:B------:R-:W-:Y:S02]  /*27950*/  PRMT R24, R24, 0x3340, R26 ;  /* 0x0000334018187816 */ /* 0x000fe4000000001a */
[----:B------:R-:W-:Y:S01]  /*27960*/  PRMT R21, R21, 0x3340, R23 ;  /* 0x0000334015157816 */ /* 0x000fe20000000017 */
[----:B------:R-:W-:Y:S04]  /*27970*/  STL [R1+0x1158], R28 ;  /* 0x0011581c01007387 */ /* 0x000fe80000100800 */
[----:B------:R-:W-:Y:S04]  /*27980*/  STL [R1+0xf6c], R24 ;  /* 0x000f6c1801007387 */ /* 0x000fe80000100800 */
[----:B------:R3:W-:Y:S01]  /*27990*/  STL [R1+0xf70], R21 ;  /* 0x000f701501007387 */ /* 0x0007e20000100800 */
[----:B--2---:R-:W-:-:S03]  /*279a0*/  LOP3.LUT R23, R51, 0xffff, RZ, 0xc0, !PT ;  /* 0x0000ffff33177812 */ /* 0x004fc600078ec0ff */
[----:B------:R-:W2:Y:S01]  /*279b0*/  LDL.LU R51, [R1+0x208] ;  /* 0x0002080001337983 */ /* 0x000ea20000300800 */
[----:B---3--:R-:W-:-:S03]  /*279c0*/  LOP3.LUT R21, R49, 0xffff, RZ, 0xc0, !PT ;  /* 0x0000ffff31157812 */ /* 0x008fc600078ec0ff */
[----:B------:R-:W3:Y:S01]  /*279d0*/  LDL.LU R49, [R1+0x204] ;  /* 0x0002040001317983 */ /* 0x000ee20000300800 */
[----:B------:R-:W-:Y:S02]  /*279e0*/  LOP3.LUT R26, R19, 0xffff, RZ, 0xc0, !PT ;  /* 0x0000ffff131a7812 */ /* 0x000fe400078ec0ff */
[----:B------:R-:W-:Y:S02]  /*279f0*/  LOP3.LUT R19, R18, 0xffff, RZ, 0xc0, !PT ;  /* 0x0000ffff12137812 */ /* 0x000fe400078ec0ff */
[----:B------:R-:W-:Y:S02]  /*27a00*/  SHF.R.U32.HI R24, RZ, 0x8, R23 ;  /* 0x00000008ff187819 */ /* 0x000fe40000011617 */
[--C-:B------:R-:W-:Y:S02]  /*27a10*/  PRMT R28, R23, 0x3340, R26.reuse ;  /* 0x00003340171c7816 */ /* 0x100fe4000000001a */
[----:B------:R-:W-:Y:S02]  /*27a20*/  SHF.R.U32.HI R23, RZ, 0x8, R26 ;  /* 0x00000008ff177819 */ /* 0x000fe4000001161a */
[----:B------:R-:W-:-:S02]  /*27a30*/  PRMT R26, R21, 0x3340, R19 ;  /* 0x00003340151a7816 */ /* 0x000fc40000000013 */
[----:B------:R-:W-:Y:S02]  /*27a40*/  SHF.R.U32.HI R18, RZ, 0x8, R21 ;  /* 0x00000008ff127819 */ /* 0x000fe40000011615 */
[----:B------:R-:W-:Y:S02]  /*27a50*/  SHF.R.U32.HI R19, RZ, 0x8, R19 ;  /* 0x00000008ff137819 */ /* 0x000fe40000011613 */
[----:B------:R-:W-:Y:S02]  /*27a60*/  LOP3.LUT R21, R24, 0xffff, RZ, 0xc0, !PT ;  /* 0x0000ffff18157812 */ /* 0x000fe400078ec0ff */
[----:B------:R-:W-:Y:S02]  /*27a70*/  LOP3.LUT R23, R23, 0xffff, RZ, 0xc0, !PT ;  /* 0x0000ffff17177812 */ /* 0x000fe400078ec0ff */
[----:B------:R-:W-:Y:S02]  /*27a80*/  LOP3.LUT R18, R18, 0xffff, RZ, 0xc0, !PT ;  /* 0x0000ffff12127812 */ /* 0x000fe400078ec0ff */
[----:B------:R-:W-:-:S02]  /*27a90*/  LOP3.LUT R19, R19, 0xffff, RZ, 0xc0, !PT ;  /* 0x0000ffff13137812 */ /* 0x000fc400078ec0ff */
[----:B------:R-:W-:Y:S02]  /*27aa0*/  PRMT R21, R21, 0x3340, R23 ;  /* 0x0000334015157816 */ /* 0x000fe40000000017 */
[----:B------:R-:W-:Y:S01]  /*27ab0*/  PRMT R18, R18, 0x3340, R19 ;  /* 0x0000334012127816 */ /* 0x000fe20000000013 */
[----:B------:R-:W-:Y:S04]  /*27ac0*/  STL [R1+0x10dc], R28 ;  /* 0x0010dc1c01007387 */ /* 0x000fe80000100800 */
[----:B------:R-:W-:Y:S04]  /*27ad0*/  STL [R1+0x10e0], R26 ;  /* 0x0010e01a01007387 */ /* 0x000fe80000100800 */
[----:B------:R-:W-:Y:S04]  /*27ae0*/  STL [R1+0xee8], R21 ;  /* 0x000ee81501007387 */ /* 0x000fe80000100800 */
[----:B------:R2:W-:Y:S02]  /*27af0*/  STL [R1+0xeec], R18 ;  /* 0x000eec1201007387 */ /* 0x0005e40000100800 */
[----:B--2---:R-:W-:-:S02]  /*27b00*/  LOP3.LUT R18, R51, 0xffff, RZ, 0xc0, !PT ;  /* 0x0000ffff33127812 */ /* 0x004fc400078ec0ff */
[----:B------:R-:W2:Y:S01]  /*27b10*/  LDL.LU R51, [R1+0x48c] ;  /* 0x00048c0001337983 */ /* 0x000ea20000300800 */
[----:B---3--:R-:W-:-:S03]  /*27b20*/  LOP3.LUT R19, R49, 0xffff, RZ, 0xc0, !PT ;  /* 0x0000ffff31137812 */ /* 0x008fc600078ec0ff */
[----:B------:R-:W3:Y:S01]  /*27b30*/  LDL.LU R49, [R1+0x488] ;  /* 0x0004880001317983 */ /* 0x000ee20000300800 */
[----:B------:R-:W-:Y:S02]  /*27b40*/  LOP3.LUT R44, R44, 0xffff, RZ, 0xc0, !PT ;  /* 0x0000ffff2c2c7812 */ /* 0x000fe400078ec0ff */
[----:B------:R-:W-:Y:S02]  /*27b50*/  LOP3.LUT R46, R46, 0xffff, RZ, 0xc0, !PT ;  /* 0x0000ffff2e2e7812 */ /* 0x000fe400078ec0ff */
[----:B------:R-:W-:Y:S02]  /*27b60*/  PRMT R24, R18, 0x3340, R44 ;  /* 0x0000334012187816 */ /* 0x000fe4000000002c */
[----:B------:R-:W-:Y:S02]  /*27b70*/  SHF.R.U32.HI R21, RZ, 0x8, R18 ;  /* 0x00000008ff157819 */ /* 0x000fe40000011612 */
[----:B------:R-:W-:Y:S01]  /*27b80*/  SHF.R.U32.HI R23, RZ, 0x8, R44 ;  /* 0x00000008ff177819 */ /* 0x000fe2000001162c */
[----:B------:R0:W-:Y:S01]  /*27b90*/  STL [R1+0x10c8], R24 ;  /* 0x0010c81801007387 */ /* 0x0001e20000100800 */
[----:B------:R-:W-:-:S02]  /*27ba0*/  SHF.R.U32.HI R18, RZ, 0x8, R19 ;  /* 0x00000008ff127819 */ /* 0x000fc40000011613 */
[----:B------:R-:W-:Y:S02]  /*27bb0*/  LOP3.LUT R21, R21, 0xffff, RZ, 0xc0, !PT ;  /* 0x0000ffff15157812 */ /* 0x000fe400078ec0ff */
[----:B------:R-:W-:Y:S02]  /*27bc0*/  LOP3.LUT R23, R23, 0xffff, RZ, 0xc0, !PT ;  /* 0x0000ffff17177812 */ /* 0x000fe400078ec0ff */
[--C-:B0-----:R-:W-:Y:S02]  /*27bd0*/  PRMT R24, R19, 0x3340, R46.reuse ;  /* 0x0000334013187816 */ /* 0x101fe4000000002e */
[----:B------:R-:W-:Y:S02]  /*27be0*/  SHF.R.U32.HI R19, RZ, 0x8, R46 ;  /* 0x00000008ff137819 */ /* 0x000fe4000001162e */
[----:B------:R-:W-:Y:S02]  /*27bf0*/  LOP3.LUT R18, R18, 0xffff, RZ, 0xc0, !PT ;  /* 0x0000ffff12127812 */ /* 0x000fe400078ec0ff */
[----:B------:R-:W-:-:S02]  /*27c00*/  LOP3.LUT R19, R19, 0xffff, RZ, 0xc0, !PT ;  /* 0x0000ffff13137812 */ /* 0x000fc400078ec0ff */
[----:B------:R-:W-:Y:S02]  /*27c10*/  PRMT R21, R21, 0x3340, R23 ;  /* 0x0000334015157816 */ /* 0x000fe40000000017 */
[----:B------:R-:W-:Y:S01]  /*27c20*/  PRMT R18, R18, 0x3340, R19 ;  /* 0x0000334012127816 */ /* 0x000fe20000000013 */
[----:B------:R-:W-:Y:S04]  /*27c30*/  STL [R1+0x10d0], R24 ;  /* 0x0010d01801007387 */ /* 0x000fe80000100800 */
[----:B------:R-:W-:Y:S04]  /*27c40*/  STL [R1+0xedc], R21 ;  /* 0x000edc1501007387 */ /* 0x000fe80000100800 */
[----:B------:R2:W-:Y:S01]  /*27c50*/  STL [R1+0xee0], R18 ;  /* 0x000ee01201007387 */ /* 0x0005e20000100800 */
[----:B---3--:R-:W-:-:S03]  /*27c60*/  LOP3.LUT R19, R49, 0xffff, RZ, 0xc0, !PT ;  /* 0x0000ffff31137812 */ /* 0x008fc600078ec0ff */
[----:B------:R-:W3:Y:S01]  /*27c70*/  LDL.LU R49, [R1+0x490] ;  /* 0x0004900001317983 */ /* 0x000ee20000300800 */
[----:B--2---:R-:W-:Y:S02]  /*27c80*/  LOP3.LUT R18, R51, 0xffff, RZ, 0xc0, !PT ;  /* 0x0000ffff33127812 */ /* 0x004fe400078ec0ff */
        /* <DEDUP_REMOVED lines=17> */
[----:B------:R0:W-:Y:S02]  /*27da0*/  STL [R1+0xf68], R18 ;  /* 0x000f681201007387 */ /* 0x0001e40000100800 */
[----:B0-----:R-:W-:-:S02]  /*27db0*/  LOP3.LUT R18, R9, 0xffff, RZ, 0xc0, !PT ;  /* 0x0000ffff09127812 */ /* 0x001fc400078ec0ff */
[----:B------:R-:W2:Y:S04]  /*27dc0*/  LDL.LU R9, [R1+0x12b8] ;  /* 0x0012b80001097983 */ /* 0x000ea80000300800 */
[----:B------:R-:W4:Y:S01]  /*27dd0*/  LDL.LU R51, [R1+0x630] ;  /* 0x0006300001337983 */ /* 0x000f220000300800 */
        /* <DEDUP_REMOVED lines=20> */
[----:B---3--:R-:W-:-:S02]  /*27f20*/  LOP3.LUT R18, R49, 0xffff, RZ, 0xc0, !PT ;  /* 0x0000ffff31127812 */ /* 0x008fc400078ec0ff */
[----:B------:R-:W3:Y:S01]  /*27f30*/  LDL.LU R49, [R1+0x634] ;  /* 0x0006340001317983 */ /* 0x000ee20000300800 */
[----:B------:R-:W-:Y:S02]  /*27f40*/  LOP3.LUT R170, R170, 0xffff, RZ, 0xc0, !PT ;  /* 0x0000ffffaaaa7812 */ /* 0x000fe400078ec0ff */
[----:B----4-:R-:W-:Y:S02]  /*27f50*/  LOP3.LUT R19, R51, 0xffff, RZ, 0xc0, !PT ;  /* 0x0000ffff33137812 */ /* 0x010fe400078ec0ff */
[----:B------:R-:W-:Y:S02]  /*27f60*/  PRMT R24, R18, 0x3340, R170 ;  /* 0x0000334012187816 */ /* 0x000fe400000000aa */
[----:B------:R-:W-:Y:S02]  /*27f70*/  LOP3.LUT R23, R20, 0xffff, RZ, 0xc0, !PT ;  /* 0x0000ffff14177812 */ /* 0x000fe400078ec0ff */
[----:B------:R-:W-:Y:S01]  /*27f80*/  SHF.R.U32.HI R20, RZ, 0x8, R18 ;  /* 0x00000008ff147819 */ /* 0x000fe20000011612 */
[----:B------:R0:W-:Y:S01]  /*27f90*/  STL [R1+0x1110], R24 ;  /* 0x0011101801007387 */ /* 0x0001e20000100800 */
[----:B------:R-:W-:-:S02]  /*27fa0*/  SHF.R.U32.HI R21, RZ, 0x8, R170 ;  /* 0x00000008ff157819 */ /* 0x000fc400000116aa */
[----:B------:R-:W-:Y:S02]  /*27fb0*/  SHF.R.U32.HI R18, RZ, 0x8, R19 ;  /* 0x00000008ff127819 */ /* 0x000fe40000011613 */
[----:B------:R-:W-:Y:S02]  /*27fc0*/  LOP3.LUT R20, R20, 0xffff, RZ, 0xc0, !PT ;  /* 0x0000ffff14147812 */ /* 0x000fe400078ec0ff */
[--C-:B0-----:R-:W-:Y:S02]  /*27fd0*/  PRMT R24, R19, 0x3340, R23.reuse ;  /* 0x0000334013187816 */ /* 0x101fe40000000017 */
[----:B------:R-:W-:Y:S02]  /*27fe0*/  SHF.R.U32.HI R19, RZ, 0x8, R23 ;  /* 0x00000008ff137819 */ /* 0x000fe40000011617 */
[----:B------:R-:W-:Y:S02]  /*27ff0*/  LOP3.LUT R21, R21, 0xffff, RZ, 0xc0, !PT ;  /* 0x0000ffff15157812 */ /* 0x000fe400078ec0ff */
[----:B------:R-:W-:-:S02]  /*28000*/  LOP3.LUT R18, R18, 0xffff, RZ, 0xc0, !PT ;  /* 0x0000ffff12127812 */ /* 0x000fc400078ec0ff */
[----:B------:R-:W-:Y:S02]  /*28010*/  LOP3.LUT R19, R19, 0xffff, RZ, 0xc0, !PT ;  /* 0x0000ffff13137812 */ /* 0x000fe400078ec0ff */
[----:B------:R-:W-:Y:S02]  /*28020*/  PRMT R20, R20, 0x3340, R21 ;  /* 0x0000334014147816 */ /* 0x000fe40000000015 */
[----:B------:R-:W-:Y:S01]  /*28030*/  PRMT R18, R18, 0x3340, R19 ;  /* 0x0000334012127816 */ /* 0x000fe20000000013 */
[----:B------:R-:W-:Y:S01]  /*28040*/  STL [R1+0x10c0], R24 ;  /* 0x0010c01801007387 */ /* 0x000fe20000100800 */
[----:B------:R-:W-:-:S03]  /*28050*/  LOP3.LUT R22, R22, 0xffff, RZ, 0xc0, !PT ;  /* 0x0000ffff16167812 */ /* 0x000fc600078ec0ff */
[----:B------:R-:W-:Y:S01]  /*28060*/  STL [R1+0xf54], R20 ;  /* 0x000f541401007387 */ /* 0x000fe20000100800 */
[----:B--2---:R-:W-:-:S03]  /*28070*/  LOP3.LUT R19, R9, 0xffff, RZ, 0xc0, !PT ;  /* 0x0000ffff09137812 */ /* 0x004fc600078ec0ff */
[----:B------:R3:W-:Y:S01]  /*28080*/  STL [R1+0xec4], R18 ;  /* 0x000ec41201007387 */ /* 0x0007e20000100800 */
[----:B------:R-:W-:Y:S02]  /*28090*/  LOP3.LUT R48, R48, 0xffff, RZ, 0xc0, !PT ;  /* 0x0000ffff30307812 */ /* 0x000fe400078ec0ff */
[----:B------:R-:W-:Y:S01]  /*280a0*/  SHF.R.U32.HI R21, RZ, 0x8, R22 ;  /* 0x00000008ff157819 */ /* 0x000fe20000011616 */
[----:B------:R-:W2:Y:S03]  /*280b0*/  LDL.LU R9, [R1+0x12b4] ;  /* 0x0012b40001097983 */ /* 0x000ea60000300800 */
[----:B------:R-:W-:Y:S02]  /*280c0*/  LOP3.LUT R21, R21, 0xffff, RZ, 0xc0, !PT ;  /* 0x0000ffff15157812 */ /* 0x000fe400078ec0ff */
[----:B---3--:R-:W-:-:S04]  /*280d0*/  LOP3.LUT R18, R49, 0xffff, RZ, 0xc0, !PT ;  /* 0x0000ffff31127812 */ /* 0x008fc800078ec0ff */
[----:B------:R-:W-:Y:S02]  /*280e0*/  SHF.R.U32.HI R20, RZ, 0x8, R18 ;  /* 0x00000008ff147819 */ /* 0x000fe40000011612 */
[----:B------:R-:W-:Y:S02]  /*280f0*/  PRMT R23, R18, 0x3340, R22 ;  /* 0x0000334012177816 */ /* 0x000fe40000000016 */
[----:B------:R-:W-:Y:S02]  /*28100*/  SHF.R.U32.HI R18, RZ, 0x8, R19 ;  /* 0x00000008ff127819 */ /* 0x000fe40000011613 */
[--C-:B------:R-:W-:Y:S02]  /*28110*/  PRMT R22, R19, 0x3340, R48.reuse ;  /* 0x0000334013167816 */ /* 0x100fe40000000030 */
[----:B------:R-:W-:Y:S02]  /*28120*/  SHF.R.U32.HI R19, RZ, 0x8, R48 ;  /* 0x00000008ff137819 */ /* 0x000fe40000011630 */
[----:B------:R-:W-:-:S02]  /*28130*/  LOP3.LUT R20, R20, 0xffff, RZ, 0xc0, !PT ;  /* 0x0000ffff14147812 */ /* 0x000fc400078ec0ff */
[----:B------:R-:W-:Y:S02]  /*28140*/  LOP3.LUT R18, R18, 0xffff, RZ, 0xc0, !PT ;  /* 0x0000ffff12127812 */ /* 0x000fe400078ec0ff */
[----:B------:R-:W-:Y:S02]  /*28150*/  LOP3.LUT R19, R19, 0xffff, RZ, 0xc0, !PT ;  /* 0x0000ffff13137812 */ /* 0x000fe400078ec0ff */
[----:B------:R-:W-:Y:S02]  /*28160*/  PRMT R20, R20, 0x3340, R21 ;  /* 0x0000334014147816 */ /* 0x000fe40000000015 */
[----:B------:R-:W-:Y:S01]  /*28170*/  PRMT R18, R18, 0x3340, R19 ;  /* 0x0000334012127816 */ /* 0x000fe20000000013 */
[----:B------:R-:W-:Y:S04]  /*28180*/  STL [R1+0x10bc], R23 ;  /* 0x0010bc1701007387 */ /* 0x000fe80000100800 */
[----:B------:R-:W-:Y:S04]  /*28190*/  STL [R1+0x10b8], R22 ;  /* 0x0010b81601007387 */ /* 0x000fe80000100800 */
[----:B------:R-:W-:Y:S04]  /*281a0*/  STL [R1+0xebc], R20 ;  /* 0x000ebc1401007387 */ /* 0x000fe80000100800 */
[----:B------:R0:W-:Y:S02]  /*281b0*/  STL [R1+0xec0], R18 ;  /* 0x000ec01201007387 */ /* 0x0001e40000100800 */
[----:B0-----:R-:W-:-:S02]  /*281c0*/  LOP3.LUT R18, R3, 0xffff, RZ, 0xc0, !PT ;  /* 0x0000ffff03127812 */ /* 0x001fc400078ec0ff */
[----:B------:R-:W3:Y:S01]  /*281d0*/  LDL.LU R3, [R1+0x12b0] ;  /* 0x0012b00001037983 */ /* 0x000ee20000300800 */
[----:B------:R-:W-:Y:S02]  /*281e0*/  LOP3.LUT R50, R50, 0xffff, RZ, 0xc0, !PT ;  /* 0x0000ffff32327812 */ /* 0x000fe400078ec0ff */
[----:B------:R-:W-:Y:S02]  /*281f0*/  LOP3.LUT R19, R13, 0xffff, RZ, 0xc0, !PT ;  /* 0x0000ffff0d137812 */ /* 0x000fe400078ec0ff */
[----:B------:R-:W-:Y:S01]  /*28200*/  PRMT R22, R18, 0x3340, R50 ;  /* 0x0000334012167816 */ /* 0x000fe20000000032 */
[----:B------:R-:W4:Y:S01]  /*28210*/  LDL.LU R13, [R1+0x12ac] ;  /* 0x0012ac00010d7983 */ /* 0x000f220000300800 */
        /* <DEDUP_REMOVED lines=13> */
[----:B------:R-:W-:Y:S04]  /*282f0*/  STL [R1+0x10e8], R22 ;  /* 0x0010e81601007387 */ /* 0x000fe80000100800 */
[----:B------:R-:W-:Y:S04]  /*28300*/  STL [R1+0xeb0], R20 ;  /* 0x000eb01401007387 */ /* 0x000fe80000100800 */
[----:B------:R0:W-:Y:S02]  /*28310*/  STL [R1+0xf48], R18 ;  /* 0x000f481201007387 */ /* 0x0001e40000100800 */
[----:B0-----:R-:W-:Y:S01]  /*28320*/  LOP3.LUT R18, R16, 0xffff, RZ, 0xc0, !PT ;  /* 0x0000ffff10127812 */ /* 0x001fe200078ec0ff */
[----:B------:R-:W-:Y:S01]  /*28330*/  IMAD R43, R0, UR5, RZ ;  /* 0x00000005002b7c24 */ /* 0x000fe2000f8e02ff */
[----:B------:R-:W-:-:S03]  /*28340*/  ULDC UR5, c[0x0][0x248] ;  /* 0x0000920000057ab9 */ /* 0x000fc60000000800 */
[----:B------:R-:W-:Y:S01]  /*28350*/  VIADD R45, R43, UR8 ;  /* 0x000000082b2d7c36 */ /* 0x000fe20008000000 */
        /* <DEDUP_REMOVED lines=44> */
[----:B------:R-:W-:Y:S01]  /*28620*/  ULDC UR5, c[0x0][0x248] ;  /* 0x0000920000057ab9 */ /* 0x000fe20000000800 */
[----:B---3--:R-:W-:Y:S02]  /*28630*/  LOP3.LUT R19, R3, 0xffff, RZ, 0xc0, !PT ;  /* 0x0000ffff03137812 */ /* 0x008fe400078ec0ff */
[----:B------:R-:W3:Y:S04]  /*28640*/  LDL.LU R3, [R1+0x12a8] ;  /* 0x0012a80001037983 */ /* 0x000ee80000300800 */
[----:B------:R-:W3:Y:S04]  /*28650*/  LDL.LU R16, [R1+0x12a4] ;  /* 0x0012a40001107983 */ /* 0x000ee80000300800 */
[----:B------:R-:W2:Y:S04]  /*28660*/  LDL.LU R51, [R1+0x63c] ;  /* 0x00063c0001337983 */ /* 0x000ea80000300800 */
[----:B------:R-:W4:Y:S01]  /*28670*/  LDL.LU R49, [R1+0x638] ;  /* 0x0006380001317983 */ /* 0x000f220000300800 */
        /* <DEDUP_REMOVED lines=51> */
[----:B------:R-:W-:Y:S01]  /*289b0*/  LOP3.LUT R70, R70, 0xffff, RZ, 0xc0, !PT ;  /* 0x0000ffff46467812 */ /* 0x000fe200078ec0ff */
[----:B------:R-:W-:Y:S02]  /*289c0*/  ULDC UR9, c[0x0][0x248] ;  /* 0x0000920000097ab9 */ /* 0x000fe40000000800 */
[----:B------:R-:W-:Y:S01]  /*289d0*/  VIADD R194, R187, UR5 ;  /* 0x00000005bbc27c36 */ /* 0x000fe20008000000 */
[----:B------:R-:W-:-:S03]  /*289e0*/  ULDC UR5, c[0x0][0x248] ;  /* 0x0000920000057ab9 */ /* 0x000fc60000000800 */
[----:B------:R-:W-:Y:S01]  /*289f0*/  VIADD R196, R194, UR10 ;  /* 0x0000000ac2c47c36 */ /* 0x000fe20008000000 */
[----:B------:R-:W-:Y:S01]  /*28a00*/  PRMT R22, R18, 0x3340, R70 ;  /* 0x0000334012167816 */ /* 0x000fe20000000046 */
[----:B------:R-:W-:Y:S02]  /*28a10*/  ULDC UR10, c[0x0][0x248] ;  /* 0x00009200000a7ab9 */ /* 0x000fe40000000800 */
[----:B------:R-:W-:Y:S01]  /*28a20*/  VIADD R172, R196, UR11 ;  /* 0x0000000bc4ac7c36 */ /* 0x000fe20008000000 */
[----:B------:R-:W-:Y:S01]  /*28a30*/  LOP3.LUT R164, R164, 0xffff, RZ, 0xc0, !PT ;  /* 0x0000ffffa4a47812 */ /* 0x000fe200078ec0ff */
[----:B------:R0:W-:Y:S01]  /*28a40*/  STL [R1+0x10d4], R22 ;  /* 0x0010d41601007387 */ /* 0x0001e20000100800 */
[----:B------:R-:W-:Y:S01]  /*28a50*/  SHF.R.U32.HI R20, RZ, 0x8, R18 ;  /* 0x00000008ff147819 */ /* 0x000fe20000011612 */
[----:B------:R-:W-:Y:S01]  /*28a60*/  VIADD R195, R172, UR8 ;  /* 0x00000008acc37c36 */ /* 0x000fe20008000000 */
[----:B------:R-:W-:Y:S01]  /*28a70*/  ULDC UR8, c[0x0][0x248] ;  /* 0x0000920000087ab9 */ /* 0x000fe20000000800 */
[----:B------:R-:W-:Y:S01]  /*28a80*/  SHF.R.U32.HI R21, RZ, 0x8, R70 ;  /* 0x00000008ff157819 */ /* 0x000fe20000011646 */
[----:B------:R-:W-:Y:S01]  /*28a90*/  ULDC UR11, c[0x0][0x248] ;  /* 0x00009200000b7ab9 */ /* 0x000fe20000000800 */
[----:B------:R-:W-:Y:S01]  /*28aa0*/  VIADD R197, R195, UR5 ;  /* 0x00000005c3c57c36 */ /* 0x000fe20008000000 */
[----:B------:R-:W-:-:S03]  /*28ab0*/  ULDC UR5, c[0x0][0x248] ;  /* 0x0000920000057ab9 */ /* 0x000fc60000000800 */
[----:B------:R-:W-:Y:S01]  /*28ac0*/  VIADD R199, R197, UR5 ;  /* 0x00000005c5c77c36 */ /* 0x000fe20008000000 */
[----:B------:R-:W-:Y:S01]  /*28ad0*/  SHF.R.U32.HI R18, RZ, 0x8, R19 ;  /* 0x00000008ff127819 */ /* 0x000fe20000011613 */
[----:B------:R-:W-:Y:S02]  /*28ae0*/  ULDC UR5, c[0x0][0x248] ;  /* 0x0000920000057ab9 */ /* 0x000fe40000000800 */
[----:B------:R-:W-:Y:S01]  /*28af0*/  VIADD R174, R199, UR8 ;  /* 0x00000008c7ae7c36 */ /* 0x000fe20008000000 */
[--C-:B0-----:R-:W-:Y:S01]  /*28b00*/  PRMT R22, R19, 0x3340, R164.reuse ;  /* 0x0000334013167816 */ /* 0x101fe200000000a4 */
[----:B------:R-:W-:Y:S01]  /*28b10*/  ULDC UR8, c[0x0][0x248] ;  /* 0x0000920000087ab9 */ /* 0x000fe20000000800 */
[----:B------:R-:W-:Y:S01]  /*28b20*/  SHF.R.U32.HI R19, RZ, 0x8, R164 ;  /* 0x00000008ff137819 */ /* 0x000fe200000116a4 */
[----:B------:R-:W-:Y:S01]  /*28b30*/  VIADD R193, R174, UR9 ;  /* 0x00000009aec17c36 */ /* 0x000fe20008000000 */
[----:B------:R-:W-:Y:S02]  /*28b40*/  LOP3.LUT R20, R20, 0xffff, RZ, 0xc0, !PT ;  /* 0x0000ffff14147812 */ /* 0x000fe400078ec0ff */
[----:B------:R-:W-:Y:S01]  /*28b50*/  LOP3.LUT R21, R21, 0xffff, RZ, 0xc0, !PT ;  /* 0x0000ffff15157812 */ /* 0x000fe200078ec0ff */
[----:B------:R-:W-:Y:S01]  /*28b60*/  VIADD R205, R193, UR5 ;  /* 0x00000005c1cd7c36 */ /* 0x000fe20008000000 */
[----:B------:R-:W-:Y:S01]  /*28b70*/  LOP3.LUT R18, R18, 0xffff, RZ, 0xc0, !PT ;  /* 0x0000ffff12127812 */ /* 0x000fe200078ec0ff */
[----:B------:R-:W-:Y:S01]  /*28b80*/  STL [R1+0x10b4], R22 ;  /* 0x0010b41601007387 */ /* 0x000fe20000100800 */
[----:B------:R-:W-:Y:S01]  /*28b90*/  LOP3.LUT R19, R19, 0xffff, RZ, 0xc0, !PT ;  /* 0x0000ffff13137812 */ /* 0x000fe200078ec0ff */
[----:B------:R-:W-:Y:S01]  /*28ba0*/  ULDC UR9, c[0x0][0x248] ;  /* 0x0000920000097ab9 */ /* 0x000fe20000000800 */
[----:B------:R-:W-:Y:S01]  /*28bb0*/  PRMT R20, R20, 0x3340, R21 ;  /* 0x0000334014147816 */ /* 0x000fe20000000015 */
[----:B------:R-:W-:Y:S01]  /*28bc0*/  VIADD R203, R205, UR10 ;  /* 0x0000000acdcb7c36 */ /* 0x000fe20008000000 */
[----:B------:R-:W-:Y:S01]  /*28bd0*/  PRMT R18, R18, 0x3340, R19 ;  /* 0x0000334012127816 */ /* 0x000fe20000000013 */
[----:B------:R-:W-:Y:S01]  /*28be0*/  ULDC UR5, c[0x0][0x248] ;  /* 0x0000920000057ab9 */ /* 0x000fe20000000800 */
[----:B------:R-:W-:Y:S01]  /*28bf0*/  LOP3.LUT R152, R152, 0xffff, RZ, 0xc0, !PT ;  /* 0x0000ffff98987812 */ /* 0x000fe200078ec0ff */
[----:B------:R-:W-:Y:S01]  /*28c00*/  STL [R1+0xf3c], R20 ;  /* 0x000f3c1401007387 */ /* 0x000fe20000100800 */
[----:B------:R-:W-:Y:S01]  /*28c10*/  VIADD R200, R203, UR11 ;  /* 0x0000000bcbc87c36 */ /* 0x000fe20008000000 */
[----:B------:R-:W-:Y:S01]  /*28c20*/  LOP3.LUT R154, R154, 0xffff, RZ, 0xc0, !PT ;  /* 0x0000ffff9a9a7812 */ /* 0x000fe200078ec0ff */
[----:B------:R-:W-:Y:S01]  /*28c30*/  ULDC UR10, c[0x0][0x248] ;  /* 0x00009200000a7ab9 */ /* 0x000fe20000000800 */
[----:B------:R2:W-:Y:S01]  /*28c40*/  STL [R1+0xef8], R18 ;  /* 0x000ef81201007387 */ /* 0x0005e20000100800 */
[----:B------:R-:W-:Y:S01]  /*28c50*/  VIADD R208, R200, UR8 ;  /* 0x00000008c8d07c36 */ /* 0x000fe20008000000 */
[----:B------:R-:W-:Y:S01]  /*28c60*/  SHF.R.U32.HI R21, RZ, 0x8, R152 ;  /* 0x00000008ff157819 */ /* 0x000fe20000011698 */
[----:B------:R-:W-:Y:S01]  /*28c70*/  ULDC UR8, c[0x0][0x248] ;  /* 0x0000920000087ab9 */ /* 0x000fe20000000800 */
[----:B------:R-:W-:Y:S01]  /*28c80*/  ULDC UR11, c[0x0][0x248] ;  /* 0x00009200000b7ab9 */ /* 0x000fe20000000800 */
        /* <DEDUP_REMOVED lines=35> */
[----:B--2---:R-:W-:-:S04]  /*28ec0*/  LOP3.LUT R18, R51, 0xffff, RZ, 0xc0, !PT ;  /* 0x0000ffff33127812 */ /* 0x004fc800078ec0ff */
[----:B------:R-:W-:Y:S02]  /*28ed0*/  PRMT R22, R18, 0x3340, R152 ;  /* 0x0000334012167816 */ /* 0x000fe40000000098 */
[----:B----4-:R-:W-:Y:S02]  /*28ee0*/  LOP3.LUT R19, R49, 0xffff, RZ, 0xc0, !PT ;  /* 0x0000ffff31137812 */ /* 0x010fe400078ec0ff */
[----:B------:R-:W-:Y:S01]  /*28ef0*/  SHF.R.U32.HI R20, RZ, 0x8, R18 ;  /* 0x00000008ff147819 */ /* 0x000fe20000011612 */
[----:B------:R0:W-:Y:S01]  /*28f00*/  STL [R1+0x10ac], R22 ;  /* 0x0010ac1601007387 */ /* 0x0001e20000100800 */
[----:B------:R-:W-:Y:S02]  /*28f10*/  SHF.R.U32.HI R18, RZ, 0x8, R19 ;  /* 0x00000008ff127819 */ /* 0x000fe40000011613 */
[----:B------:R-:W-:Y:S02]  /*28f20*/  LOP3.LUT R20, R20, 0xffff, RZ, 0xc0, !PT ;  /* 0x0000ffff14147812 */ /* 0x000fe400078ec0ff */
[----:B------:R-:W-:-:S02]  /*28f30*/  LOP3.LUT R18, R18, 0xffff, RZ, 0xc0, !PT ;  /* 0x0000ffff12127812 */ /* 0x000fc400078ec0ff */
[--C-:B0-----:R-:W-:Y:S02]  /*28f40*/  PRMT R22, R19, 0x3340, R154.reuse ;  /* 0x0000334013167816 */ /* 0x101fe4000000009a */
[----:B------:R-:W-:-:S04]  /*28f50*/  SHF.R.U32.HI R19, RZ, 0x8, R154 ;  /* 0x00000008ff137819 */ /* 0x000fc8000001169a */
[----:B------:R-:W-:Y:S02]  /*28f60*/  LOP3.LUT R19, R19, 0xffff, RZ, 0xc0, !PT ;  /* 0x0000ffff13137812 */ /* 0x000fe400078ec0ff */
[----:B------:R-:W-:Y:S02]  /*28f70*/  PRMT R20, R20, 0x3340, R21 ;  /* 0x0000334014147816 */ /* 0x000fe40000000015 */
[----:B------:R-:W-:Y:S01]  /*28f80*/  PRMT R18, R18, 0x3340, R19 ;  /* 0x0000334012127816 */ /* 0x000fe20000000013 */
[----:B------:R-:W-:Y:S01]  /*28f90*/  STL [R1+0x10a4], R22 ;  /* 0x0010a41601007387 */ /* 0x000fe20000100800 */
[----:B------:R-:W-:-:S03]  /*28fa0*/  LOP3.LUT R19, R15, 0xffff, RZ, 0xc0, !PT ;  /* 0x0000ffff0f137812 */ /* 0x000fc600078ec0ff */
[----:B------:R0:W-:Y:S04]  /*28fb0*/  STL [R1+0xeb4], R20 ;  /* 0x000eb41401007387 */ /* 0x0001e80000100800 */
[----:B------:R1:W-:Y:S04]  /*28fc0*/  STL [R1+0xeb8], R18 ;  /* 0x000eb81201007387 */ /* 0x0003e80000100800 */
[----:B------:R-:W2:Y:S01]  /*28fd0*/  LDL.LU R15, [R1+0x12a0] ;  /* 0x0012a000010f7983 */ /* 0x000ea20000300800 */
        /* <DEDUP_REMOVED lines=35> */
[----:B0-----:R-:W-:Y:S01]  /*29210*/  LOP3.LUT R20, R2, 0xffff, RZ, 0xc0, !PT ;  /* 0x0000ffff02147812 */ /* 0x001fe200078ec0ff */
[----:B------:R-:W-:Y:S01]  /*29220*/  ULDC UR8, c[0x0][0x248] ;  /* 0x0000920000087ab9 */ /* 0x000fe20000000800 */
        /* <DEDUP_REMOVED lines=15> */
[----:B-1----:R-:W-:Y:S01]  /*29320*/  VIADD R18, R21, UR8 ;  /* 0x0000000815127c36 */ /* 0x002fe20008000000 */
[----:B------:R-:W-:-:S03]  /*29330*/  ULDC UR8, c[0x0][0x248] ;  /* 0x0000920000087ab9 */ /* 0x000fc60000000800 */
[----:B------:R-:W-:Y:S01]  /*29340*/  VIADD R250, R18, UR9 ;  /* 0x0000000912fa7c36 */ /* 0x000fe20008000000 */
[----:B------:R-:W-:Y:S01]  /*29350*/  LOP3.LUT R52, R52, 0xffff, RZ, 0xc0, !PT ;  /* 0x0000ffff34347812 */ /* 0x000fe200078ec0ff */
[----:B------:R-:W-:Y:S02]  /*29360*/  ULDC UR9, c[0x0][0x248] ;  /* 0x0000920000097ab9 */ /* 0x000fe40000000800 */
[----:B------:R-:W-:Y:S01]  /*29370*/  VIADD R246, R250, UR5 ;  /* 0x00000005faf67c36 */ /* 0x000fe20008000000 */
[----:B------:R-:W-:-:S03]  /*29380*/  ULDC UR5, c[0x0][0x248] ;  /* 0x0000920000057ab9 */ /* 0x000fc60000000800 */
[----:B------:R-:W-:Y:S01]  /*29390*/  VIADD R242, R246, UR10 ;  /* 0x0000000af6f27c36 */ /* 0x000fe20008000000 */
[--C-:B------:R-:W-:Y:S01]  /*293a0*/  PRMT R32, R19, 0x3340, R52.reuse ;  /* 0x0000334013207816 */ /* 0x100fe20000000034 */
[----:B------:R-:W-:Y:S02]  /*293b0*/  ULDC UR10, c[0x0][0x248] ;  /* 0x00009200000a7ab9 */ /* 0x000fe40000000800 */
[----:B------:R-:W-:Y:S01]  /*293c0*/  VIADD R238, R242, UR11 ;  /* 0x0000000bf2ee7c36 */ /* 0x000fe20008000000 */
[----:B------:R-:W-:Y:S01]  /*293d0*/  LOP3.LUT R54, R54, 0xffff, RZ, 0xc0, !PT ;  /* 0x0000ffff36367812 */ /* 0x000fe200078ec0ff */
[----:B------:R0:W-:Y:S01]  /*293e0*/  STL [R1+0x109c], R32 ;  /* 0x00109c2001007387 */ /* 0x0001e20000100800 */
[----:B------:R-:W-:Y:S01]  /*293f0*/  SHF.R.U32.HI R24, RZ, 0x8, R19 ;  /* 0x00000008ff187819 */ /* 0x000fe20000011613 */
[----:B------:R-:W-:Y:S01]  /*29400*/  VIADD R234, R238, UR8 ;  /* 0x00000008eeea7c36 */ /* 0x000fe20008000000 */
[----:B------:R-:W-:Y:S01]  /*29410*/  SHF.R.U32.HI R28, RZ, 0x8, R52 ;  /* 0x00000008ff1c7819 */ /* 0x000fe20000011634 */
[----:B------:R-:W-:Y:S01]  /*29420*/  ULDC UR8, c[0x0][0x248] ;  /* 0x0000920000087ab9 */ /* 0x000fe20000000800 */
[----:B------:R-:W-:Y:S01]  /*29430*/  LOP3.LUT R166, R166, 0xffff, RZ, 0xc0, !PT ;  /* 0x0000ffffa6a67812 */ /* 0x000fe200078ec0ff */
[----:B------:R-:W-:Y:S01]  /*29440*/  VIADD R230, R234, UR5 ;  /* 0x00000005eae67c36 */ /* 0x000fe20008000000 */
[----:B------:R-:W-:Y:S01]  /*29450*/  ULDC UR5, c[0x0][0x248] ;  /* 0x0000920000057ab9 */ /* 0x000fe20000000800 */
[----:B------:R-:W-:Y:S01]  /*29460*/  SHF.R.U32.HI R19, RZ, 0x8, R20 ;  /* 0x00000008ff137819 */ /* 0x000fe20000011614 */
[----:B------:R-:W-:Y:S01]  /*29470*/  ULDC UR11, c[0x0][0x248] ;  /* 0x00009200000b7ab9 */ /* 0x000fe20000000800 */
[----:B------:R-:W-:Y:S01]  /*29480*/  VIADD R226, R230, UR5 ;  /* 0x00000005e6e27c36 */ /* 0x000fe20008000000 */
[--C-:B0-----:R-:W-:Y:S01]  /*29490*/  PRMT R32, R20, 0x3340, R54.reuse ;  /* 0x0000334014207816 */ /* 0x101fe20000000036 */
[----:B------:R-:W-:Y:S01]  /*294a0*/  ULDC UR5, c[0x0][0x248] ;  /* 0x0000920000057ab9 */ /* 0x000fe20000000800 */
[----:B------:R-:W-:Y:S01]  /*294b0*/  SHF.R.U32.HI R20, RZ, 0x8, R54 ;  /* 0x00000008ff147819 */ /* 0x000fe20000011636 */
[----:B------:R-:W-:Y:S01]  /*294c0*/  VIADD R222, R226, UR8 ;  /* 0x00000008e2de7c36 */ /* 0x000fe20008000000 */
[----:B------:R-:W-:-:S02]  /*294d0*/  LOP3.LUT R24, R24, 0xffff, RZ, 0xc0, !PT ;  /* 0x0000ffff18187812 */ /* 0x000fc400078ec0ff */
        /* <DEDUP_REMOVED lines=19> */
[----:B------:R-:W-:-:S02]  /*29610*/  LOP3.LUT R160, R160, 0xffff, RZ, 0xc0, !PT ;  /* 0x0000ffffa0a07812 */ /* 0x000fc400078ec0ff */
[----:B0-----:R-:W-:Y:S01]  /*29620*/  LOP3.LUT R19, R9, 0xffff, RZ, 0xc0, !PT ;  /* 0x0000ffff09137812 */ /* 0x001fe200078ec0ff */
[----:B------:R-:W-:Y:S01]  /*29630*/  VIADD R202, R206, UR8 ;  /* 0x00000008ceca7c36 */ /* 0x000fe20008000000 */
[----:B------:R-:W4:Y:S01]  /*29640*/  LDL.LU R9, [R1+0x1298] ;  /* 0x0012980001097983 */ /* 0x000f220000300800 */
[----:B------:R-:W-:Y:S01]  /*29650*/  LOP3.LUT R28, R28, 0xffff, RZ, 0xc0, !PT ;  /* 0x0000ffff1c1c7812 */ /* 0x000fe200078ec0ff */
[----:B------:R-:W-:Y:S01]  /*29660*/  ULDC UR8, c[0x0][0x248] ;  /* 0x0000920000087ab9 */ /* 0x000fe20000000800 */
[----:B------:R-:W-:Y:S01]  /*29670*/  PRMT R32, R19, 0x3340, R166 ;  /* 0x0000334013207816 */ /* 0x000fe200000000a6 */
[----:B------:R-:W4:Y:S01]  /*29680*/  LDL.LU R14, [R1+0x1294] ;  /* 0x00129400010e7983 */ /* 0x000f220000300800 */
[----:B------:R-:W-:Y:S01]  /*29690*/  SHF.R.U32.HI R24, RZ, 0x8, R19 ;  /* 0x00000008ff187819 */ /* 0x000fe20000011613 */
[----:B------:R-:W-:Y:S01]  /*296a0*/  VIADD R198, R202, UR5 ;  /* 0x00000005cac67c36 */ /* 0x000fe20008000000 */
[----:B------:R-:W-:Y:S01]  /*296b0*/  SHF.R.U32.HI R19, RZ, 0x8, R20 ;  /* 0x00000008ff137819 */ /* 0x000fe20000011614 */
[----:B------:R0:W-:Y:S01]  /*296c0*/  STL [R1+0x1098], R32 ;  /* 0x0010982001007387 */ /* 0x0001e20000100800 */
[----:B------:R-:W-:Y:S01]  /*296d0*/  ULDC UR5, c[0x0][0x248] ;  /* 0x0000920000057ab9 */ /* 0x000fe20000000800 */
[----:B------:R-:W-:Y:S01]  /*296e0*/  LOP3.LUT R24, R24, 0xffff, RZ, 0xc0, !PT ;  /* 0x0000ffff18187812 */ /* 0x000fe200078ec0ff */
[----:B------:R-:W-:Y:S01]  /*296f0*/  VIADD R44, R198, UR5 ;  /* 0x00000005c62c7c36 */ /* 0x000fe20008000000 */
[----:B------:R-:W-:Y:S01]  /*29700*/  LOP3.LUT R19, R19, 0xffff, RZ, 0xc0, !PT ;  /* 0x0000ffff13137812 */ /* 0x000fe200078ec0ff */
[----:B------:R-:W-:Y:S01]  /*29710*/  ULDC UR5, c[0x0][0x248] ;  /* 0x0000920000057ab9 */ /* 0x000fe20000000800 */
[----:B------:R-:W-:Y:S01]  /*29720*/  LOP3.LUT R162, R162, 0xffff, RZ, 0xc0, !PT ;  /* 0x0000ffffa2a27812 */ /* 0x000fe200078ec0ff */
[----:B------:R-:W-:Y:S01]  /*29730*/  ULDC UR11, c[0x0][0x248] ;  /* 0x00009200000b7ab9 */ /* 0x000fe20000000800 */
[----:B0-----:R-:W-:-:S02]  /*29740*/  PRMT R32, R20, 0x3340, R64 ;  /* 0x0000334014207816 */ /* 0x001fc40000000040 */
[----:B------:R-:W-:-:S04]  /*29750*/  SHF.R.U32.HI R20, RZ, 0x8, R64 ;  /* 0x00000008ff147819 */ /* 0x000fc80000011640 */
[----:B------:R-:W-:Y:S01]  /*29760*/  LOP3.LUT R20, R20, 0xffff, RZ, 0xc0, !PT ;  /* 0x0000ffff14147812 */ /* 0x000fe200078ec0ff */
[----:B------:R-:W-:Y:S01]  /*29770*/  VIADD R40, R44, UR8 ;  /* 0x000000082c287c36 */ /* 0x000fe20008000000 */
[----:B------:R-:W-:Y:S01]  /*29780*/  PRMT R24, R24, 0x3340, R28 ;  /* 0x0000334018187816 */ /* 0x000fe2000000001c */
[----:B------:R0:W-:Y:S01]  /*29790*/  STL [R1+0x1090], R32 ;  /* 0x0010902001007387 */ /* 0x0001e20000100800 */
[----:B------:R-:W-:Y:S01]  /*297a0*/  PRMT R19, R19, 0x3340, R20 ;  /* 0x0000334013137816 */ /* 0x000fe20000000014 */
[----:B------:R-:W-:Y:S01]  /*297b0*/  VIADD R36, R40, UR9 ;  /* 0x0000000928247c36 */ /* 0x000fe20008000000 */
[----:B------:R-:W-:Y:S01]  /*297c0*/  SHF.R.U32.HI R48, RZ, 0x8, R162 ;  /* 0x00000008ff307819 */ /* 0x000fe200000116a2 */
[----:B------:R-:W-:Y:S01]  /*297d0*/  STL [R1+0xed0], R24 ;  /* 0x000ed01801007387 */ /* 0x000fe20000100800 */
[----:B------:R-:W-:Y:S01]  /*297e0*/  LOP3.LUT R20, R13, 0xffff, RZ, 0xc0, !PT ;  /* 0x0000ffff0d147812 */ /* 0x000fe200078ec0ff */
[----:B------:R-:W-:Y:S01]  /*297f0*/  ULDC UR8, c[0x0][0x248] ;  /* 0x0000920000087ab9 */ /* 0x000fe20000000800 */
[----:B------:R-:W-:Y:S01]  /*29800*/  ULDC UR9, c[0x0][0x248] ;  /* 0x0000920000097ab9 */ /* 0x000fe20000000800 */
[----:B------:R3:W-:Y:S01]  /*29810*/  STL [R1+0xed4], R19 ;  /* 0x000ed41301007387 */ /* 0x0007e20000100800 */
[----:B0-----:R-:W-:Y:S01]  /*29820*/  VIADD R32, R36, UR5 ;  /* 0x0000000524207c36 */ /* 0x001fe20008000000 */
[----:B------:R-:W-:Y:S01]  /*29830*/  LOP3.LUT R48, R48, 0xffff, RZ, 0xc0, !PT ;  /* 0x0000ffff30307812 */ /* 0x000fe200078ec0ff */
[----:B------:R-:W-:Y:S01]  /*29840*/  ULDC UR5, c[0x0][0x248] ;  /* 0x0000920000057ab9 */ /* 0x000fe20000000800 */
[----:B---3--:R-:W-:Y:S01]  /*29850*/  LOP3.LUT R19, R3, 0xffff, RZ, 0xc0, !PT ;  /* 0x0000ffff03137812 */ /* 0x008fe200078ec0ff */
[----:B------:R-:W-:Y:S01]  /*29860*/  VIADD R28, R32, UR10 ;  /* 0x0000000a201c7c36 */ /* 0x000fe20008000000 */
[----:B------:R-:W3:Y:S01]  /*29870*/  LDL.LU R3, [R1+0x1290] ;  /* 0x0012900001037983 */ /* 0x000ee20000300800 */
[----:B------:R-:W-:Y:S01]  /*29880*/  ULDC UR10, c[0x0][0x248] ;  /* 0x00009200000a7ab9 */ /* 0x000fe20000000800 */
[----:B------:R-:W-:-:S02]  /*29890*/  PRMT R24, R19, 0x3340, R160 ;  /* 0x0000334013187816 */ /* 0x000fc400000000a0 */
[----:B------:R-:W-:Y:S01]  /*298a0*/  SHF.R.U32.HI R49, RZ, 0x8, R19 ;  /* 0x00000008ff317819 */ /* 0x000fe20000011613 */
[----:B------:R-:W3:Y:S01]  /*298b0*/  LDL.LU R13, [R1+0x128c] ;  /* 0x00128c00010d7983 */ /* 0x000ee20000300800 */
[----:B------:R-:W-:Y:S02]  /*298c0*/  SHF.R.U32.HI R19, RZ, 0x8, R20 ;  /* 0x00000008ff137819 */ /* 0x000fe40000011614 */
[----:B------:R-:W-:Y:S01]  /*298d0*/  PRMT R20, R20, 0x3340, R162 ;  /* 0x0000334014147816 */ /* 0x000fe200000000a2 */
[----:B------:R0:W-:Y:S01]  /*298e0*/  STL [R1+0x1088], R24 ;  /* 0x0010881801007387 */ /* 0x0001e20000100800 */
[----:B------:R-:W-:-:S03]  /*298f0*/  LOP3.LUT R19, R19, 0xffff, RZ, 0xc0, !PT ;  /* 0x0000ffff13137812 */ /* 0x000fc600078ec0ff */
[----:B------:R1:W-:Y:S01]  /*29900*/  STL [R1+0x1084], R20 ;  /* 0x0010841401007387 */ /* 0x0003e20000100800 */
[----:B0-----:R-:W-:Y:S01]  /*29910*/  VIADD R24, R28, UR11 ;  /* 0x0000000b1c187c36 */ /* 0x001fe20008000000 */
[----:B------:R-:W-:Y:S01]  /*29920*/  PRMT R48, R19, 0x3340, R48 ;  /* 0x0000334013307816 */ /* 0x000fe20000000030 */
[----:B------:R-:W-:Y:S02]  /*29930*/  ULDC UR11, c[0x0][0x248] ;  /* 0x00009200000b7ab9 */ /* 0x000fe40000000800 */
[----:B-1----:R-:W-:Y:S01]  /*29940*/  VIADD R20, R24, UR8 ;  /* 0x0000000818147c36 */ /* 0x002fe20008000000 */
        /* <DEDUP_REMOVED lines=12> */
[----:B------:R-:W-:Y:S01]  /*29a10*/  SHF.R.U32.HI R50, RZ, 0x8, R160 ;  /* 0x00000008ff327819 */ /* 0x000fe200000116a0 */
[----:B------:R-:W-:Y:S02]  /*29a20*/  ULDC UR10, c[0x0][0x248] ;  /* 0x00009200000a7ab9 */ /* 0x000fe40000000800 */
        /* <DEDUP_REMOVED lines=13> */
[----:B------:R-:W-:Y:S01]  /*29b00*/  PRMT R49, R49, 0x3340, R50 ;  /* 0x0000334031317816 */ /* 0x000fe20000000032 */
[----:B------:R-:W-:Y:S02]  /*29b10*/  ULDC UR9, c[0x0][0x248] ;  /* 0x0000920000097ab9 */ /* 0x000fe40000000800 */
[----:B------:R-:W-:Y:S01]  /*29b20*/  VIADD R120, R121, UR5 ;  /* 0x0000000579787c36 */ /* 0x000fe20008000000 */
[----:B------:R-:W-:Y:S01]  /*29b30*/  LOP3.LUT R156, R156, 0xffff, RZ, 0xc0, !PT ;  /* 0x0000ffff9c9c7812 */ /* 0x000fe200078ec0ff */
[----:B------:R-:W-:Y:S01]  /*29b40*/  STL [R1+0xec8], R49 ;  /* 0x000ec83101007387 */ /* 0x000fe20000100800 */
[----:B------:R-:W-:Y:S01]  /*29b50*/  ULDC UR5, c[0x0][0x248] ;  /* 0x0000920000057ab9 */ /* 0x000fe20000000800 */
[----:B------:R-:W-:Y:S01]  /*29b60*/  VIADD R119, R120, UR10 ;  /* 0x0000000a78777c36 */ /* 0x000fe20008000000 */
[----:B------:R-:W-:Y:S01]  /*29b70*/  LOP3.LUT R158, R158, 0xffff, RZ, 0xc0, !PT ;  /* 0x0000ffff9e9e7812 */ /* 0x000fe200078ec0ff */
[----:B------:R2:W-:Y:S01]  /*29b80*/  STL [R1+0xecc], R48 ;  /* 0x000ecc3001007387 */ /* 0x0005e20000100800 */
[--C-:B------:R-:W-:Y:S01]  /*29b90*/  SHF.R.U32.HI R50, RZ, 0x8, R156.reuse ;  /* 0x00000008ff327819 */ /* 0x100fe2000001169c */
[----:B------:R-:W-:Y:S01]  /*29ba0*/  VIADD R118, R119, UR11 ;  /* 0x0000000b77767c36 */ /* 0x000fe20008000000 */
[----:B------:R-:W-:Y:S01]  /*29bb0*/  LOP3.LUT R56, R56, 0xffff, RZ, 0xc0, !PT ;  /* 0x0000ffff38387812 */ /* 0x000fe200078ec0ff */
[----:B------:R-:W-:Y:S01]  /*29bc0*/  ULDC UR10, c[0x0][0x248] ;  /* 0x00009200000a7ab9 */ /* 0x000fe20000000800 */
[----:B--2---:R-:W-:Y:S01]  /*29bd0*/  LOP3.LUT R48, R15, 0xffff, RZ, 0xc0, !PT ;  /* 0x0000ffff0f307812 */ /* 0x004fe200078ec0ff */
[----:B------:R-:W-:Y:S01]  /*29be0*/  VIADD R117, R118, UR8 ;  /* 0x0000000876757c36 */ /* 0x000fe20008000000 */
[----:B------:R-:W-:Y:S01]  /*29bf0*/  LOP3.LUT R49, R16, 0xffff, RZ, 0xc0, !PT ;  /* 0x0000ffff10317812 */ /* 0x000fe200078ec0ff */
[----:B------:R-:W2:Y:S01]  /*29c00*/  LDL.LU R15, [R1+0x1288] ;  /* 0x00128800010f7983 */ /* 0x000ea20000300800 */
[----:B------:R-:W-:Y:S01]  /*29c10*/  PRMT R51, R48, 0x3340, R156 ;  /* 0x0000334030337816 */ /* 0x000fe2000000009c */
[----:B------:R-:W-:Y:S01]  /*29c20*/  VIADD R116, R117, UR5 ;  /* 0x0000000575747c36 */ /* 0x000fe20008000000 */
[----:B------:R-:W-:Y:S01]  /*29c30*/  ULDC UR5, c[0x0][0x248] ;  /* 0x0000920000057ab9 */ /* 0x000fe20000000800 */
[----:B------:R-:W2:Y:S01]  /*29c40*/  LDL.LU R16, [R1+0x1284] ;  /* 0x0012840001107983 */ /* 0x000ea20000300800 */
[----:B------:R-:W-:Y:S01]  /*29c50*/  ULDC UR8, c[0x0][0x248] ;  /* 0x0000920000087ab9 */ /* 0x000fe20000000800 */
[----:B------:R-:W-:Y:S01]  /*29c60*/  VIADD R115, R116, UR5 ;  /* 0x0000000574737c36 */ /* 0x000fe20008000000 */
[----:B------:R-:W-:Y:S01]  /*29c70*/  SHF.R.U32.HI R252, RZ, 0x8, R48 ;  /* 0x00000008fffc7819 */ /* 0x000fe20000011630 */
[----:B------:R0:W-:Y:S01]  /*29c80*/  STL [R1+0x1070], R51 ;  /* 0x0010703301007387 */ /* 0x0001e20000100800 */
[----:B------:R-:W-:Y:S01]  /*29c90*/  SHF.R.U32.HI R48, RZ, 0x8, R49 ;  /* 0x00000008ff307819 */ /* 0x000fe20000011631 */
[----:B------:R-:W-:Y:S01]  /*29ca0*/  VIADD R114, R115, UR8 ;  /* 0x0000000873727c36 */ /* 0x000fe20008000000 */
[----:B------:R-:W-:Y:S01]  /*29cb0*/  ULDC UR5, c[0x0][0x248] ;  /* 0x0000920000057ab9 */ /* 0x000fe20000000800 */
[----:B------:R-:W-:Y:S01]  /*29cc0*/  LOP3.LUT R252, R252, 0xffff, RZ, 0xc0, !PT ;  /* 0x0000fffffcfc7812 */ /* 0x000fe200078ec0ff */
[----:B------:R-:W-:Y:S01]  /*29cd0*/  ULDC UR11, c[0x0][0x248] ;  /* 0x00009200000b7ab9 */ /* 0x000fe20000000800 */
[----:B------:R-:W-:Y:S01]  /*29ce0*/  VIADD R113, R114, UR9 ;  /* 0x0000000972717c36 */ /* 0x000fe20008000000 */
[--C-:B0-----:R-:W-:Y:S01]  /*29cf0*/  PRMT R51, R49, 0x3340, R158.reuse ;  /* 0x0000334031337816 */ /* 0x101fe2000000009e */
[----:B------:R-:W-:Y:S01]  /*29d00*/  ULDC UR8, c[0x0][0x248] ;  /* 0x0000920000087ab9 */ /* 0x000fe20000000800 */
[----:B------:R-:W-:-:S02]  /*29d10*/  SHF.R.U32.HI R49, RZ, 0x8, R158 ;  /* 0x00000008ff317819 */ /* 0x000fc4000001169e */
[----:B------:R-:W-:Y:S01]  /*29d20*/  LOP3.LUT R48, R48, 0xffff, RZ, 0xc0, !PT ;  /* 0x0000ffff30307812 */ /* 0x000fe200078ec0ff */
[----:B------:R-:W-:Y:S01]  /*29d30*/  ULDC UR9, c[0x0][0x248] ;  /* 0x0000920000097ab9 */ /* 0x000fe20000000800 */
[----:B------:R-:W-:Y:S01]  /*29d40*/  LOP3.LUT R49, R49, 0xffff, RZ, 0xc0, !PT ;  /* 0x0000ffff31317812 */ /* 0x000fe200078ec0ff */
[----:B------:R-:W-:Y:S01]  /*29d50*/  VIADD R112, R113, UR5 ;  /* 0x0000000571707c36 */ /* 0x000fe20008000000 */
[----:B------:R-:W-:Y:S01]  /*29d60*/  LOP3.LUT R50, R50, 0xffff, RZ, 0xc0, !PT ;  /* 0x0000ffff32327812 */ /* 0x000fe200078ec0ff */
[----:B------:R-:W-:Y:S01]  /*29d70*/  STL [R1+0x106c], R51 ;  /* 0x00106c3301007387 */ /* 0x000fe20000100800 */
[----:B------:R-:W-:Y:S01]  /*29d80*/  PRMT R48, R48, 0x3340, R49 ;  /* 0x0000334030307816 */ /* 0x000fe20000000031 */
[----:B------:R-:W-:Y:S01]  /*29d90*/  ULDC UR5, c[0x0][0x248] ;  /* 0x0000920000057ab9 */ /* 0x000fe20000000800 */
[----:B------:R-:W-:Y:S01]  /*29da0*/  LOP3.LUT R49, R17, 0xffff, RZ, 0xc0, !PT ;  /* 0x0000ffff11317812 */ /* 0x000fe200078ec0ff */
[----:B------:R-:W-:Y:S01]  /*29db0*/  VIADD R111, R112, UR10 ;  /* 0x0000000a706f7c36 */ /* 0x000fe20008000000 */
[----:B------:R-:W-:Y:S01]  /*29dc0*/  PRMT R252, R252, 0x3340, R50 ;  /* 0x00003340fcfc7816 */ /* 0x000fe20000000032 */
[----:B------:R0:W-:Y:S01]  /*29dd0*/  STL [R1+0xe88], R48 ;  /* 0x000e883001007387 */ /* 0x0001e20000100800 */
[----:B------:R-:W-:Y:S01]  /*29de0*/  PRMT R50, R49, 0x3340, R56 ;  /* 0x0000334031327816 */ /* 0x000fe20000000038 */
[----:B------:R-:W-:Y:S01]  /*29df0*/  VIADD R110, R111, UR11 ;  /* 0x0000000b6f6e7c36 */ /* 0x000fe20008000000 */
[----:B------:R-:W-:Y:S01]  /*29e00*/  LOP3.LUT R58, R58, 0xffff, RZ, 0xc0, !PT ;  /* 0x0000ffff3a3a7812 */ /* 0x000fe200078ec0ff */
[----:B------:R-:W2:Y:S01]  /*29e10*/  LDL.LU R17, [R1+0x1280] ;  /* 0x0012800001117983 */ /* 0x000ea20000300800 */
[----:B------:R-:W-:Y:S01]  /*29e20*/  SHF.R.U32.HI R158, RZ, 0x8, R49 ;  /* 0x00000008ff9e7819 */ /* 0x000fe20000011631 */
[----:B------:R-:W-:Y:S01]  /*29e30*/  VIADD R109, R110, UR8 ;  /* 0x000000086e6d7c36 */ /* 0x000fe20008000000 */
[----:B------:R-:W-:Y:S01]  /*29e40*/  F2FP.SATFINITE.E4M3.F32.PACK_AB_MERGE_C R27, R107, R106, RZ ;  /* 0x0000006a6b1b723e */ /* 0x000fe200048070ff */
[----:B------:R-:W-:Y:S01]  /*29e50*/  ULDC UR8, c[0x0][0x248] ;  /* 0x0000920000087ab9 */ /* 0x000fe20000000800 */
[----:B------:R-:W-:Y:S01]  /*29e60*/  LOP3.LUT R60, R60, 0xffff, RZ, 0xc0, !PT ;  /* 0x0000ffff3c3c7812 */ /* 0x000fe200078ec0ff */
[----:B------:R-:W-:Y:S01]  /*29e70*/  ULDC UR10, c[0x0][0x248] ;  /* 0x00009200000a7ab9 */ /* 0x000fe20000000800 */
[----:B0-----:R-:W-:Y:S01]  /*29e80*/  LOP3.LUT R48, R12, 0xffff, RZ, 0xc0, !PT ;  /* 0x0000ffff0c307812 */ /* 0x001fe200078ec0ff */
[----:B------:R-:W-:Y:S01]  /*29e90*/  ULDC UR11, c[0x0][0x248] ;  /* 0x00009200000b7ab9 */ /* 0x000fe20000000800 */
[----:B------:R-:W2:Y:S02]  /*29ea0*/  LDL.LU R12, [R1+0x127c] ;  /* 0x00127c00010c7983 */ /* 0x000ea40000300800 */
[----:B------:R-:W-:-:S02]  /*29eb0*/  SHF.R.U32.HI R166, RZ, 0x8, R48 ;  /* 0x00000008ffa67819 */ /* 0x000fc40000011630 */
[----:B------:R0:W-:Y:S01]  /*29ec0*/  STL [R1+0x105c], R50 ;  /* 0x00105c3201007387 */ /* 0x0001e20000100800 */
[----:B------:R-:W-:Y:S01]  /*29ed0*/  VIADD R108, R109, UR5 ;  /* 0x000000056d6c7c36 */ /* 0x000fe20008000000 */
[----:B------:R-:W-:Y:S01]  /*29ee0*/  LOP3.LUT R166, R166, 0xffff, RZ, 0xc0, !PT ;  /* 0x0000ffffa6a67812 */ /* 0x000fe200078ec0ff */
[----:B------:R-:W-:Y:S01]  /*29ef0*/  ULDC UR5, c[0x0][0x248] ;  /* 0x0000920000057ab9 */ /* 0x000fe20000000800 */
[--C-:B0-----:R-:W-:Y:S02]  /*29f00*/  PRMT R50, R48, 0x3340, R58.reuse ;  /* 0x0000334030327816 */ /* 0x101fe4000000003a */
[----:B------:R-:W-:Y:S01]  /*29f10*/  SHF.R.U32.HI R48, RZ, 0x8, R58 ;  /* 0x00000008ff307819 */ /* 0x000fe2000001163a */
[----:B------:R-:W-:Y:S01]  /*29f20*/  VIADD R107, R108, UR5 ;  /* 0x000000056c6b7c36 */ /* 0x000fe20008000000 */
[----:B------:R-:W-:Y:S02]  /*29f30*/  SHF.R.U32.HI R49, RZ, 0x8, R56 ;  /* 0x00000008ff317819 */ /* 0x000fe40000011638 */
[----:B------:R-:W-:-:S02]  /*29f40*/  LOP3.LUT R158, R158, 0xffff, RZ, 0xc0, !PT ;  /* 0x0000ffff9e9e7812 */ /* 0x000fc400078ec0ff */
[----:B------:R-:W-:Y:S01]  /*29f50*/  LOP3.LUT R48, R48, 0xffff, RZ, 0xc0, !PT ;  /* 0x0000ffff30307812 */ /* 0x000fe200078ec0ff */
[----:B------:R-:W-:Y:S01]  /*29f60*/  VIADD R106, R107, UR8 ;  /* 0x000000086b6a7c36 */ /* 0x000fe20008000000 */
[----:B------:R-:W-:Y:S01]  /*29f70*/  LOP3.LUT R49, R49, 0xffff, RZ, 0xc0, !PT ;  /* 0x0000ffff31317812 */ /* 0x000fe200078ec0ff */
[----:B------:R0:W-:Y:S01]  /*29f80*/  STL [R1+0x1050], R50 ;  /* 0x0010503201007387 */ /* 0x0001e20000100800 */
[----:B------:R-:W-:Y:S01]  /*29f90*/  PRMT R166, R166, 0x3340, R48 ;  /* 0x00003340a6a67816 */ /* 0x000fe20000000030 */
[----:B------:R-:W-:Y:S01]  /*29fa0*/  ULDC UR5, c[0x0][0x248] ;  /* 0x0000920000057ab9 */ /* 0x000fe20000000800 */
[----:B------:R-:W-:Y:S01]  /*29fb0*/  LOP3.LUT R48, R10, 0xffff, RZ, 0xc0, !PT ;  /* 0x0000ffff0a307812 */ /* 0x000fe200078ec0ff */
[----:B------:R-:W-:Y:S01]  /*29fc0*/  VIADD R105, R106, UR9 ;  /* 0x000000096a697c36 */ /* 0x000fe20008000000 */
[----:B------:R-:W-:Y:S01]  /*29fd0*/  PRMT R158, R158, 0x3340, R49 ;  /* 0x000033409e9e7816 */ /* 0x000fe20000000031 */
[----:B------:R-:W2:Y:S01]  /*29fe0*/  LDL.LU R10, [R1+0x1278] ;  /* 0x00127800010a7983 */ /* 0x000ea20000300800 */
[----:B------:R-:W-:Y:S01]  /*29ff0*/  PRMT R52, R48, 0x3340, R60 ;  /* 0x0000334030347816 */ /* 0x000fe2000000003c */
[----:B------:R-:W-:Y:S01]  /*2a000*/  ULDC UR8, c[0x0][0x248] ;  /* 0x0000920000087ab9 */ /* 0x000fe20000000800 */
[----:B------:R-:W-:Y:S01]  /*2a010*/  LOP3.LUT R49, R11, 0xffff, RZ, 0xc0, !PT ;  /* 0x0000ffff0b317812 */ /* 0x000fe200078ec0ff */
[----:B------:R-:W-:Y:S01]  /*2a020*/  ULDC UR9, c[0x0][0x248] ;  /* 0x0000920000097ab9 */ /* 0x000fe20000000800 */
[----:B------:R-:W-:Y:S01]  /*2a030*/  LOP3.LUT R62, R62, 0xffff, RZ, 0xc0, !PT ;  /* 0x0000ffff3e3e7812 */ /* 0x000fe200078ec0ff */
[----:B------:R-:W2:Y:S01]  /*2a040*/  LDL.LU R11, [R1+0x1274] ;  /* 0x00127400010b7983 */ /* 0x000ea20000300800 */
[----:B0-----:R-:W-:Y:S01]  /*2a050*/  SHF.R.U32.HI R50, RZ, 0x8, R48 ;  /* 0x00000008ff327819 */ /* 0x001fe20000011630 */
[----:B------:R-:W-:Y:S01]  /*2a060*/  VIADD R104, R105, UR5 ;  /* 0x0000000569687c36 */ /* 0x000fe20008000000 */
[----:B------:R-:W-:Y:S01]  /*2a070*/  SHF.R.U32.HI R51, RZ, 0x8, R60 ;  /* 0x00000008ff337819 */ /* 0x000fe2000001163c */
[----:B------:R0:W-:Y:S01]  /*2a080*/  STL [R1+0x1054], R52 ;  /* 0x0010543401007387 */ /* 0x0001e20000100800 */
[----:B------:R-:W-:Y:S01]  /*2a090*/  SHF.R.U32.HI R48, RZ, 0x8, R49 ;  /* 0x00000008ff307819 */ /* 0x000fe20000011631 */
[----:B------:R-:W-:Y:S01]  /*2a0a0*/  VIADD R103, R104, UR10 ;  /* 0x0000000a68677c36 */ /* 0x000fe20008000000 */
[----:B------:R-:W-:Y:S01]  /*2a0b0*/  LOP3.LUT R50, R50, 0xffff, RZ, 0xc0, !PT ;  /* 0x0000ffff32327812 */ /* 0x000fe200078ec0ff */
[----:B------:R-:W-:Y:S01]  /*2a0c0*/  ULDC UR5, c[0x0][0x248] ;  /* 0x0000920000057ab9 */ /* 0x000fe20000000800 */
[----:B------:R-:W-:-:S02]  /*2a0d0*/  LOP3.LUT R51, R51, 0xffff, RZ, 0xc0, !PT ;  /* 0x0000ffff33337812 */ /* 0x000fc400078ec0ff */
[--C-:B0-----:R-:W-:Y:S01]  /*2a0e0*/  PRMT R52, R49, 0x3340, R62.reuse ;  /* 0x0000334031347816 */ /* 0x101fe2000000003e */
[----:B------:R-:W-:Y:S01]  /*2a0f0*/  ULDC UR10, c[0x0][0x248] ;  /* 0x00009200000a7ab9 */ /* 0x000fe20000000800 */
[----:B------:R-:W-:Y:S02]  /*2a100*/  SHF.R.U32.HI R49, RZ, 0x8, R62 ;  /* 0x00000008ff317819 */ /* 0x000fe4000001163e */
[----:B------:R-:W-:Y:S02]  /*2a110*/  LOP3.LUT R48, R48, 0xffff, RZ, 0xc0, !PT ;  /* 0x0000ffff30307812 */ /* 0x000fe400078ec0ff */
[----:B------:R-:W-:Y:S01]  /*2a120*/  LOP3.LUT R49, R49, 0xffff, RZ, 0xc0, !PT ;  /* 0x0000ffff31317812 */ /* 0x000fe200078ec0ff */
[----:B------:R-:W-:Y:S01]  /*2a130*/  VIADD R102, R103, UR11 ;  /* 0x0000000b67667c36 */ /* 0x000fe20008000000 */
[----:B------:R-:W-:Y:S01]  /*2a140*/  PRMT R50, R50, 0x3340, R51 ;  /* 0x0000334032327816 */ /* 0x000fe20000000033 */
[----:B------:R-:W-:Y:S01]  /*2a150*/  STL [R1+0x104c], R52 ;  /* 0x00104c3401007387 */ /* 0x000fe20000100800 */
[----:B------:R-:W-:Y:S01]  /*2a160*/  PRMT R48, R48, 0x3340, R49 ;  /* 0x0000334030307816 */ /* 0x000fe20000000031 */
[----:B------:R-:W-:Y:S01]  /*2a170*/  VIADD R101, R102, UR8 ;  /* 0x0000000866657c36 */ /* 0x000fe20008000000 */
[----:B------:R-:W-:Y:S01]  /*2a180*/  LOP3.LUT R66, R66, 0xffff, RZ, 0xc0, !PT ;  /* 0x0000ffff42427812 */ /* 0x000fe200078ec0ff */
[----:B------:R-:W-:Y:S01]  /*2a190*/  STL [R1+0xea0], R50 ;  /* 0x000ea03201007387 */ /* 0x000fe20000100800 */
[----:B------:R-:W-:Y:S01]  /*2a1a0*/  F2FP.SATFINITE.E4M3.F32.PACK_AB_MERGE_C R25, R99, R98, RZ ;  /* 0x000000626319723e */ /* 0x000fe200048070ff */
[----:B------:R-:W-:Y:S01]  /*2a1b0*/  VIADD R100, R101, UR5 ;  /* 0x0000000565647c36 */ /* 0x000fe20008000000 */
[----:B------:R-:W-:Y:S01]  /*2a1c0*/  ULDC UR5, c[0x0][0x248] ;  /* 0x0000920000057ab9 */ /* 0x000fe20000000800 */
[----:B------:R0:W-:Y:S01]  /*2a1d0*/  STL [R1+0xea4], R48 ;  /* 0x000ea43001007387 */ /* 0x0001e20000100800 */
[----:B------:R-:W-:Y:S01]  /*2a1e0*/  LOP3.LUT R49, R5, 0xffff, RZ, 0xc0, !PT ;  /* 0x0000ffff05317812 */ /* 0x000fe200078ec0ff */
[----:B------:R-:W-:Y:S01]  /*2a1f0*/  VIADD R99, R100, UR5 ;  /* 0x0000000564637c36 */ /* 0x000fe20008000000 */
[----:B------:R-:W-:Y:S01]  /*2a200*/  LOP3.LUT R74, R74, 0xffff, RZ, 0xc0, !PT ;  /* 0x0000ffff4a4a7812 */ /* 0x000fe200078ec0ff */
[----:B------:R-:W-:Y:S01]  /*2a210*/  ULDC UR8, c[0x0][0x248] ;  /* 0x0000920000087ab9 */ /* 0x000fe20000000800 */
[--C-:B------:R-:W-:Y:S01]  /*2a220*/  SHF.R.U32.HI R51, RZ, 0x8, R66.reuse ;  /* 0x00000008ff337819 */ /* 0x100fe20000011642 */
[----:B------:R-:W-:Y:S01]  /*2a230*/  ULDC UR11, c[0x0][0x248] ;  /* 0x00009200000b7ab9 */ /* 0x000fe20000000800 */
[----:B0-----:R-:W-:Y:S01]  /*2a240*/  LOP3.LUT R48, R4, 0xffff, RZ, 0xc0, !PT ;  /* 0x0000ffff04307812 */ /* 0x001fe200078ec0ff */
[----:B------:R-:W-:Y:S01]  /*2a250*/  ULDC UR5, c[0x0][0x248] ;  /* 0x0000920000057ab9 */ /* 0x000fe20000000800 */
[----:B------:R-:W2:Y:S02]  /*2a260*/  LDL.LU R4, [R1+0x1270] ;  /* 0x0012700001047983 */ /* 0x000ea40000300800 */
[----:B------:R-:W-:Y:S01]  /*2a270*/  PRMT R52, R48, 0x3340, R66 ;  /* 0x0000334030347816 */ /* 0x000fe20000000042 */
[----:B------:R-:W-:Y:S01]  /*2a280*/  VIADD R98, R99, UR8 ;  /* 0x0000000863627c36 */ /* 0x000fe20008000000 */
[----:B------:R-:W2:Y:S01]  /*2a290*/  LDL.LU R5, [R1+0x126c] ;  /* 0x00126c0001057983 */ /* 0x000ea20000300800 */
[----:B------:R-:W-:Y:S01]  /*2a2a0*/  SHF.R.U32.HI R50, RZ, 0x8, R48 ;  /* 0x00000008ff327819 */ /* 0x000fe20000011630 */
[----:B------:R-:W-:Y:S01]  /*2a2b0*/  ULDC UR8, c[0x0][0x248] ;  /* 0x0000920000087ab9 */ /* 0x000fe20000000800 */
[----:B------:R-:W-:Y:S01]  /*2a2c0*/  SHF.R.U32.HI R48, RZ, 0x8, R49 ;  /* 0x00000008ff307819 */ /* 0x000fe20000011631 */
[----:B------:R0:W-:Y:S01]  /*2a2d0*/  STL [R1+0x1044], R52 ;  /* 0x0010443401007387 */ /* 0x0001e20000100800 */
[----:B------:R-:W-:Y:S01]  /*2a2e0*/  VIADD R97, R98, UR9 ;  /* 0x0000000962617c36 */ /* 0x000fe20008000000 */
[----:B------:R-:W-:Y:S01]  /*2a2f0*/  LOP3.LUT R50, R50, 0xffff, RZ, 0xc0, !PT ;  /* 0x0000ffff32327812 */ /* 0x000fe200078ec0ff */
[----:B------:R-:W-:Y:S01]  /*2a300*/  ULDC UR9, c[0x0][0x248] ;  /* 0x0000920000097ab9 */ /* 0x000fe20000000800 */
[----:B------:R-:W-:-:S02]  /*2a310*/  LOP3.LUT R51, R51, 0xffff, RZ, 0xc0, !PT ;  /* 0x0000ffff33337812 */ /* 0x000fc400078ec0ff */
[--C-:B0-----:R-:W-:Y:S02]  /*2a320*/  PRMT R52, R49, 0x3340, R74.reuse ;  /* 0x0000334031347816 */ /* 0x101fe4000000004a */
        /* <DEDUP_REMOVED lines=12> */
[----:B------:R-:W-:Y:S01]  /*2a3f0*/  LOP3.LUT R49, R7, 0xffff, RZ, 0xc0, !PT ;  /* 0x0000ffff07317812 */ /* 0x000fe200078ec0ff */
[----:B------:R0:W-:Y:S01]  /*2a400*/  STL [R1+0xed8], R48 ;  /* 0x000ed83001007387 */ /* 0x0001e20000100800 */
[----:B------:R-:W-:Y:S01]  /*2a410*/  LOP3.LUT R90, R90, 0xffff, RZ, 0xc0, !PT ;  /* 0x0000ffff5a5a7812 */ /* 0x000fe200078ec0ff */
[----:B------:R-:W-:Y:S01]  /*2a420*/  VIADD R93, R94, UR8 ;  /* 0x000000085e5d7c36 */ /* 0x000fe20008000000 */
[----:B------:R-:W-:Y:S01]  /*2a430*/  ULDC UR5, c[0x0][0x248] ;  /* 0x0000920000057ab9 */ /* 0x000fe20000000800 */
[--C-:B------:R-:W-:Y:S01]  /*2a440*/  SHF.R.U32.HI R51, RZ, 0x8, R82.reuse ;  /* 0x00000008ff337819 */ /* 0x100fe20000011652 */
[----:B------:R-:W-:Y:S01]  /*2a450*/  ULDC UR8, c[0x0][0x248] ;  /* 0x0000920000087ab9 */ /* 0x000fe20000000800 */
[----:B------:R-:W-:Y:S01]  /*2a460*/  LOP3.LUT R25, R25, 0xffff, RZ, 0xc0, !PT ;  /* 0x0000ffff19197812 */ /* 0x000fe200078ec0ff */
[----:B------:R-:W-:Y:S01]  /*2a470*/  ULDC UR10, c[0x0][0x248] ;  /* 0x00009200000a7ab9 */ /* 0x000fe20000000800 */
[----:B------:R-:W-:Y:S01]  /*2a480*/  LOP3.LUT R27, R27, 0xffff, RZ, 0xc0, !PT ;  /* 0x0000ffff1b1b7812 */ /* 0x000fe200078ec0ff */
[----:B------:R-:W-:Y:S01]  /*2a490*/  ULDC UR11, c[0x0][0x248] ;  /* 0x00009200000b7ab9 */ /* 0x000fe20000000800 */
[----:B0-----:R-:W-:Y:S01]  /*2a4a0*/  LOP3.LUT R48, R6, 0xffff, RZ, 0xc0, !PT ;  /* 0x0000ffff06307812 */ /* 0x001fe200078ec0ff */
[----:B------:R-:W-:Y:S01]  /*2a4b0*/  VIADD R92, R93, UR5 ;  /* 0x000000055d5c7c36 */ /* 0x000fe20008000000 */
[----:B------:R-:W2:Y:S01]  /*2a4c0*/  LDL.LU R6, [R1+0x1268] ;  /* 0x0012680001067983 */ /* 0x000ea20000300800 */
[----:B------:R-:W-:Y:S01]  /*2a4d0*/  ULDC UR5, c[0x0][0x248] ;  /* 0x0000920000057ab9 */ /* 0x000fe20000000800 */
[----:B------:R-:W-:-:S02]  /*2a4e0*/  PRMT R52, R48, 0x3340, R82 ;  /* 0x0000334030347816 */ /* 0x000fc40000000052 */
[----:B------:R-:W2:Y:S01]  /*2a4f0*/  LDL.LU R7, [R1+0x1264] ;  /* 0x0012640001077983 */ /* 0x000ea20000300800 */
[----:B------:R-:W-:Y:S02]  /*2a500*/  SHF.R.U32.HI R50, RZ, 0x8, R48 ;  /* 0x00000008ff327819 */ /* 0x000fe40000011630 */
[----:B------:R-:W-:Y:S01]  /*2a510*/  SHF.R.U32.HI R48, RZ, 0x8, R49 ;  /* 0x00000008ff307819 */ /* 0x000fe20000011631 */
[----:B------:R0:W-:Y:S01]  /*2a520*/  STL [R1+0x1060], R52 ;  /* 0x0010603401007387 */ /* 0x0001e20000100800 */
[----:B------:R-:W-:Y:S01]  /*2a530*/  VIADD R91, R92, UR5 ;  /* 0x000000055c5b7c36 */ /* 0x000fe20008000000 */
[----:B------:R-:W-:Y:S01]  /*2a540*/  LOP3.LUT R50, R50, 0xffff, RZ, 0xc0, !PT ;  /* 0x0000ffff32327812 */ /* 0x000fe200078ec0ff */
[----:B------:R-:W-:Y:S01]  /*2a550*/  ULDC UR5, c[0x0][0x248] ;  /* 0x0000920000057ab9 */ /* 0x000fe20000000800 */
[----:B------:R-:W-:Y:S02]  /*2a560*/  LOP3.LUT R51, R51, 0xffff, RZ, 0xc0, !PT ;  /* 0x0000ffff33337812 */ /* 0x000fe400078ec0ff */
[----:B0-----:R-:W-:-:S02]  /*2a570*/  PRMT R52, R49, 0x3340, R90 ;  /* 0x0000334031347816 */ /* 0x001fc4000000005a */
[----:B------:R-:W-:Y:S01]  /*2a580*/  SHF.R.U32.HI R49, RZ, 0x8, R90 ;  /* 0x00000008ff317819 */ /* 0x000fe2000001165a */
[----:B------:R-:W-:Y:S01]  /*2a590*/  VIADD R90, R91, UR8 ;  /* 0x000000085b5a7c36 */ /* 0x000fe20008000000 */
[----:B------:R-:W-:Y:S02]  /*2a5a0*/  LOP3.LUT R48, R48, 0xffff, RZ, 0xc0, !PT ;  /* 0x0000ffff30307812 */ /* 0x000fe400078ec0ff */
[----:B------:R-:W-:Y:S02]  /*2a5b0*/  PRMT R50, R50, 0x3340, R51 ;  /* 0x0000334032327816 */ /* 0x000fe40000000033 */
[----:B------:R-:W-:Y:S01]  /*2a5c0*/  LOP3.LUT R49, R49, 0xffff, RZ, 0xc0, !PT ;  /* 0x0000ffff31317812 */ /* 0x000fe200078ec0ff */
[----:B------:R-:W-:Y:S01]  /*2a5d0*/  VIADD R89, R90, UR9 ;  /* 0x000000095a597c36 */ /* 0x000fe20008000000 */
[----:B------:R0:W-:Y:S01]  /*2a5e0*/  STL [R1+0x1074], R52 ;  /* 0x0010743401007387 */ /* 0x0001e20000100800 */
[----:B------:R-:W1:Y:S01]  /*2a5f0*/  LDC R51, c[0x0][0x244] ;  /* 0x00009100ff337b82 */ /* 0x000e620000000800 */
[----:B------:R-:W-:Y:S01]  /*2a600*/  PRMT R48, R48, 0x3340, R49 ;  /* 0x0000334030307816 */ /* 0x000fe20000000031 */
[----:B------:R-:W-:Y:S01]  /*2a610*/  VIADD R88, R89, UR5 ;  /* 0x0000000559587c36 */ /* 0x000fe20008000000 */
[----:B------:R4:W-:Y:S01]  /*2a620*/  STL [R1+0xf00], R50 ;  /* 0x000f003201007387 */ /* 0x0009e20000100800 */
[----:B------:R-:W-:Y:S01]  /*2a630*/  LOP3.LUT R49, R8, 0xffff, RZ, 0xc0, !PT ;  /* 0x0000ffff08317812 */ /* 0x000fe200078ec0ff */
[----:B------:R-:W-:Y:S01]  /*2a640*/  ULDC UR8, c[0x0][0x248] ;  /* 0x0000920000087ab9 */ /* 0x000fe20000000800 */
[----:B------:R-:W-:Y:S01]  /*2a650*/  ULDC UR5, c[0x0][0x248] ;  /* 0x0000920000057ab9 */ /* 0x000fe20000000800 */
[----:B------:R3:W-:Y:S01]  /*2a660*/  STL [R1+0xf34], R48 ;  /* 0x000f343001007387 */ /* 0x0007e20000100800 */
[----:B------:R-:W-:Y:S01]  /*2a670*/  VIADD R87, R88, UR10 ;  /* 0x0000000a58577c36 */ /* 0x000fe20008000000 */
[----:B0-----:R-:W-:-:S02]  /*2a680*/  PRMT R52, R49, 0x3340, R25 ;  /* 0x0000334031347816 */ /* 0x001fc40000000019 */
[----:B------:R-:W2:Y:S01]  /*2a690*/  LDL.LU R8, [R1+0x1260] ;  /* 0x0012600001087983 */ /* 0x000ea20000300800 */
[----:B----4-:R-:W-:Y:S02]  /*2a6a0*/  SHF.R.U32.HI R50, RZ, 0x8, R49 ;  /* 0x00000008ff327819 */ /* 0x010fe40000011631 */
[----:B---3--:R-:W-:Y:S02]  /*2a6b0*/  LOP3.LUT R48, R190, 0xffff, RZ, 0xc0, !PT ;  /* 0x0000ffffbe307812 */ /* 0x008fe400078ec0ff */
[----:B------:R-:W-:Y:S01]  /*2a6c0*/  SHF.R.U32.HI R49, RZ, 0x8, R25 ;  /* 0x00000008ff317819 */ /* 0x000fe20000011619 */
[----:B------:R-:W-:Y:S01]  /*2a6d0*/  VIADD R86, R87, UR11 ;  /* 0x0000000b57567c36 */ /* 0x000fe20008000000 */
[----:B------:R-:W-:Y:S01]  /*2a6e0*/  SHF.R.U32.HI R25, RZ, 0x8, R48 ;  /* 0x00000008ff197819 */ /* 0x000fe20000011630 */
[----:B------:R-:W3:Y:S01]  /*2a6f0*/  LDL.LU R190, [R1+0x125c] ;  /* 0x00125c0001be7983 */ /* 0x000ee20000300800 */
[----:B------:R-:W-:Y:S01]  /*2a700*/  PRMT R48, R48, 0x3340, R27 ;  /* 0x0000334030307816 */ /* 0x000fe2000000001b */
[----:B------:R-:W-:Y:S01]  /*2a710*/  VIADD R85, R86, UR8 ;  /* 0x0000000856557c36 */ /* 0x000fe20008000000 */
[----:B------:R-:W-:Y:S01]  /*2a720*/  LOP3.LUT R49, R49, 0xffff, RZ, 0xc0, !PT ;  /* 0x0000ffff31317812 */ /* 0x000fe200078ec0ff */
[----:B------:R-:W-:Y:S01]  /*2a730*/  STL [R1+0x1078], R52 ;  /* 0x0010783401007387 */ /* 0x000fe20000100800 */
[----:B------:R-:W-:Y:S01]  /*2a740*/  ULDC UR8, c[0x0][0x248] ;  /* 0x0000920000087ab9 */ /* 0x000fe20000000800 */
[----:B------:R-:W-:-:S02]  /*2a750*/  ULDC.64 UR10, c[0x0][0x220] ;  /* 0x00008800000a7ab9 */ /* 0x000fc40000000a00 */
[----:B------:R0:W-:Y:S01]  /*2a760*/  STL [R1+0x1080], R48 ;  /* 0x0010803001007387 */ /* 0x0001e20000100800 */
[----:B------:R-:W-:Y:S01]  /*2a770*/  VIADD R84, R85, UR5 ;  /* 0x0000000555547c36 */ /* 0x000fe20008000000 */
[----:B------:R-:W-:Y:S01]  /*2a780*/  ULDC UR5, c[0x0][0x244] ;  /* 0x0000910000057ab9 */ /* 0x000fe20000000800 */
[----:B0-----:R-:W-:-:S04]  /*2a790*/  LOP3.LUT R48, R50, 0xffff, RZ, 0xc0, !PT ;  /* 0x0000ffff32307812 */ /* 0x001fc800078ec0ff */
[----:B------:R-:W-:Y:S01]  /*2a7a0*/  PRMT R48, R48, 0x3340, R49 ;  /* 0x0000334030307816 */ /* 0x000fe20000000031 */
[----:B------:R-:W-:Y:S01]  /*2a7b0*/  VIADD R83, R84, UR8 ;  /* 0x0000000854537c36 */ /* 0x000fe20008000000 */
[----:B------:R-:W-:Y:S01]  /*2a7c0*/  ULDC UR8, c[0x0][0x248] ;  /* 0x0000920000087ab9 */ /* 0x000fe20000000800 */
[----:B------:R-:W-:Y:S02]  /*2a7d0*/  SHF.R.U32.HI R27, RZ, 0x8, R27 ;  /* 0x00000008ff1b7819 */ /* 0x000fe4000001161b */
[----:B------:R0:W-:Y:S01]  /*2a7e0*/  STL [R1+0xf38], R48 ;  /* 0x000f383001007387 */ /* 0x0001e20000100800 */
[----:B------:R-:W-:Y:S01]  /*2a7f0*/  VIADD R82, R83, UR8 ;  /* 0x0000000853527c36 */ /* 0x000fe20008000000 */
[----:B------:R-:W-:Y:S01]  /*2a800*/  ULDC.64 UR8, c[0x0][0x220] ;  /* 0x0000880000087ab9 */ /* 0x000fe20000000a00 */
[----:B------:R-:W-:Y:S02]  /*2a810*/  LOP3.LUT R25, R25, 0xffff, RZ, 0xc0, !PT ;  /* 0x0000ffff19197812 */ /* 0x000fe400078ec0ff */
[----:B------:R-:W-:Y:S01]  /*2a820*/  LOP3.LUT R27, R27, 0xffff, RZ, 0xc0, !PT ;  /* 0x0000ffff1b1b7812 */ /* 0x000fe200078ec0ff */
[----:B0-----:R-:W-:-:S03]  /*2a830*/  IMAD R48, R2, UR5, RZ ;  /* 0x0000000502307c24 */ /* 0x001fc6000f8e02ff */
[----:B------:R-:W-:Y:S01]  /*2a840*/  PRMT R25, R25, 0x3340, R27 ;  /* 0x0000334019197816 */ /* 0x000fe2000000001b */
[----:B------:R-:W-:Y:S01]  /*2a850*/  ULDC UR5, c[0x0][0x248] ;  /* 0x0000920000057ab9 */ /* 0x000fe20000000800 */
[----:B-1----:R-:W-:Y:S01]  /*2a860*/  IMAD R49, R51, 0x80, R48 ;  /* 0x0000008033317824 */ /* 0x002fe200078e0230 */
[C---:B------:R-:W-:Y:S02]  /*2a870*/  IADD3 R53, P3, R48.reuse, UR8, RZ ;  /* 0x0000000830357c10 */ /* 0x040fe4000ff7e0ff */
[----:B------:R-:W-:Y:S01]  /*2a880*/  SHF.R.S32.HI R154, RZ, 0x1f, R43 ;  /* 0x0000001fff9a7819 */ /* 0x000fe2000001142b */
[----:B------:R0:W-:Y:S01]  /*2a890*/  STL [R1+0xf50], R25 ;  /* 0x000f501901007387 */ /* 0x0001e20000100800 */
[----:B------:R-:W-:Y:S02]  /*2a8a0*/  LEA.HI.X.SX32 R48, R48, UR9, 0x1, P3 ;  /* 0x0000000930307c11 */ /* 0x000fe400098f0eff */
[----:B------:R-:W-:Y:S02]  /*2a8b0*/  SHF.R.S32.HI R152, RZ, 0x1f, R47 ;  /* 0x0000001fff987819 */ /* 0x000fe4000001142f */
[----:B------:R-:W-:Y:S01]  /*2a8c0*/  SHF.R.S32.HI R27, RZ, 0x1f, R132 ;  /* 0x0000001fff1b7819 */ /* 0x000fe20000011484 */
[----:B------:R-:W-:Y:S01]  /*2a8d0*/  VIADD R81, R82, UR5 ;  /* 0x0000000552517c36 */ /* 0x000fe20008000000 */
[----:B------:R-:W-:Y:S01]  /*2a8e0*/  IADD3 R52, P4, R49, UR10, RZ ;  /* 0x0000000a31347c10 */ /* 0x000fe2000ff9e0ff */
[----:B------:R-:W-:Y:S01]  /*2a8f0*/  ULDC UR5, c[0x0][0x248] ;  /* 0x0000920000057ab9 */ /* 0x000fe20000000800 */
[-C--:B------:R-:W-:Y:S01]  /*2a900*/  IADD3 R240, P3, R43, R53.reuse, RZ ;  /* 0x000000352bf07210 */ /* 0x080fe20007f7e0ff */
[----:B------:R-:W-:Y:S01]  /*2a910*/  ULDC UR8, c[0x0][0x248] ;  /* 0x0000920000087ab9 */ /* 0x000fe20000000800 */
[----:B------:R-:W-:Y:S01]  /*2a920*/  LEA.HI.X.SX32 R49, R49, UR11, 0x1, P4 ;  /* 0x0000000b31317c11 */ /* 0x000fe2000a0f0eff */
[----:B------:R-:W-:Y:S01]  /*2a930*/  ULDC UR9, c[0x0][0x248] ;  /* 0x0000920000097ab9 */ /* 0x000fe20000000800 */
[----:B0-----:R-:W-:Y:S01]  /*2a940*/  SHF.R.S32.HI R25, RZ, 0x1f, R45 ;  /* 0x0000001fff197819 */ /* 0x001fe2000001142d */
[----:B------:R-:W-:Y:S01]  /*2a950*/  IMAD.X R241, R154, 0x1, R48, P3 ;  /* 0x000000019af17824 */ /* 0x000fe200018e0630 */
[----:B------:R-:W-:Y:S01]  /*2a960*/  IADD3 R236, P4, R45, R53, RZ ;  /* 0x000000352dec7210 */ /* 0x000fe20007f9e0ff */
[----:B------:R-:W-:Y:S01]  /*2a970*/  ULDC UR10, c[0x0][0x248] ;  /* 0x00009200000a7ab9 */ /* 0x000fe20000000800 */
[----:B------:R-:W-:-:S02]  /*2a980*/  IADD3 R244, P5, R43, R52, RZ ;  /* 0x000000342bf47210 */ /* 0x000fc40007fbe0ff */
[----:B------:R-:W-:Y:S01]  /*2a990*/  IADD3 R248, P6, R47, R53, RZ ;  /* 0x000000352ff87210 */ /* 0x000fe20007fde0ff */
[--C-:B------:R-:W-:Y:S01]  /*2a9a0*/  IMAD.X R237, R25, 0x1, R48.reuse, P4 ;  /* 0x0000000119ed7824 */ /* 0x100fe200020e0630 */
[----:B------:R0:W-:Y:S01]  /*2a9b0*/  STL.64 [R1+0xe60], R240 ;  /* 0x000e60f001007387 */ /* 0x0001e20000100a00 */
[----:B------:R-:W-:Y:S01]  /*2a9c0*/  IMAD.X R245, R154, 0x1, R49, P5 ;  /* 0x000000019af57824 */ /* 0x000fe200028e0631 */
[----:B------:R-:W-:Y:S01]  /*2a9d0*/  ULDC UR11, c[0x0][0x248] ;  /* 0x00009200000b7ab9 */ /* 0x000fe20000000800 */
[----:B------:R-:W-:Y:S01]  /*2a9e0*/  IMAD.X R249, R152, 0x1, R48, P6 ;  /* 0x0000000198f97824 */ /* 0x000fe200030e0630 */
[----:B------:R1:W-:Y:S01]  /*2a9f0*/  STL.64 [R1+0xe58], R236 ;  /* 0x000e58ec01007387 */ /* 0x0003e20000100a00 */
[----:B0-----:R-:W-:-:S03]  /*2aa00*/  IADD3 R240, P3, R45, R52, RZ ;  /* 0x000000342df07210 */ /* 0x001fc60007f7e0ff */
[----:B------:R0:W-:Y:S01]  /*2aa10*/  STL.64 [R1+0xe40], R244 ;  /* 0x000e40f401007387 */ /* 0x0001e20000100a00 */
[-C--:B-1----:R-:W-:Y:S01]  /*2aa20*/  IADD3 R236, P4, R47, R52.reuse, RZ ;  /* 0x000000342fec7210 */ /* 0x082fe20007f9e0ff */
[--C-:B------:R-:W-:Y:S02]  /*2aa30*/  IMAD.X R241, R25, 0x1, R49.reuse, P3 ;  /* 0x0000000119f17824 */ /* 0x100fe400018e0631 */
[----:B------:R-:W-:Y:S02]  /*2aa40*/  STL.64 [R1+0xe50], R248 ;  /* 0x000e50f801007387 */ /* 0x000fe40000100a00 */
[----:B------:R-:W-:Y:S02]  /*2aa50*/  IMAD.X R237, R152, 0x1, R49, P4 ;  /* 0x0000000198ed7824 */ /* 0x000fe400020e0631 */
[----:B------:R1:W-:Y:S01]  /*2aa60*/  STL.64 [R1+0xe38], R240 ;  /* 0x000e38f001007387 */ /* 0x0003e20000100a00 */
[----:B------:R-:W-:Y:S02]  /*2aa70*/  SHF.R.S32.HI R25, RZ, 0x1f, R133 ;  /* 0x0000001fff197819 */ /* 0x000fe40000011485 */
[C---:B0-----:R-:W-:Y:S01]  /*2aa80*/  IADD3 R244, P5, R132.reuse, R53, RZ ;  /* 0x0000003584f47210 */ /* 0x041fe20007fbe0ff */
[----:B------:R0:W-:Y:S01]  /*2aa90*/  STL.64 [R1+0xe30], R236 ;  /* 0x000e30ec01007387 */ /* 0x0001e20000100a00 */
[----:B-1----:R-:W-:-:S03]  /*2aaa0*/  IADD3 R240, P3, R132, R52, RZ ;  /* 0x0000003484f07210 */ /* 0x002fc60007f7e0ff */
[----:B------:R-:W-:Y:S01]  /*2aab0*/  IMAD.X R245, R27, 0x1, R48, P5 ;  /* 0x000000011bf57824 */ /* 0x000fe200028e0630 */
[----:B0-----:R-:W-:Y:S01]  /*2aac0*/  IADD3 R236, P4, R133, R53, RZ ;  /* 0x0000003585ec7210 */ /* 0x001fe20007f9e0ff */
[----:B------:R-:W-:Y:S01]  /*2aad0*/  IMAD.X R241, R27, 0x1, R49, P3 ;  /* 0x000000011bf17824 */ /* 0x000fe200018e0631 */
[----:B------:R-:W-:-:S03]  /*2aae0*/  IADD3 R132, P3, R133, R52, RZ ;  /* 0x0000003485847210 */ /* 0x000fc60007f7e0ff */
[C---:B------:R-:W-:Y:S02]  /*2aaf0*/  IMAD.X R237, R25.reuse, 0x1, R48, P4 ;  /* 0x0000000119ed7824 */ /* 0x040fe400020e0630 */
[----:B------:R-:W-:Y:S01]  /*2ab00*/  IMAD.X R133, R25, 0x1, R49, P3 ;  /* 0x0000000119857824 */ /* 0x000fe200018e0631 */
[----:B------:R-:W-:Y:S01]  /*2ab10*/  STL.64 [R1+0xe28], R244 ;  /* 0x000e28f401007387 */ /* 0x000fe20000100a00 */
[----:B------:R-:W-:-:S03]  /*2ab20*/  SHF.R.S32.HI R27, RZ, 0x1f, R134 ;  /* 0x0000001fff1b7819 */ /* 0x000fc60000011486 */
[----:B------:R-:W-:Y:S04]  /*2ab30*/  STL.64 [R1+0xe20], R240 ;  /* 0x000e20f001007387 */ /* 0x000fe80000100a00 */
[----:B------:R-:W-:Y:S04]  /*2ab40*/  STL.64 [R1+0xe18], R236 ;  /* 0x000e18ec01007387 */ /* 0x000fe80000100a00 */
[----:B------:R0:W-:Y:S01]  /*2ab50*/  STL.64 [R1+0xe10], R132 ;  /* 0x000e108401007387 */ /* 0x0001e20000100a00 */
[----:B------:R-:W-:Y:S02]  /*2ab60*/  SHF.R.S32.HI R25, RZ, 0x1f, R135 ;  /* 0x0000001fff197819 */ /* 0x000fe40000011487 */
[----:B0-----:R-:W-:-:S05]  /*2ab70*/  IADD3 R132, P3, R134, R52, RZ ;  /* 0x0000003486847210 */ /* 0x001fca0007f7e0ff */
[--C-:B------:R-:W-:Y:S01]  /*2ab80*/  IMAD.X R133, R27, 0x1, R49.reuse, P3 ;  /* 0x000000011b857824 */ /* 0x100fe200018e0631 */
[-C--:B------:R-:W-:Y:S02]  /*2ab90*/  IADD3 R240, P4, R134, R53.reuse, RZ ;  /* 0x0000003586f07210 */ /* 0x080fe40007f9e0ff */
[----:B------:R-:W-:Y:S02]  /*2aba0*/  IADD3 R236, P5, R135, R53, RZ ;  /* 0x0000003587ec7210 */ /* 0x000fe40007fbe0ff */
[----:B------:R0:W-:Y:S01]  /*2abb0*/  STL.64 [R1+0xe00], R132 ;  /* 0x000e008401007387 */ /* 0x0001e20000100a00 */
[--C-:B------:R-:W-:Y:S02]  /*2abc0*/  IMAD.X R241, R27, 0x1, R48.reuse, P4 ;  /* 0x000000011bf17824 */ /* 0x100fe400020e0630 */
[----:B------:R-:W-:Y:S01]  /*2abd0*/  IMAD.X R237, R25, 0x1, R48, P5 ;  /* 0x0000000119ed7824 */ /* 0x000fe200028e0630 */
[----:B0-----:R-:W-:Y:S02]  /*2abe0*/  IADD3 R132, P3, R135, R52, RZ ;  /* 0x0000003487847210 */ /* 0x001fe40007f7e0ff */
[----:B------:R-:W-:Y:S03]  /*2abf0*/  STL.64 [R1+0xe08], R240 ;  /* 0x000e08f001007387 */ /* 0x000fe60000100a00 */
[----:B------:R-:W-:Y:S01]  /*2ac00*/  IMAD.X R133, R25, 0x1, R49, P3 ;  /* 0x0000000119857824 */ /* 0x000fe200018e0631 */
[----:B------:R-:W-:Y:S01]  /*2ac10*/  STL.64 [R1+0xdf8], R236 ;  /* 0x000df8ec01007387 */ /* 0x000fe20000100a00 */
[----:B------:R-:W-:-:S03]  /*2ac20*/  SHF.R.S32.HI R27, RZ, 0x1f, R136 ;  /* 0x0000001fff1b7819 */ /* 0x000fc60000011488 */
        /* <DEDUP_REMOVED lines=15> */
[C---:B------:R-:W-:Y:S02]  /*2ad20*/  IADD3 R136, P4, R138.reuse, R53, RZ ;  /* 0x000000358a887210 */ /* 0x040fe40007f9e0ff */
[----:B0-----:R-:W-:-:S05]  /*2ad30*/  IADD3 R132, P3, R138, R52, RZ ;  /* 0x000000348a847210 */ /* 0x001fca0007f7e0ff */
[----:B------:R-:W-:Y:S01]  /*2ad40*/  IMAD.X R133, R27, 0x1, R49, P3 ;  /* 0x000000011b857824 */ /* 0x000fe200018e0631 */
[----:B------:R-:W-:Y:S02]  /*2ad50*/  SHF.R.S32.HI R25, RZ, 0x1f, R139 ;  /* 0x0000001fff197819 */ /* 0x000fe4000001148b */
[----:B------:R-:W-:Y:S02]  /*2ad60*/  IADD3 R134, P5, R139, R53, RZ ;  /* 0x000000358b867210 */ /* 0x000fe40007fbe0ff */
[----:B------:R0:W-:Y:S01]  /*2ad70*/  STL.64 [R1+0xdc0], R132 ;  /* 0x000dc08401007387 */ /* 0x0001e20000100a00 */
[--C-:B------:R-:W-:Y:S02]  /*2ad80*/  IMAD.X R137, R27, 0x1, R48.reuse, P4 ;  /* 0x000000011b897824 */ /* 0x100fe400020e0630 */
[----:B------:R-:W-:Y:S01]  /*2ad90*/  IMAD.X R135, R25, 0x1, R48, P5 ;  /* 0x0000000119877824 */ /* 0x000fe200028e0630 */
[----:B0-----:R-:W-:Y:S02]  /*2ada0*/  IADD3 R132, P3, R139, R52, RZ ;  /* 0x000000348b847210 */ /* 0x001fe40007f7e0ff */
[----:B------:R0:W-:Y:S03]  /*2adb0*/  STL.64 [R1+0xdc8], R136 ;  /* 0x000dc88801007387 */ /* 0x0001e60000100a00 */
[----:B------:R-:W-:Y:S01]  /*2adc0*/  IMAD.X R133, R25, 0x1, R49, P3 ;  /* 0x0000000119857824 */ /* 0x000fe200018e0631 */
[----:B------:R-:W-:Y:S01]  /*2add0*/  STL.64 [R1+0xdb8], R134 ;  /* 0x000db88601007387 */ /* 0x000fe20000100a00 */
[----:B------:R-:W-:-:S03]  /*2ade0*/  SHF.R.S32.HI R27, RZ, 0x1f, R140 ;  /* 0x0000001fff1b7819 */ /* 0x000fc6000001148c */
[----:B------:R1:W-:Y:S01]  /*2adf0*/  STL.64 [R1+0xdb0], R132 ;  /* 0x000db08401007387 */ /* 0x0003e20000100a00 */
[----:B------:R-:W-:Y:S02]  /*2ae00*/  SHF.R.S32.HI R25, RZ, 0x1f, R141 ;  /* 0x0000001fff197819 */ /* 0x000fe4000001148d */
[C---:B0-----:R-:W-:Y:S02]  /*2ae10*/  IADD3 R136, P4, R140.reuse, R53, RZ ;  /* 0x000000358c887210 */ /* 0x041fe40007f9e0ff */
[----:B-1----:R-:W-:-:S05]  /*2ae20*/  IADD3 R132, P3, R140, R52, RZ ;  /* 0x000000348c847210 */ /* 0x002fca0007f7e0ff */
[----:B------:R-:W-:Y:S01]  /*2ae30*/  IMAD.X R133, R27, 0x1, R49, P3 ;  /* 0x000000011b857824 */ /* 0x000fe200018e0631 */
[----:B------:R-:W-:-:S04]  /*2ae40*/  IADD3 R134, P5, R141, R53, RZ ;  /* 0x000000358d867210 */ /* 0x000fc80007fbe0ff */
        /* <DEDUP_REMOVED lines=184> */
[C---:B------:R-:W-:Y:S01]  /*2b9d0*/  IMAD.X R135, R25.reuse, 0x1, R48, P5 ;  /* 0x0000000119877824 */ /* 0x040fe200028e0630 */
        /* <DEDUP_REMOVED lines=287> */
[CC--:B0-----:R-:W-:Y:S02]  /*2cbd0*/  IADD3 R136, P4, R227.reuse, R53.reuse, RZ ;  /* 0x00000035e3887210 */ /* 0x0c1fe40007f9e0ff */
[----:B-1----:R-:W-:Y:S02]  /*2cbe0*/  IADD3 R132, P3, R227, R52, RZ ;  /* 0x00000034e3847210 */ /* 0x002fe40007f7e0ff */
[----:B------:R-:W-:-:S03]  /*2cbf0*/  IADD3 R134, P5, R231, R53, RZ ;  /* 0x00000035e7867210 */ /* 0x000fc60007fbe0ff */
[C---:B------:R-:W-:Y:S02]  /*2cc00*/  IMAD.X R133, R27.reuse, 0x1, R49, P3 ;  /* 0x000000011b857824 */ /* 0x040fe400018e0631 */
[--C-:B------:R-:W-:Y:S02]  /*2cc10*/  IMAD.X R137, R27, 0x1, R48.reuse, P4 ;  /* 0x000000011b897824 */ /* 0x100fe400020e0630 */
[----:B------:R-:W-:Y:S01]  /*2cc20*/  IMAD.X R135, R25, 0x1, R48, P5 ;  /* 0x0000000119877824 */ /* 0x000fe200028e0630 */
[----:B------:R0:W-:Y:S01]  /*2cc30*/  STL.64 [R1+0x960], R132 ;  /* 0x0009608401007387 */ /* 0x0001e20000100a00 */
[----:B------:R-:W-:-:S03]  /*2cc40*/  SHF.R.S32.HI R27, RZ, 0x1f, R228 ;  /* 0x0000001fff1b7819 */ /* 0x000fc600000114e4 */
[----:B------:R-:W-:Y:S01]  /*2cc50*/  STL.64 [R1+0x968], R136 ;  /* 0x0009688801007387 */ /* 0x000fe20000100a00 */
[----:B0-----:R-:W-:-:S03]  /*2cc60*/  IADD3 R132, P3, R231, R52, RZ ;  /* 0x00000034e7847210 */ /* 0x001fc60007f7e0ff */
[----:B------:R0:W-:Y:S02]  /*2cc70*/  STL.64 [R1+0x958], R134 ;  /* 0x0009588601007387 */ /* 0x0001e40000100a00 */
[----:B------:R-:W-:Y:S01]  /*2cc80*/  IMAD.X R133, R25, 0x1, R49, P3 ;  /* 0x0000000119857824 */ /* 0x000fe200018e0631 */
[----:B0-----:R-:W-:-:S04]  /*2cc90*/  IADD3 R134, P3, R228, R52, RZ ;  /* 0x00000034e4867210 */ /* 0x001fc80007f7e0ff */
[----:B------:R0:W-:Y:S01]  /*2cca0*/  STL.64 [R1+0x950], R132 ;  /* 0x0009508401007387 */ /* 0x0001e20000100a00 */
[----:B------:R-:W-:Y:S01]  /*2ccb0*/  IMAD.X R135, R27, 0x1, R49, P3 ;  /* 0x000000011b877824 */ /* 0x000fe200018e0631 */
[-C--:B------:R-:W-:Y:S02]  /*2ccc0*/  IADD3 R136, P4, R228, R53.reuse, RZ ;  /* 0x00000035e4887210 */ /* 0x080fe40007f9e0ff */
[----:B------:R-:W-:Y:S02]  /*2ccd0*/  SHF.R.S32.HI R25, RZ, 0x1f, R235 ;  /* 0x0000001fff197819 */ /* 0x000fe400000114eb */
[----:B------:R1:W-:Y:S01]  /*2cce0*/  STL.64 [R1+0x940], R134 ;  /* 0x0009408601007387 */ /* 0x0003e20000100a00 */
[----:B0-----:R-:W-:Y:S01]  /*2ccf0*/  IADD3 R132, P5, R235, R53, RZ ;  /* 0x00000035eb847210 */ /* 0x001fe20007fbe0ff */
[--C-:B------:R-:W-:Y:S01]  /*2cd00*/  IMAD.X R137, R27, 0x1, R48.reuse, P4 ;  /* 0x000000011b897824 */ /* 0x100fe200020e0630 */
[----:B------:R-:W-:Y:S02]  /*2cd10*/  SHF.R.S32.HI R27, RZ, 0x1f, R233 ;  /* 0x0000001fff1b7819 */ /* 0x000fe400000114e9 */
[----:B-1----:R-:W-:Y:S01]  /*2cd20*/  IADD3 R134, P3, R235, R52, RZ ;  /* 0x00000034eb867210 */ /* 0x002fe20007f7e0ff */
[----:B------:R-:W-:-:S04]  /*2cd30*/  IMAD.X R133, R25, 0x1, R48, P5 ;  /* 0x0000000119857824 */ /* 0x000fc800028e0630 */
[----:B------:R-:W-:Y:S01]  /*2cd40*/  IMAD.X R135, R25, 0x1, R49, P3 ;  /* 0x0000000119877824 */ /* 0x000fe200018e0631 */
[----:B------:R-:W-:Y:S01]  /*2cd50*/  IADD3 R196, P3, R233, R52, RZ ;  /* 0x00000034e9c47210 */ /* 0x000fe20007f7e0ff */
[----:B------:R-:W-:Y:S01]  /*2cd60*/  STL.64 [R1+0x948], R136 ;  /* 0x0009488801007387 */ /* 0x000fe20000100a00 */
[----:B------:R-:W-:-:S03]  /*2cd70*/  SHF.R.S32.HI R25, RZ, 0x1f, R221 ;  /* 0x0000001fff197819 */ /* 0x000fc600000114dd */
[----:B------:R0:W-:Y:S01]  /*2cd80*/  STL.64 [R1+0x938], R132 ;  /* 0x0009388401007387 */ /* 0x0001e20000100a00 */
[----:B------:R-:W-:Y:S01]  /*2cd90*/  IMAD.X R197, R27, 0x1, R49, P3 ;  /* 0x000000011bc57824 */ /* 0x000fe200018e0631 */
[C---:B------:R-:W-:Y:S02]  /*2cda0*/  IADD3 R192, P3, R221.reuse, R52, RZ ;  /* 0x00000034ddc07210 */ /* 0x040fe40007f7e0ff */
[----:B------:R-:W-:-:S03]  /*2cdb0*/  IADD3 R194, P5, R221, R53, RZ ;  /* 0x00000035ddc27210 */ /* 0x000fc60007fbe0ff */
[----:B------:R-:W-:Y:S01]  /*2cdc0*/  IMAD.X R193, R25, 0x1, R49, P3 ;  /* 0x0000000119c17824 */ /* 0x000fe200018e0631 */
[----:B0-----:R-:W-:Y:S02]  /*2cdd0*/  IADD3 R132, P4, R233, R53, RZ ;  /* 0x00000035e9847210 */ /* 0x001fe40007f9e0ff */
[----:B------:R-:W-:-:S03]  /*2cde0*/  IADD3 R186, P3, R170, R52, RZ ;  /* 0x00000034aaba7210 */ /* 0x000fc60007f7e0ff */
[----:B------:R-:W-:Y:S01]  /*2cdf0*/  IMAD.X R133, R27, 0x1, R48, P4 ;  /* 0x000000011b857824 */ /* 0x000fe200020e0630 */
[----:B------:R-:W-:Y:S01]  /*2ce00*/  SHF.R.S32.HI R27, RZ, 0x1f, R170 ;  /* 0x0000001fff1b7819 */ /* 0x000fe200000114aa */
[----:B------:R-:W-:Y:S01]  /*2ce10*/  IMAD.X R195, R25, 0x1, R48, P5 ;  /* 0x0000000119c37824 */ /* 0x000fe200028e0630 */
[-C--:B------:R-:W-:Y:S02]  /*2ce20*/  IADD3 R188, P4, R170, R53.reuse, RZ ;  /* 0x00000035aabc7210 */ /* 0x080fe40007f9e0ff */
[----:B------:R-:W-:Y:S01]  /*2ce30*/  SHF.R.S32.HI R25, RZ, 0x1f, R168 ;  /* 0x0000001fff197819 */ /* 0x000fe200000114a8 */
[C-C-:B------:R-:W-:Y:S01]  /*2ce40*/  IMAD.X R187, R27.reuse, 0x1, R49.reuse, P3 ;  /* 0x000000011bbb7824 */ /* 0x140fe200018e0631 */
[----:B------:R-:W-:Y:S01]  /*2ce50*/  IADD3 R182, P3, R168, R52, RZ ;  /* 0x00000034a8b67210 */ /* 0x000fe20007f7e0ff */
[----:B------:R-:W-:Y:S01]  /*2ce60*/  IMAD.X R189, R27, 0x1, R48, P4 ;  /* 0x000000011bbd7824 */ /* 0x000fe200020e0630 */
[----:B------:R-:W-:Y:S02]  /*2ce70*/  SHF.R.S32.HI R27, RZ, 0x1f, R178 ;  /* 0x0000001fff1b7819 */ /* 0x000fe400000114b2 */
[-C--:B------:R-:W-:Y:S01]  /*2ce80*/  IADD3 R180, P4, R178, R53.reuse, RZ ;  /* 0x00000035b2b47210 */ /* 0x080fe20007f9e0ff */
[----:B------:R-:W-:Y:S01]  /*2ce90*/  IMAD.X R183, R25, 0x1, R49, P3 ;  /* 0x0000000119b77824 */ /* 0x000fe200018e0631 */
[----:B------:R-:W-:-:S02]  /*2cea0*/  IADD3 R184, P5, R168, R53, RZ ;  /* 0x00000035a8b87210 */ /* 0x000fc40007fbe0ff */
[-C--:B------:R-:W-:Y:S01]  /*2ceb0*/  IADD3 R178, P3, R178, R52.reuse, RZ ;  /* 0x00000034b2b27210 */ /* 0x080fe20007f7e0ff */
[----:B------:R0:W-:Y:S02]  /*2cec0*/  STL.64 [R1+0x930], R134 ;  /* 0x0009308601007387 */ /* 0x0001e40000100a00 */
[----:B------:R-:W-:Y:S01]  /*2ced0*/  IMAD.X R185, R25, 0x1, R48, P5 ;  /* 0x0000000119b97824 */ /* 0x000fe200028e0630 */
[----:B------:R-:W-:Y:S01]  /*2cee0*/  SHF.R.S32.HI R25, RZ, 0x1f, R46 ;  /* 0x0000001fff197819 */ /* 0x000fe2000001142e */
[C---:B------:R-:W-:Y:S01]  /*2cef0*/  IMAD.X R179, R27.reuse, 0x1, R49, P3 ;  /* 0x000000011bb37824 */ /* 0x040fe200018e0631 */
[----:B------:R1:W-:Y:S01]  /*2cf00*/  STL.64 [R1+0x928], R132 ;  /* 0x0009288401007387 */ /* 0x0003e20000100a00 */
[----:B------:R-:W-:Y:S01]  /*2cf10*/  IMAD.X R181, R27, 0x1, R48, P4 ;  /* 0x000000011bb57824 */ /* 0x000fe200020e0630 */
[----:B------:R-:W-:Y:S02]  /*2cf20*/  SHF.R.S32.HI R27, RZ, 0x1f, R42 ;  /* 0x0000001fff1b7819 */ /* 0x000fe4000001142a */
[----:B0-----:R-:W-:-:S02]  /*2cf30*/  IADD3 R134, P3, R46, R52, RZ ;  /* 0x000000342e867210 */ /* 0x001fc40007f7e0ff */
[-C--:B------:R-:W-:Y:S02]  /*2cf40*/  IADD3 R176, P5, R46, R53.reuse, RZ ;  /* 0x000000352eb07210 */ /* 0x080fe40007fbe0ff */
[CC--:B-1----:R-:W-:Y:S01]  /*2cf50*/  IADD3 R132, P4, R42.reuse, R53.reuse, RZ ;  /* 0x000000352a847210 */ /* 0x0c2fe20007f9e0ff */
[C---:B------:R-:W-:Y:S01]  /*2cf60*/  IMAD.X R135, R25.reuse, 0x1, R49, P3 ;  /* 0x0000000119877824 */ /* 0x040fe200018e0631 */
[----:B------:R-:W-:Y:S01]  /*2cf70*/  IADD3 R42, P3, R42, R52, RZ ;  /* 0x000000342a2a7210 */ /* 0x000fe20007f7e0ff */
[--C-:B------:R-:W-:Y:S01]  /*2cf80*/  IMAD.X R177, R25, 0x1, R48.reuse, P5 ;  /* 0x0000000119b17824 */ /* 0x100fe200028e0630 */
[----:B------:R-:W-:Y:S02]  /*2cf90*/  SHF.R.S32.HI R25, RZ, 0x1f, R41 ;  /* 0x0000001fff197819 */ /* 0x000fe40000011429 */
[----:B------:R-:W-:Y:S01]  /*2cfa0*/  IADD3 R46, P5, R41, R53, RZ ;  /* 0x00000035292e7210 */ /* 0x000fe20007fbe0ff */
[C---:B------:R-:W-:Y:S01]  /*2cfb0*/  IMAD.X R43, R27.reuse, 0x1, R49, P3 ;  /* 0x000000011b2b7824 */ /* 0x040fe200018e0631 */
[----:B------:R-:W-:Y:S01]  /*2cfc0*/  STL.64 [R1+0x920], R134 ;  /* 0x0009208601007387 */ /* 0x000fe20000100a00 */
[----:B------:R-:W-:-:S02]  /*2cfd0*/  IMAD.X R133, R27, 0x1, R48, P4 ;  /* 0x000000011b857824 */ /* 0x000fc400020e0630 */
[----:B------:R-:W-:Y:S01]  /*2cfe0*/  IMAD.X R47, R25, 0x1, R48, P5 ;  /* 0x00000001192f7824 */ /* 0x000fe200028e0630 */
[----:B------:R0:W-:Y:S01]  /*2cff0*/  STL.64 [R1+0x910], R42 ;  /* 0x0009102a01007387 */ /* 0x0001e20000100a00 */
[----:B------:R-:W-:-:S03]  /*2d000*/  SHF.R.S32.HI R27, RZ, 0x1f, R39 ;  /* 0x0000001fff1b7819 */ /* 0x000fc60000011427 */
[----:B------:R1:W-:Y:S01]  /*2d010*/  STL.64 [R1+0x918], R132 ;  /* 0x0009188401007387 */ /* 0x0003e20000100a00 */
[----:B0-----:R-:W-:-:S03]  /*2d020*/  IADD3 R42, P3, R41, R52, RZ ;  /* 0x00000034292a7210 */ /* 0x001fc60007f7e0ff */
[----:B------:R0:W-:Y:S02]  /*2d030*/  STL.64 [R1+0x908], R46 ;  /* 0x0009082e01007387 */ /* 0x0001e40000100a00 */
[----:B------:R-:W-:Y:S01]  /*2d040*/  IMAD.X R43, R25, 0x1, R49, P3 ;  /* 0x00000001192b7824 */ /* 0x000fe200018e0631 */
[C---:B-1----:R-:W-:Y:S02]  /*2d050*/  IADD3 R132, P4, R39.reuse, R53, RZ ;  /* 0x0000003527847210 */ /* 0x042fe40007f9e0ff */
[----:B------:R-:W-:Y:S02]  /*2d060*/  SHF.R.S32.HI R25, RZ, 0x1f, R38 ;  /* 0x0000001fff197819 */ /* 0x000fe40000011426 */
[----:B0-----:R-:W-:Y:S01]  /*2d070*/  IADD3 R46, P3, R39, R52, RZ ;  /* 0x00000034272e7210 */ /* 0x001fe20007f7e0ff */
[----:B------:R0:W-:Y:S01]  /*2d080*/  STL.64 [R1+0x900], R42 ;  /* 0x0009002a01007387 */ /* 0x0001e20000100a00 */
[----:B------:R-:W-:-:S03]  /*2d090*/  IMAD.X R133, R27, 0x1, R48, P4 ;  /* 0x000000011b857824 */ /* 0x000fc600020e0630 */
[----:B------:R-:W-:Y:S01]  /*2d0a0*/  IMAD.X R47, R27, 0x1, R49, P3 ;  /* 0x000000011b2f7824 */ /* 0x000fe200018e0631 */
[C---:B0-----:R-:W-:Y:S02]  /*2d0b0*/  IADD3 R42, P5, R38.reuse, R53, RZ ;  /* 0x00000035262a7210 */ /* 0x041fe40007fbe0ff */
[----:B------:R-:W-:-:S03]  /*2d0c0*/  IADD3 R38, P3, R38, R52, RZ ;  /* 0x0000003426267210 */ /* 0x000fc60007f7e0ff */
[C---:B------:R-:W-:Y:S02]  /*2d0d0*/  IMAD.X R43, R25.reuse, 0x1, R48, P5 ;  /* 0x00000001192b7824 */ /* 0x040fe400028e0630 */
[----:B------:R-:W-:Y:S01]  /*2d0e0*/  IMAD.X R39, R25, 0x1, R49, P3 ;  /* 0x0000000119277824 */ /* 0x000fe200018e0631 */
[----:B------:R-:W-:Y:S01]  /*2d0f0*/  STL.64 [R1+0x8f8], R132 ;  /* 0x0008f88401007387 */ /* 0x000fe20000100a00 */
[----:B------:R-:W-:-:S03]  /*2d100*/  SHF.R.S32.HI R27, RZ, 0x1f, R37 ;  /* 0x0000001fff1b7819 */ /* 0x000fc60000011425 */
[----:B------:R0:W-:Y:S04]  /*2d110*/  STL.64 [R1+0x8f0], R46 ;  /* 0x0008f02e01007387 */ /* 0x0001e80000100a00 */
[----:B------:R-:W-:Y:S04]  /*2d120*/  STL.64 [R1+0x8e8], R42 ;  /* 0x0008e82a01007387 */ /* 0x000fe80000100a00 */
[----:B------:R1:W-:Y:S01]  /*2d130*/  STL.64 [R1+0x8e0], R38 ;  /* 0x0008e02601007387 */ /* 0x0003e20000100a00 */
[----:B------:R-:W-:Y:S02]  /*2d140*/  SHF.R.S32.HI R25, RZ, 0x1f, R35 ;  /* 0x0000001fff197819 */ /* 0x000fe40000011423 */
[----:B0-----:R-:W-:-:S02]  /*2d150*/  IADD3 R46, P4, R37, R53, RZ ;  /* 0x00000035252e7210 */ /* 0x001fc40007f9e0ff */
[----:B-1----:R-:W-:Y:S02]  /*2d160*/  IADD3 R38, P3, R37, R52, RZ ;  /* 0x0000003425267210 */ /* 0x002fe40007f7e0ff */
[----:B------:R-:W-:-:S03]  /*2d170*/  IADD3 R42, P5, R35, R53, RZ ;  /* 0x00000035232a7210 */ /* 0x000fc60007fbe0ff */
[C---:B------:R-:W-:Y:S02]  /*2d180*/  IMAD.X R39, R27.reuse, 0x1, R49, P3 ;  /* 0x000000011b277824 */ /* 0x040fe400018e0631 */
[--C-:B------:R-:W-:Y:S02]  /*2d190*/  IMAD.X R47, R27, 0x1, R48.reuse, P4 ;  /* 0x000000011b2f7824 */ /* 0x100fe400020e0630 */
[----:B------:R-:W-:Y:S01]  /*2d1a0*/  IMAD.X R43, R25, 0x1, R48, P5 ;  /* 0x00000001192b7824 */ /* 0x000fe200028e0630 */
[----:B------:R0:W-:Y:S01]  /*2d1b0*/  STL.64 [R1+0x8d0], R38 ;  /* 0x0008d02601007387 */ /* 0x0001e20000100a00 */
[----:B------:R-:W-:-:S03]  /*2d1c0*/  SHF.R.S32.HI R27, RZ, 0x1f, R34 ;  /* 0x0000001fff1b7819 */ /* 0x000fc60000011422 */
[----:B------:R-:W-:Y:S04]  /*2d1d0*/  STL.64 [R1+0x8d8], R46 ;  /* 0x0008d82e01007387 */ /* 0x000fe80000100a00 */
[----:B------:R1:W-:Y:S01]  /*2d1e0*/  STL.64 [R1+0x8c8], R42 ;  /* 0x0008c82a01007387 */ /* 0x0003e20000100a00 */
[----:B0-----:R-:W-:-:S05]  /*2d1f0*/  IADD3 R38, P3, R35, R52, RZ ;  /* 0x0000003423267210 */ /* 0x001fca0007f7e0ff */
[----:B------:R-:W-:Y:S01]  /*2d200*/  IMAD.X R39, R25, 0x1, R49, P3 ;  /* 0x0000000119277824 */ /* 0x000fe200018e0631 */
[CC--:B-1----:R-:W-:Y:S02]  /*2d210*/  IADD3 R42, P4, R34.reuse, R53.reuse, RZ ;  /* 0x00000035222a7210 */ /* 0x0c2fe40007f9e0ff */
[----:B------:R-:W-:Y:S02]  /*2d220*/  IADD3 R34, P3, R34, R52, RZ ;  /* 0x0000003422227210 */ /* 0x000fe40007f7e0ff */
[----:B------:R0:W-:Y:S01]  /*2d230*/  STL.64 [R1+0x8c0], R38 ;  /* 0x0008c02601007387 */ /* 0x0001e20000100a00 */
[----:B------:R-:W-:Y:S02]  /*2d240*/  SHF.R.S32.HI R25, RZ, 0x1f, R33 ;  /* 0x0000001fff197819 */ /* 0x000fe40000011421 */
[C---:B------:R-:W-:Y:S02]  /*2d250*/  IMAD.X R35, R27.reuse, 0x1, R49, P3 ;  /* 0x000000011b237824 */ /* 0x040fe400018e0631 */
[----:B------:R-:W-:Y:S01]  /*2d260*/  IMAD.X R43, R27, 0x1, R48, P4 ;  /* 0x000000011b2b7824 */ /* 0x000fe200020e0630 */
[----:B0-----:R-:W-:-:S02]  /*2d270*/  IADD3 R38, P5, R33, R53, RZ ;  /* 0x0000003521267210 */ /* 0x001fc40007fbe0ff */
[----:B------:R0:W-:Y:S03]  /*2d280*/  STL.64 [R1+0x98], R34 ;  /* 0x0000982201007387 */ /* 0x0001e60000100a00 */
[----:B------:R-:W-:Y:S01]  /*2d290*/  IMAD.X R39, R25, 0x1, R48, P5 ;  /* 0x0000000119277824 */ /* 0x000fe200028e0630 */
[----:B------:R1:W-:Y:S01]  /*2d2a0*/  STL.64 [R1+0x8b8], R42 ;  /* 0x0008b82a01007387 */ /* 0x0003e20000100a00 */
[----:B------:R-:W-:Y:S02]  /*2d2b0*/  SHF.R.S32.HI R27, RZ, 0x1f, R31 ;  /* 0x0000001fff1b7819 */ /* 0x000fe4000001141f */
[----:B0-----:R-:W-:Y:S01]  /*2d2c0*/  IADD3 R34, P3, R33, R52, RZ ;  /* 0x0000003421227210 */ /* 0x001fe20007f7e0ff */
[----:B------:R0:W-:Y:S04]  /*2d2d0*/  STL.64 [R1+0x90], R38 ;  /* 0x0000902601007387 */ /* 0x0001e80000100a00 */
[----:B------:R-:W-:Y:S01]  /*2d2e0*/  IMAD.X R35, R25, 0x1, R49, P3 ;  /* 0x0000000119237824 */ /* 0x000fe200018e0631 */
[----:B-1----:R-:W-:-:S02]  /*2d2f0*/  IADD3 R42, P4, R31, R53, RZ ;  /* 0x000000351f2a7210 */ /* 0x002fc40007f9e0ff */
        /* <DEDUP_REMOVED lines=18> */
[C---:B------:R-:W-:Y:S02]  /*2d420*/  IADD3 R34, P5, R26.reuse, R53, RZ ;  /* 0x000000351a227210 */ /* 0x040fe40007fbe0ff */
        /* <DEDUP_REMOVED lines=18> */
[----:B------:R-:W-:Y:S03]  /*2d550*/  STL.64 [R1+0x40], R38 ;  /* 0x0000402601007387 */ /* 0x000fe60000100a00 */
[----:B------:R-:W-:Y:S01]  /*2d560*/  IMAD.X R31, R25, 0x1, R49, P3 ;  /* 0x00000001191f7824 */ /* 0x000fe200018e0631 */
[----:B------:R0:W-:Y:S01]  /*2d570*/  STL.64 [R1+0x30], R34 ;  /* 0x0000302201007387 */ /* 0x0001e20000100a00 */
[----:B------:R-:W-:-:S03]  /*2d580*/  SHF.R.S32.HI R23, RZ, 0x1f, R21 ;  /* 0x0000001fff177819 */ /* 0x000fc60000011415 */
[----:B------:R1:W-:Y:S01]  /*2d590*/  STL.64 [R1+0x28], R30 ;  /* 0x0000281e01007387 */ /* 0x0003e20000100a00 */
[----:B------:R-:W-:Y:S02]  /*2d5a0*/  SHF.R.S32.HI R22, RZ, 0x1f, R18 ;  /* 0x0000001fff167819 */ /* 0x000fe40000011412 */
[-C--:B------:R-:W-:Y:S02]  /*2d5b0*/  IADD3 R26, P5, R18, R53.reuse, RZ ;  /* 0x00000035121a7210 */ /* 0x080fe40007fbe0ff */
[C---:B0-----:R-:W-:Y:S02]  /*2d5c0*/  IADD3 R34, P4, R21.reuse, R53, RZ ;  /* 0x0000003515227210 */ /* 0x041fe40007f9e0ff */
[----:B-1----:R-:W-:-:S03]  /*2d5d0*/  IADD3 R30, P3, R21, R52, RZ ;  /* 0x00000034151e7210 */ /* 0x002fc60007f7e0ff */
[C-C-:B------:R-:W-:Y:S02]  /*2d5e0*/  IMAD.X R35, R23.reuse, 0x1, R48.reuse, P4 ;  /* 0x0000000117237824 */ /* 0x140fe400020e0630 */
[----:B------:R-:W-:Y:S02]  /*2d5f0*/  IMAD.X R31, R23, 0x1, R49, P3 ;  /* 0x00000001171f7824 */ /* 0x000fe400018e0631 */
[----:B------:R-:W-:-:S03]  /*2d600*/  IMAD.X R27, R22, 0x1, R48, P5 ;  /* 0x00000001161b7824 */ /* 0x000fc600028e0630 */
[----:B------:R0:W-:Y:S01]  /*2d610*/  STL.64 [R1+0x18], R30 ;  /* 0x0000181e01007387 */ /* 0x0001e20000100a00 */
[----:B------:R-:W-:-:S03]  /*2d620*/  SHF.R.S32.HI R21, RZ, 0x1f, R250 ;  /* 0x0000001fff157819 */ /* 0x000fc600000114fa */
[----:B------:R-:W-:Y:S04]  /*2d630*/  STL.64 [R1+0x20], R34 ;  /* 0x0000202201007387 */ /* 0x000fe80000100a00 */
[----:B------:R1:W-:Y:S01]  /*2d640*/  STL.64 [R1+0x10], R26 ;  /* 0x0000101a01007387 */ /* 0x0003e20000100a00 */
[----:B0-----:R-:W-:-:S05]  /*2d650*/  IADD3 R30, P3, R18, R52, RZ ;  /* 0x00000034121e7210 */ /* 0x001fca0007f7e0ff */
[--C-:B------:R-:W-:Y:S01]  /*2d660*/  IMAD.X R31, R22, 0x1, R49.reuse, P3 ;  /* 0x00000001161f7824 */ /* 0x100fe200018e0631 */
[CC--:B-1----:R-:W-:Y:S02]  /*2d670*/  IADD3 R26, P4, R250.reuse, R53.reuse, RZ ;  /* 0x00000035fa1a7210 */ /* 0x0c2fe40007f9e0ff */
[-C--:B------:R-:W-:Y:S02]  /*2d680*/  IADD3 R250, P3, R250, R52.reuse, RZ ;  /* 0x00000034fafa7210 */ /* 0x080fe40007f7e0ff */
[----:B------:R-:W-:Y:S02]  /*2d690*/  SHF.R.S32.HI R18, RZ, 0x1f, R246 ;  /* 0x0000001fff127819 */ /* 0x000fe400000114f6 */
[C---:B------:R-:W-:Y:S01]  /*2d6a0*/  IADD3 R248, P5, R246.reuse, R53, RZ ;  /* 0x00000035f6f87210 */ /* 0x040fe20007fbe0ff */
[C---:B------:R-:W-:Y:S01]  /*2d6b0*/  IMAD.X R251, R21.reuse, 0x1, R49, P3 ;  /* 0x0000000115fb7824 */ /* 0x040fe200018e0631 */
[----:B------:R-:W-:Y:S01]  /*2d6c0*/  IADD3 R246, P3, R246, R52, RZ ;  /* 0x00000034f6f67210 */ /* 0x000fe20007f7e0ff */
[----:B------:R-:W-:Y:S01]  /*2d6d0*/  IMAD.X R27, R21, 0x1, R48, P4 ;  /* 0x00000001151b7824 */ /* 0x000fe200020e0630 */
[----:B------:R-:W-:-:S02]  /*2d6e0*/  SHF.R.S32.HI R21, RZ, 0x1f, R242 ;  /* 0x0000001fff157819 */ /* 0x000fc400000114f2 */
[-C--:B------:R-:W-:Y:S01]  /*2d6f0*/  IADD3 R244, P4, R242, R53.reuse, RZ ;  /* 0x00000035f2f47210 */ /* 0x080fe20007f9e0ff */
[--C-:B------:R-:W-:Y:S01]  /*2d700*/  IMAD.X R247, R18, 0x1, R49.reuse, P3 ;  /* 0x0000000112f77824 */ /* 0x100fe200018e0631 */
[-C--:B------:R-:W-:Y:S01]  /*2d710*/  IADD3 R242, P3, R242, R52.reuse, RZ ;  /* 0x00000034f2f27210 */ /* 0x080fe20007f7e0ff */
[----:B------:R-:W-:Y:S01]  /*2d720*/  IMAD.X R249, R18, 0x1, R48, P5 ;  /* 0x0000000112f97824 */ /* 0x000fe200028e0630 */
        /* <DEDUP_REMOVED lines=74> */
[----:B------:R0:W-:Y:S01]  /*2dbd0*/  STL.64 [R1+0x8], R30 ;  /* 0x0000081e01007387 */ /* 0x0001e20000100a00 */
[----:B------:R-:W-:Y:S01]  /*2dbe0*/  IMAD.X R39, R21, 0x1, R48, P4 ;  /* 0x0000000115277824 */ /* 0x000fe200020e0630 */
[----:B------:R-:W-:-:S02]  /*2dbf0*/  SHF.R.S32.HI R21, RZ, 0x1f, R28 ;  /* 0x0000001fff157819 */ /* 0x000fc4000001141c */
[C-C-:B------:R-:W-:Y:S01]  /*2dc00*/  IMAD.X R33, R18.reuse, 0x1, R49.reuse, P3 ;  /* 0x0000000112217824 */ /* 0x140fe200018e0631 */
[----:B------:R1:W-:Y:S01]  /*2dc10*/  STL.64 [R1], R26 ;  /* 0x0000001a01007387 */ /* 0x0003e20000100a00 */
[----:B------:R-:W-:Y:S01]  /*2dc20*/  IMAD.X R35, R18, 0x1, R48, P5 ;  /* 0x0000000112237824 */ /* 0x000fe200028e0630 */
[CC--:B0-----:R-:W-:Y:S02]  /*2dc30*/  IADD3 R30, P4, R28.reuse, R53.reuse, RZ ;  /* 0x000000351c1e7210 */ /* 0x0c1fe40007f9e0ff */
[-C--:B------:R-:W-:Y:S02]  /*2dc40*/  IADD3 R28, P3, R28, R52.reuse, RZ ;  /* 0x000000341c1c7210 */ /* 0x080fe40007f7e0ff */
[----:B------:R-:W-:Y:S02]  /*2dc50*/  SHF.R.S32.HI R18, RZ, 0x1f, R24 ;  /* 0x0000001fff127819 */ /* 0x000fe40000011418 */
[C---:B-1----:R-:W-:Y:S01]  /*2dc60*/  IADD3 R26, P5, R24.reuse, R53, RZ ;  /* 0x00000035181a7210 */ /* 0x042fe20007fbe0ff */
[C---:B------:R-:W-:Y:S01]  /*2dc70*/  IMAD.X R29, R21.reuse, 0x1, R49, P3 ;  /* 0x00000001151d7824 */ /* 0x040fe200018e0631 */
[----:B------:R-:W-:Y:S01]  /*2dc80*/  IADD3 R24, P3, R24, R52, RZ ;  /* 0x0000003418187210 */ /* 0x000fe20007f7e0ff */
[----:B------:R-:W-:Y:S01]  /*2dc90*/  IMAD.X R31, R21, 0x1, R48, P4 ;  /* 0x00000001151f7824 */ /* 0x000fe200020e0630 */
[----:B------:R-:W-:-:S02]  /*2dca0*/  SHF.R.S32.HI R21, RZ, 0x1f, R20 ;  /* 0x0000001fff157819 */ /* 0x000fc40000011414 */
[----:B------:R-:W-:Y:S01]  /*2dcb0*/  IADD3 R22, P4, R20, R53, RZ ;  /* 0x0000003514167210 */ /* 0x000fe20007f9e0ff */
[----:B------:R-:W-:Y:S01]  /*2dcc0*/  IMAD.X R25, R18, 0x1, R49, P3 ;  /* 0x0000000112197824 */ /* 0x000fe200018e0631 */
[----:B------:R-:W-:-:S03]  /*2dcd0*/  IADD3 R20, P3, R20, R52, RZ ;  /* 0x0000003414147210 */ /* 0x000fc60007f7e0ff */
[C---:B------:R-:W-:Y:S01]  /*2dce0*/  IMAD.X R23, R21.reuse, 0x1, R48, P4 ;  /* 0x0000000115177824 */ /* 0x040fe200020e0630 */
[----:B------:R-:W-:Y:S01]  /*2dcf0*/  SHF.R.S32.HI R133, RZ, 0x1f, R19 ;  /* 0x0000001fff857819 */ /* 0x000fe20000011413 */
[----:B------:R-:W-:Y:S01]  /*2dd00*/  IMAD.X R21, R21, 0x1, R49, P3 ;  /* 0x0000000115157824 */ /* 0x000fe200018e0631 */
[----:B------:R-:W-:-:S05]  /*2dd10*/  IADD3 R134, P3, R19, R52, RZ ;  /* 0x0000003413867210 */ /* 0x000fca0007f7e0ff */
[----:B------:R-:W-:Y:S01]  /*2dd20*/  IMAD.X R135, R133, 0x1, R49, P3 ;  /* 0x0000000185877824 */ /* 0x000fe200018e0631 */
[----:B------:R-:W-:-:S04]  /*2dd30*/  SHF.R.S32.HI R132, RZ, 0x1f, R131 ;  /* 0x0000001fff847819 */ /* 0x000fc80000011483 */
[----:B------:R0:W-:Y:S01]  /*2dd40*/  STL.64 [R1+0x8b0], R134 ;  /* 0x0008b08601007387 */ /* 0x0001e20000100a00 */
[----:B------:R-:W-:Y:S01]  /*2dd50*/  IMAD.X R27, R18, 0x1, R48, P5 ;  /* 0x00000001121b7824 */ /* 0x000fe200028e0630 */
[----:B------:R-:W-:Y:S02]  /*2dd60*/  IADD3 R18, P5, R19, R53, RZ ;  /* 0x0000003513127210 */ /* 0x000fe40007fbe0ff */
[----:B0-----:R-:W-:-:S05]  /*2dd70*/  IADD3 R134, P3, R131, R52, RZ ;  /* 0x0000003483867210 */ /* 0x001fca0007f7e0ff */
[----:B------:R-:W-:Y:S01]  /*2dd80*/  IMAD.X R135, R132, 0x1, R49, P3 ;  /* 0x0000000184877824 */ /* 0x000fe200018e0631 */
[-C--:B------:R-:W-:Y:S02]  /*2dd90*/  IADD3 R138, P4, R131, R53.reuse, RZ ;  /* 0x00000035838a7210 */ /* 0x080fe40007f9e0ff */
[----:B------:R-:W-:Y:S02]  /*2dda0*/  SHF.R.S32.HI R131, RZ, 0x1f, R130 ;  /* 0x0000001fff837819 */ /* 0x000fe40000011482 */
[----:B------:R0:W-:Y:S01]  /*2ddb0*/  STL.64 [R1+0x8a0], R134 ;  /* 0x0008a08601007387 */ /* 0x0001e20000100a00 */
[--C-:B------:R-:W-:Y:S01]  /*2ddc0*/  IMAD.X R19, R133, 0x1, R48.reuse, P5 ;  /* 0x0000000185137824 */ /* 0x100fe200028e0630 */
[----:B------:R-:W-:Y:S01]  /*2ddd0*/  IADD3 R136, P5, R130, R53, RZ ;  /* 0x0000003582887210 */ /* 0x000fe20007fbe0ff */
[----:B------:R-:W-:Y:S01]  /*2dde0*/  IMAD.X R139, R132, 0x1, R48, P4 ;  /* 0x00000001848b7824 */ /* 0x000fe200020e0630 */
[----:B0-----:R-:W-:Y:S02]  /*2ddf0*/  IADD3 R134, P3, R130, R52, RZ ;  /* 0x0000003482867210 */ /* 0x001fe40007f7e0ff */
[----:B------:R-:W-:-:S03]  /*2de00*/  SHF.R.S32.HI R130, RZ, 0x1f, R129 ;  /* 0x0000001fff827819 */ /* 0x000fc60000011481 */
[--C-:B------:R-:W-:Y:S01]  /*2de10*/  IMAD.X R135, R131, 0x1, R49.reuse, P3 ;  /* 0x0000000183877824 */ /* 0x100fe200018e0631 */
[----:B------:R-:W-:Y:S01]  /*2de20*/  IADD3 R132, P3, R129, R52, RZ ;  /* 0x0000003481847210 */ /* 0x000fe20007f7e0ff */
[----:B------:R-:W-:Y:S01]  /*2de30*/  IMAD.X R137, R131, 0x1, R48, P5 ;  /* 0x0000000183897824 */ /* 0x000fe200028e0630 */
[----:B------:R-:W-:Y:S03]  /*2de40*/  STL.64 [R1+0x8a8], R138 ;  /* 0x0008a88a01007387 */ /* 0x000fe60000100a00 */
[----:B------:R-:W-:Y:S01]  /*2de50*/  IMAD.X R133, R130, 0x1, R49, P3 ;  /* 0x0000000182857824 */ /* 0x000fe200018e0631 */
[----:B------:R0:W-:Y:S04]  /*2de60*/  STL.64 [R1+0x898], R136 ;  /* 0x0008988801007387 */ /* 0x0001e80000100a00 */
[----:B------:R1:W-:Y:S04]  /*2de70*/  STL.64 [R1+0x890], R134 ;  /* 0x0008908601007387 */ /* 0x0003e80000100a00 */
[----:B------:R4:W-:Y:S01]  /*2de80*/  STL.64 [R1+0x880], R132 ;  /* 0x0008808401007387 */ /* 0x0009e20000100a00 */
[----:B0-----:R-:W-:-:S02]  /*2de90*/  IADD3 R136, P4, R129, R53, RZ ;  /* 0x0000003581887210 */ /* 0x001fc40007f9e0ff */
[----:B------:R-:W-:Y:S02]  /*2dea0*/  SHF.R.S32.HI R129, RZ, 0x1f, R128 ;  /* 0x0000001fff817819 */ /* 0x000fe40000011480 */
[C---:B-1----:R-:W-:Y:S02]  /*2deb0*/  IADD3 R134, P5, R128.reuse, R53, RZ ;  /* 0x0000003580867210 */ /* 0x042fe40007fbe0ff */
[----:B----4-:R-:W-:Y:S01]  /*2dec0*/  IADD3 R132, P3, R128, R52, RZ ;  /* 0x0000003480847210 */ /* 0x010fe20007f7e0ff */
[----:B------:R-:W-:Y:S01]  /*2ded0*/  IMAD.X R137, R130, 0x1, R48, P4 ;  /* 0x0000000182897824 */ /* 0x000fe200020e0630 */
        /* <DEDUP_REMOVED lines=326> */
[----:B------:R-:W-:Y:S01]  /*2f340*/  STL.64 [R1+0x690], R90 ;  /* 0x0006905a01007387 */ /* 0x000fe20000100a00 */
[C---:B------:R-:W-:Y:S01]  /*2f350*/  VIADD R80, R81.reuse, UR5 ;  /* 0x0000000551507c36 */ /* 0x040fe20008000000 */
[----:B------:R-:W-:Y:S01]  /*2f360*/  ULDC UR5, c[0x0][0x248] ;  /* 0x0000920000057ab9 */ /* 0x000fe20000000800 */
[----:B------:R-:W-:Y:S01]  /*2f370*/  IMAD.X R85, R82, 0x1, R49, P3 ;  /* 0x0000000152557824 */ /* 0x000fe200018e0631 */
[----:B------:R0:W-:Y:S01]  /*2f380*/  STL.64 [R1+0x688], R88 ;  /* 0x0006885801007387 */ /* 0x0001e20000100a00 */
[----:B------:R-:W-:Y:S01]  /*2f390*/  VIADD R79, R80, UR5 ;  /* 0x00000005504f7c36 */ /* 0x000fe20008000000 */
[----:B------:R-:W-:Y:S02]  /*2f3a0*/  ULDC UR5, c[0x0][0x248] ;  /* 0x0000920000057ab9 */ /* 0x000fe40000000800 */
        /* <DEDUP_REMOVED lines=208> */
[----:B------:R-:W-:Y:S02]  /*300b0*/  IMAD.X R65, R59, 0x1, R48, P5 ;  /* 0x000000013b417824 */ /* 0x000fe400028e0630 */
[C---:B------:R-:W-:Y:S01]  /*300c0*/  VIADD R56, R57.reuse, UR53 ;  /* 0x0000003539387c36 */ /* 0x040fe20008000000 */
[----:B------:R-:W-:Y:S01]  /*300d0*/  STL.64 [R1+0x5d0], R66 ;  /* 0x0005d04201007387 */ /* 0x000fe20000100a00 */
[----:B------:R-:W-:Y:S01]  /*300e0*/  IMAD.X R61, R58, 0x1, R49, P3 ;  /* 0x000000013a3d7824 */ /* 0x000fe200018e0631 */
[----:B------:R-:W-:Y:S02]  /*300f0*/  ULDC UR53, c[0x0][0x248] ;  /* 0x0000920000357ab9 */ /* 0x000fe40000000800 */
[----:B------:R0:W-:Y:S04]  /*30100*/  STL.64 [R1+0x5c8], R64 ;  /* 0x0005c84001007387 */ /* 0x0001e80000100a00 */
[----:B------:R1:W-:Y:S04]  /*30110*/  STL.64 [R1+0x540], R62 ;  /* 0x0005403e01007387 */ /* 0x0003e80000100a00 */
[----:B------:R4:W-:Y:S01]  /*30120*/  STL.64 [R1+0x518], R60 ;  /* 0x0005183c01007387 */ /* 0x0009e20000100a00 */
[----:B0-----:R-:W-:-:S02]  /*30130*/  IADD3 R64, P4, R57, R53, RZ ;  /* 0x0000003539407210 */ /* 0x001fc40007f9e0ff */
[----:B------:R-:W-:Y:S02]  /*30140*/  SHF.R.S32.HI R57, RZ, 0x1f, R56 ;  /* 0x0000001fff397819 */ /* 0x000fe40000011438 */
[-C--:B-1----:R-:W-:Y:S01]  /*30150*/  IADD3 R62, P5, R56, R53.reuse, RZ ;  /* 0x00000035383e7210 */ /* 0x082fe20007fbe0ff */
[--C-:B------:R-:W-:Y:S01]  /*30160*/  IMAD.X R65, R58, 0x1, R48.reuse, P4 ;  /* 0x000000013a417824 */ /* 0x100fe200020e0630 */
[C---:B----4-:R-:W-:Y:S01]  /*30170*/  IADD3 R60, P3, R56.reuse, R52, RZ ;  /* 0x00000034383c7210 */ /* 0x050fe20007f7e0ff */
[----:B------:R-:W-:Y:S02]  /*30180*/  VIADD R51, R56, UR35 ;  /* 0x0000002338337c36 */ /* 0x000fe40008000000 */
[C---:B------:R-:W-:Y:S02]  /*30190*/  IMAD.X R63, R57.reuse, 0x1, R48, P5 ;  /* 0x00000001393f7824 */ /* 0x040fe400028e0630 */
[----:B------:R-:W-:Y:S01]  /*301a0*/  IMAD.X R61, R57, 0x1, R49, P3 ;  /* 0x00000001393d7824 */ /* 0x000fe200018e0631 */
[----:B------:R-:W-:Y:S01]  /*301b0*/  STL.64 [R1+0x530], R64 ;  /* 0x0005304001007387 */ /* 0x000fe20000100a00 */
[----:B------:R-:W-:Y:S01]  /*301c0*/  VIADD R55, R51, UR34 ;  /* 0x0000002233377c36 */ /* 0x000fe20008000000 */
[----:B------:R-:W-:Y:S01]  /*301d0*/  SHF.R.S32.HI R56, RZ, 0x1f, R51 ;  /* 0x0000001fff387819 */ /* 0x000fe20000011433 */
[----:B------:R-:W-:Y:S01]  /*301e0*/  ULDC.64 UR34, c[0x0][0x228] ;  /* 0x00008a0000227ab9 */ /* 0x000fe20000000a00 */
[----:B------:R0:W-:Y:S04]  /*301f0*/  STL.64 [R1+0x508], R62 ;  /* 0x0005083e01007387 */ /* 0x0001e80000100a00 */
[----:B------:R1:W-:Y:S01]  /*30200*/  STL.64 [R1+0x4f0], R60 ;  /* 0x0004f03c01007387 */ /* 0x0003e20000100a00 */
[----:B------:R-:W-:-:S02]  /*30210*/  IADD3 R58, P5, R55, R53, RZ ;  /* 0x00000035373a7210 */ /* 0x000fc40007fbe0ff */
[C---:B0-----:R-:W-:Y:S02]  /*30220*/  IADD3 R62, P4, R51.reuse, R53, RZ ;  /* 0x00000035333e7210 */ /* 0x041fe40007f9e0ff */
[-C--:B-1----:R-:W-:Y:S02]  /*30230*/  IADD3 R60, P3, R51, R52.reuse, RZ ;  /* 0x00000034333c7210 */ /* 0x082fe40007f7e0ff */
[----:B------:R-:W-:Y:S01]  /*30240*/  SHF.R.S32.HI R51, RZ, 0x1f, R55 ;  /* 0x0000001fff337819 */ /* 0x000fe20000011437 */
[C-C-:B------:R-:W-:Y:S02]  /*30250*/  IMAD.X R63, R56.reuse, 0x1, R48.reuse, P4 ;  /* 0x00000001383f7824 */ /* 0x140fe400020e0630 */
[----:B------:R-:W-:Y:S02]  /*30260*/  IMAD.X R61, R56, 0x1, R49, P3 ;  /* 0x00000001383d7824 */ /* 0x000fe400018e0631 */
[----:B------:R-:W-:Y:S02]  /*30270*/  IMAD.X R59, R51, 0x1, R48, P5 ;  /* 0x00000001333b7824 */ /* 0x000fe400028e0630 */
[C---:B------:R-:W-:Y:S01]  /*30280*/  VIADD R50, R55.reuse, UR8 ;  /* 0x0000000837327c36 */ /* 0x040fe20008000000 */
[----:B------:R0:W-:Y:S04]  /*30290*/  STL.64 [R1+0x4c0], R60 ;  /* 0x0004c03c01007387 */ /* 0x0001e80000100a00 */
[----:B------:R-:W-:Y:S04]  /*302a0*/  STL.64 [R1+0x4d8], R62 ;  /* 0x0004d83e01007387 */ /* 0x000fe80000100a00 */
[----:B------:R1:W-:Y:S01]  /*302b0*/  STL.64 [R1+0x4a8], R58 ;  /* 0x0004a83a01007387 */ /* 0x0003e20000100a00 */
[----:B0-----:R-:W-:-:S02]  /*302c0*/  IADD3 R60, P3, R55, R52, RZ ;  /* 0x00000034373c7210 */ /* 0x001fc40007f7e0ff */
[----:B------:R-:W-:Y:S02]  /*302d0*/  SHF.R.S32.HI R55, RZ, 0x1f, R50 ;  /* 0x0000001fff377819 */ /* 0x000fe40000011432 */
[C---:B-1----:R-:W-:Y:S01]  /*302e0*/  IADD3 R58, P4, R50.reuse, R53, RZ ;  /* 0x00000035323a7210 */ /* 0x042fe20007f9e0ff */
[--C-:B------:R-:W-:Y:S01]  /*302f0*/  IMAD.X R61, R51, 0x1, R49.reuse, P3 ;  /* 0x00000001333d7824 */ /* 0x100fe200018e0631 */
[C---:B------:R-:W-:Y:S01]  /*30300*/  IADD3 R56, P3, R50.reuse, R52, RZ ;  /* 0x0000003432387210 */ /* 0x040fe20007f7e0ff */
[----:B------:R-:W-:Y:S01]  /*30310*/  VIADD R54, R50, UR9 ;  /* 0x0000000932367c36 */ /* 0x000fe20008000000 */
[----:B------:R-:W-:Y:S01]  /*30320*/  ULDC.64 UR8, c[0x0][0x228] ;  /* 0x00008a0000087ab9 */ /* 0x000fe20000000a00 */
[C---:B------:R-:W-:Y:S01]  /*30330*/  IMAD.X R59, R55.reuse, 0x1, R48, P4 ;  /* 0x00000001373b7824 */ /* 0x040fe200020e0630 */
[----:B------:R-:W-:Y:S01]  /*30340*/  STL.64 [R1+0x490], R60 ;  /* 0x0004903c01007387 */ /* 0x000fe20000100a00 */
[----:B------:R-:W-:Y:S01]  /*30350*/  IMAD.X R57, R55, 0x1, R49, P3 ;  /* 0x0000000137397824 */ /* 0x000fe200018e0631 */
[----:B------:R-:W-:-:S02]  /*30360*/  SHF.R.S32.HI R51, RZ, 0x1f, R54 ;  /* 0x0000001fff337819 */ /* 0x000fc40000011436 */
[----:B------:R0:W-:Y:S01]  /*30370*/  STL.64 [R1+0x478], R58 ;  /* 0x0004783a01007387 */ /* 0x0001e20000100a00 */
[----:B------:R-:W-:Y:S01]  /*30380*/  VIADD R50, R54, UR5 ;  /* 0x0000000536327c36 */ /* 0x000fe20008000000 */
[----:B------:R-:W-:Y:S02]  /*30390*/  LOP3.LUT R14, R14, 0xfff7ffff, RZ, 0xc0, !PT ;  /* 0xfff7ffff0e0e7812 */ /* 0x000fe400078ec0ff */
[----:B------:R-:W-:Y:S01]  /*303a0*/  LOP3.LUT R9, R9, 0xffff7fff, RZ, 0xc0, !PT ;  /* 0xffff7fff09097812 */ /* 0x000fe200078ec0ff */
[----:B------:R1:W-:Y:S01]  /*303b0*/  STL.64 [R1+0x3c0], R56 ;  /* 0x0003c03801007387 */ /* 0x0003e20000100a00 */
[----:B0-----:R-:W-:Y:S01]  /*303c0*/  IADD3 R58, P4, R54, R53, RZ ;  /* 0x00000035363a7210 */ /* 0x001fe20007f9e0ff */
[C---:B------:R-:W-:Y:S01]  /*303d0*/  VIADD R66, R0.reuse, 0x58 ;  /* 0x0000005800427836 */ /* 0x040fe20000000000 */
[----:B------:R-:W-:Y:S01]  /*303e0*/  LOP3.LUT R13, R13, 0x7fffffff, RZ, 0xc0, !PT ;  /* 0x7fffffff0d0d7812 */ /* 0x000fe200078ec0ff */
[----:B------:R-:W-:Y:S01]  /*303f0*/  VIADD R65, R0, 0x57 ;  /* 0x0000005700417836 */ /* 0x000fe20000000000 */
[----:B------:R-:W-:Y:S01]  /*30400*/  ULDC UR5, c[0x0][0x228] ;  /* 0x00008a0000057ab9 */ /* 0x000fe20000000800 */
[----:B------:R-:W-:Y:S01]  /*30410*/  IMAD.X R59, R51, 0x1, R48, P4 ;  /* 0x00000001333b7824 */ /* 0x000fe200020e0630 */
[----:B-1----:R-:W-:-:S02]  /*30420*/  IADD3 R56, P3, R54, R52, RZ ;  /* 0x0000003436387210 */ /* 0x002fc40007f7e0ff */
[----:B------:R-:W-:Y:S02]  /*30430*/  SHF.R.S32.HI R55, RZ, 0x1f, R50 ;  /* 0x0000001fff377819 */ /* 0x000fe40000011432 */
[----:B------:R0:W-:Y:S01]  /*30440*/  STL.64 [R1+0x3b8], R58 ;  /* 0x0003b83a01007387 */ /* 0x0001e20000100a00 */
[----:B------:R-:W-:Y:S02]  /*30450*/  IMAD.X R57, R51, 0x1, R49, P3 ;  /* 0x0000000133397824 */ /* 0x000fe400018e0631 */
[----:B------:R-:W-:-:S03]  /*30460*/  VIADD R54, R50, UR10 ;  /* 0x0000000a32367c36 */ /* 0x000fc60008000000 */
[----:B------:R1:W-:Y:S01]  /*30470*/  STL.64 [R1+0x3b0], R56 ;  /* 0x0003b03801007387 */ /* 0x0003e20000100a00 */
[----:B0-----:R-:W-:-:S05]  /*30480*/  IADD3 R58, P4, R50, R53, RZ ;  /* 0x00000035323a7210 */ /* 0x001fca0007f9e0ff */
[C---:B------:R-:W-:Y:S01]  /*30490*/  IMAD.X R59, R55.reuse, 0x1, R48, P4 ;  /* 0x00000001373b7824 */ /* 0x040fe200020e0630 */
[----:B-1----:R-:W-:Y:S02]  /*304a0*/  IADD3 R56, P3, R50, R52, RZ ;  /* 0x0000003432387210 */ /* 0x002fe40007f7e0ff */
[----:B------:R-:W-:Y:S02]  /*304b0*/  SHF.R.S32.HI R51, RZ, 0x1f, R54 ;  /* 0x0000001fff337819 */ /* 0x000fe40000011436 */
[----:B------:R0:W-:Y:S01]  /*304c0*/  STL.64 [R1+0x3a8], R58 ;  /* 0x0003a83a01007387 */ /* 0x0001e20000100a00 */
[----:B------:R-:W-:Y:S02]  /*304d0*/  IMAD.X R57, R55, 0x1, R49, P3 ;  /* 0x0000000137397824 */ /* 0x000fe400018e0631 */
[C---:B------:R-:W-:Y:S01]  /*304e0*/  VIADD R50, R54.reuse, UR11 ;  /* 0x0000000b36327c36 */ /* 0x040fe20008000000 */
[----:B------:R-:W-:Y:S02]  /*304f0*/  ULDC.64 UR10, c[0x0][0x228] ;  /* 0x00008a00000a7ab9 */ /* 0x000fe40000000a00 */
[----:B------:R1:W-:Y:S01]  /*30500*/  STL.64 [R1+0x3a0], R56 ;  /* 0x0003a03801007387 */ /* 0x0003e20000100a00 */
[----:B0-----:R-:W-:-:S05]  /*30510*/  IADD3 R58, P4, R54, R53, RZ ;  /* 0x00000035363a7210 */ /* 0x001fca0007f9e0ff */
[C---:B------:R-:W-:Y:S01]  /*30520*/  IMAD.X R59, R51.reuse, 0x1, R48, P4 ;  /* 0x00000001333b7824 */ /* 0x040fe200020e0630 */
[----:B-1----:R-:W-:Y:S02]  /*30530*/  IADD3 R56, P3, R54, R52, RZ ;  /* 0x0000003436387210 */ /* 0x002fe40007f7e0ff */
        /* <DEDUP_REMOVED lines=191> */
[----:B------:R-:W-:Y:S02]  /*31130*/  ULDC UR36, c[0x0][0x22c] ;  /* 0x00008b0000247ab9 */ /* 0x000fe40000000800 */
        /* <DEDUP_REMOVED lines=181> */
[----:B-1----:R-:W-:Y:S01]  /*31c90*/  IADD3 R56, P3, R54, R52, RZ ;  /* 0x0000003436387210 */ /* 0x002fe20007f7e0ff */
[----:B------:R-:W-:Y:S01]  /*31ca0*/  VIADD R54, R50, UR58 ;  /* 0x0000003a32367c36 */ /* 0x000fe20008000000 */
[----:B------:R-:W-:Y:S02]  /*31cb0*/  SHF.R.S32.HI R55, RZ, 0x1f, R50 ;  /* 0x0000001fff377819 */ /* 0x000fe40000011432 */
[----:B------:R0:W-:Y:S01]  /*31cc0*/  STL.64 [R1+0xd8], R58 ;  /* 0x0000d83a01007387 */ /* 0x0001e20000100a00 */
[----:B------:R-:W-:Y:S01]  /*31cd0*/  IMAD.X R57, R51, 0x1, R49, P3 ;  /* 0x0000000133397824 */ /* 0x000fe200018e0631 */
[----:B------:R-:W-:Y:S02]  /*31ce0*/  SHF.R.S32.HI R51, RZ, 0x1f, R54 ;  /* 0x0000001fff337819 */ /* 0x000fe40000011436 */
[-C--:B------:R-:W-:Y:S02]  /*31cf0*/  IADD3 R62, P3, R54, R53.reuse, RZ ;  /* 0x00000035363e7210 */ /* 0x080fe40007f7e0ff */
[----:B0-----:R-:W-:-:S03]  /*31d00*/  IADD3 R58, P4, R50, R53, RZ ;  /* 0x00000035323a7210 */ /* 0x001fc60007f9e0ff */
[--C-:B------:R-:W-:Y:S01]  /*31d10*/  IMAD.X R63, R51, 0x1, R48.reuse, P3 ;  /* 0x00000001333f7824 */ /* 0x100fe200018e0630 */
[----:B------:R-:W-:Y:S01]  /*31d20*/  ISETP.GE.AND P3, PT, R2, UR34, PT ;  /* 0x0000002202007c0c */ /* 0x000fe2000bf66270 */
[----:B------:R0:W-:Y:S01]  /*31d30*/  STL.64 [R1+0xd0], R56 ;  /* 0x0000d03801007387 */ /* 0x0001e20000100a00 */
[----:B------:R-:W-:Y:S01]  /*31d40*/  ULDC UR34, c[0x0][0x22c] ;  /* 0x00008b0000227ab9 */ /* 0x000fe20000000800 */
[----:B------:R-:W-:Y:S01]  /*31d50*/  IMAD.X R59, R55, 0x1, R48, P4 ;  /* 0x00000001373b7824 */ /* 0x000fe200020e0630 */
[----:B------:R-:W-:-:S05]  /*31d60*/  IADD3 R60, P4, R54, R52, RZ ;  /* 0x00000034363c7210 */ /* 0x000fca0007f9e0ff */
[----:B------:R-:W-:Y:S01]  /*31d70*/  IMAD.X R61, R51, 0x1, R49, P4 ;  /* 0x00000001333d7824 */ /* 0x000fe200020e0631 */
[----:B------:R-:W-:Y:S02]  /*31d80*/  ISETP.LT.AND P4, PT, R0, UR9, !P3 ;  /* 0x0000000900007c0c */ /* 0x000fe4000df81270 */
[----:B------:R-:W-:Y:S01]  /*31d90*/  ISETP.LT.AND P3, PT, R2, UR8, !P2 ;  /* 0x0000000802007c0c */ /* 0x000fe2000d761270 */
[----:B------:R-:W-:Y:S02]  /*31da0*/  ULDC.64 UR8, c[0x0][0x228] ;  /* 0x00008a0000087ab9 */ /* 0x000fe40000000a00 */
[----:B------:R-:W-:-:S10]  /*31db0*/  ISETP.LT.AND P2, PT, R3, UR8, !P2 ;  /* 0x0000000803007c0c */ /* 0x000fd4000d741270 */
[----:B------:R-:W-:Y:S02]  /*31dc0*/  @P3 LOP3.LUT R14, R14, 0x80000, RZ, 0xfc, !PT ;  /* 0x000800000e0e3812 */ /* 0x000fe400078efcff */
[----:B------:R-:W-:Y:S02]  /*31dd0*/  ISETP.LT.AND P3, PT, R2, UR12, !P1 ;  /* 0x0000000c02007c0c */ /* 0x000fe4000cf61270 */
[----:B------:R-:W-:Y:S02]  /*31de0*/  LOP3.LUT R14, R14, 0xffdfffff, RZ, 0xc0, !PT ;  /* 0xffdfffff0e0e7812 */ /* 0x000fe400078ec0ff */
[----:B0-----:R-:W-:Y:S02]  /*31df0*/  IADD3 R56, P5, R50, R52, RZ ;  /* 0x0000003432387210 */ /* 0x001fe40007fbe0ff */
[----:B------:R-:W-:Y:S02]  /*31e00*/  @P2 LOP3.LUT R14, R14, 0x200000, RZ, 0xfc, !PT ;  /* 0x002000000e0e2812 */ /* 0x000fe400078efcff */
[----:B------:R-:W-:-:S02]  /*31e10*/  ISETP.LT.AND P2, PT, R3, UR10, !P1 ;  /* 0x0000000a03007c0c */ /* 0x000fc4000cf41270 */
[----:B------:R-:W-:Y:S01]  /*31e20*/  LOP3.LUT R14, R14, 0xff7fffff, RZ, 0xc0, !PT ;  /* 0xff7fffff0e0e7812 */ /* 0x000fe200078ec0ff */
[----:B------:R-:W-:Y:S02]  /*31e30*/  IMAD.X R57, R55, 0x1, R49, P5 ;  /* 0x0000000137397824 */ /* 0x000fe400028e0631 */
[----:B------:R-:W-:Y:S01]  /*31e40*/  VIADD R50, R54, UR59 ;  /* 0x0000003b36327c36 */ /* 0x000fe20008000000 */
[----:B------:R-:W-:Y:S01]  /*31e50*/  @P3 LOP3.LUT R14, R14, 0x800000, RZ, 0xfc, !PT ;  /* 0x008000000e0e3812 */ /* 0x000fe200078efcff */
[----:B------:R0:W-:Y:S01]  /*31e60*/  STL.64 [R1+0xc8], R58 ;  /* 0x0000c83a01007387 */ /* 0x0001e20000100a00 */
[----:B------:R-:W-:Y:S02]  /*31e70*/  ISETP.LT.AND P1, PT, R3, UR16, !P0 ;  /* 0x0000001003007c0c */ /* 0x000fe4000c721270 */
[----:B------:R-:W-:Y:S01]  /*31e80*/  @P4 LOP3.LUT R9, R9, 0x8000, RZ, 0xfc, !PT ;  /* 0x0000800009094812 */ /* 0x000fe200078efcff */
[----:B------:R1:W-:Y:S01]  /*31e90*/  STL.64 [R1+0xc0], R56 ;  /* 0x0000c03801007387 */ /* 0x0003e20000100a00 */
[----:B------:R-:W-:Y:S01]  /*31ea0*/  ISETP.LT.AND P0, PT, R2, UR14, !P0 ;  /* 0x0000000e02007c0c */ /* 0x000fe2000c701270 */
[----:B------:R-:W-:Y:S01]  /*31eb0*/  VIADD R64, R0, 0x56 ;  /* 0x0000005600407836 */ /* 0x000fe20000000000 */
[----:B------:R-:W-:Y:S01]  /*31ec0*/  LOP3.LUT R14, R14, 0xffbfffff, RZ, 0xc0, !PT ;  /* 0xffbfffff0e0e7812 */ /* 0x000fe200078ec0ff */
[----:B------:R-:W-:Y:S01]  /*31ed0*/  UMOV UR12, UR46 ;  /* 0x0000002e000c7c82 */ /* 0x000fe20008000000 */
[----:B------:R-:W-:Y:S01]  /*31ee0*/  UMOV UR8, UR47 ;  /* 0x0000002f00087c82 */ /* 0x000fe20008000000 */
[----:B------:R-:W-:Y:S01]  /*31ef0*/  VIADD R51, R0, 0x42 ;  /* 0x0000004200337836 */ /* 0x000fe20000000000 */
[----:B------:R-:W-:Y:S01]  /*31f00*/  ULDC.64 UR58, c[0x0][0x228] ;  /* 0x00008a00003a7ab9 */ /* 0x000fe20000000a00 */
[----:B0-----:R-:W-:Y:S01]  /*31f10*/  IADD3 R58, P5, R50, R53, RZ ;  /* 0x00000035323a7210 */ /* 0x001fe20007fbe0ff */
[----:B------:R-:W-:Y:S01]  /*31f20*/  VIADD R54, R0, 0x45 ;  /* 0x0000004500367836 */ /* 0x000fe20000000000 */
[----:B------:R-:W-:Y:S01]  /*31f30*/  ULDC UR16, c[0x0][0x228] ;  /* 0x00008a0000107ab9 */ /* 0x000fe20000000800 */
[----:B-1----:R-:W-:-:S02]  /*31f40*/  IADD3 R56, P6, R50, R52, RZ ;  /* 0x0000003432387210 */ /* 0x002fc40007fde0ff */
[----:B------:R-:W-:Y:S01]  /*31f50*/  LOP3.LUT R9, R9, 0xffffefff, RZ, 0xc0, !PT ;  /* 0xffffefff09097812 */ /* 0x000fe200078ec0ff */
[----:B------:R0:W-:Y:S01]  /*31f60*/  STL.64 [R1+0xb8], R62 ;  /* 0x0000b83e01007387 */ /* 0x0001e20000100a00 */
[----:B------:R-:W-:Y:S01]  /*31f70*/  SHF.R.S32.HI R50, RZ, 0x1f, R50 ;  /* 0x0000001fff327819 */ /* 0x000fe20000011432 */
[----:B------:R-:W-:Y:S01]  /*31f80*/  ULDC.64 UR46, c[0x0][0x228] ;  /* 0x00008a00002e7ab9 */ /* 0x000fe20000000a00 */
[----:B------:R-:W-:-:S03]  /*31f90*/  @P2 LOP3.LUT R14, R14, 0x400000, RZ, 0xfc, !PT ;  /* 0x004000000e0e2812 */ /* 0x000fc600078efcff */
[----:B------:R-:W-:Y:S01]  /*31fa0*/  IMAD.X R59, R50, 0x1, R48, P5 ;  /* 0x00000001323b7824 */ /* 0x000fe200028e0630 */
[----:B------:R-:W-:Y:S01]  /*31fb0*/  LOP3.LUT R14, R14, 0xfeffffff, RZ, 0xc0, !PT ;  /* 0xfeffffff0e0e7812 */ /* 0x000fe200078ec0ff */
[----:B------:R-:W-:-:S03]  /*31fc0*/  VIADD R48, R0, 0x1 ;  /* 0x0000000100307836 */ /* 0x000fc60000000000 */
[----:B------:R-:W-:Y:S02]  /*31fd0*/  @P0 LOP3.LUT R14, R14, 0x1000000, RZ, 0xfc, !PT ;  /* 0x010000000e0e0812 */ /* 0x000fe400078efcff */
[----:B------:R-:W-:-:S04]  /*31fe0*/  ISETP.GE.AND P0, PT, R48, UR39, PT ;  /* 0x0000002730007c0c */ /* 0x000fc8000bf06270 */
[----:B------:R-:W-:Y:S01]  /*31ff0*/  ISETP.LT.AND P2, PT, R2, UR20, !P0 ;  /* 0x0000001402007c0c */ /* 0x000fe2000c741270 */
[----:B------:R-:W-:Y:S01]  /*32000*/  IMAD.X R57, R50, 0x1, R49, P6 ;  /* 0x0000000132397824 */ /* 0x000fe200030e0631 */
[----:B------:R-:W-:Y:S01]  /*32010*/  @P1 LOP3.LUT R9, R9, 0x1000, RZ, 0xfc, !PT ;  /* 0x0000100009091812 */ /* 0x000fe200078efcff */
[----:B------:R-:W-:Y:S01]  /*32020*/  VIADD R49, R0, 0x40 ;  /* 0x0000004000317836 */ /* 0x000fe20000000000 */
[----:B------:R-:W-:Y:S02]  /*32030*/  ISETP.LT.AND P1, PT, R3, UR18, !P0 ;  /* 0x0000001203007c0c */ /* 0x000fe4000c721270 */
[----:B------:R-:W-:Y:S01]  /*32040*/  LOP3.LUT R14, R14, 0xfdffffff, RZ, 0xc0, !PT ;  /* 0xfdffffff0e0e7812 */ /* 0x000fe200078ec0ff */
[----:B------:R1:W-:Y:S01]  /*32050*/  STL.64 [R1+0xb0], R60 ;  /* 0x0000b03c01007387 */ /* 0x0003e20000100a00 */
[----:B------:R-:W-:Y:S01]  /*32060*/  LOP3.LUT R9, R9, 0xffffbfff, RZ, 0xc0, !PT ;  /* 0xffffbfff09097812 */ /* 0x000fe200078ec0ff */
[C---:B------:R-:W-:Y:S01]  /*32070*/  VIADD R50, R0.reuse, 0x41 ;  /* 0x0000004100327836 */ /* 0x040fe20000000000 */
[----:B------:R-:W-:Y:S01]  /*32080*/  ISETP.GE.AND P0, PT, R49, UR36, PT ;  /* 0x0000002431007c0c */ /* 0x000fe2000bf06270 */
[----:B------:R4:W-:Y:S01]  /*32090*/  STL.64 [R1+0xa8], R58 ;  /* 0x0000a83a01007387 */ /* 0x0009e20000100a00 */
[----:B------:R-:W-:Y:S01]  /*320a0*/  ULDC.64 UR36, c[0x0][0x228] ;  /* 0x00008a0000247ab9 */ /* 0x000fe20000000a00 */
[----:B------:R-:W-:Y:S01]  /*320b0*/  @P2 LOP3.LUT R9, R9, 0x4000, RZ, 0xfc, !PT ;  /* 0x0000400009092812 */ /* 0x000fe200078efcff */
[----:B0-----:R-:W-:Y:S01]  /*320c0*/  VIADD R63, R0, 0x55 ;  /* 0x00000055003f7836 */ /* 0x001fe20000000000 */
[----:B------:R-:W-:Y:S01]  /*320d0*/  ISETP.LT.AND P2, PT, R3, UR24, !P0 ;  /* 0x0000001803007c0c */ /* 0x000fe2000c741270 */
[----:B------:R-:W-:Y:S01]  /*320e0*/  UMOV UR10, UR46 ;  /* 0x0000002e000a7c82 */ /* 0x000fe20008000000 */
[----:B------:R-:W-:Y:S01]  /*320f0*/  @P1 LOP3.LUT R14, R14, 0x2000000, RZ, 0xfc, !PT ;  /* 0x020000000e0e1812 */ /* 0x000fe200078efcff */
[----:B------:R0:W-:Y:S01]  /*32100*/  STL.64 [R1+0xa0], R56 ;  /* 0x0000a03801007387 */ /* 0x0001e20000100a00 */
[----:B------:R-:W-:Y:S01]  /*32110*/  ISETP.LT.AND P1, PT, R2, UR22, !P0 ;  /* 0x0000001602007c0c */ /* 0x000fe2000c721270 */
[C---:B------:R-:W-:Y:S01]  /*32120*/  VIADD R62, R0.reuse, 0x54 ;  /* 0x00000054003e7836 */ /* 0x040fe20000000000 */
[----:B------:R-:W-:Y:S01]  /*32130*/  LOP3.LUT R9, R9, 0xffffdfff, RZ, 0xc0, !PT ;  /* 0xffffdfff09097812 */ /* 0x000fe200078ec0ff */
[----:B------:R-:W-:Y:S01]  /*32140*/  UMOV UR14, UR47 ;  /* 0x0000002f000e7c82 */ /* 0x000fe20008000000 */
[----:B------:R-:W-:Y:S01]  /*32150*/  ULDC.64 UR46, c[0x0][0x228] ;  /* 0x00008a00002e7ab9 */ /* 0x000fe20000000a00 */
[C---:B-1----:R-:W-:Y:S01]  /*32160*/  VIADD R61, R0.reuse, 0x52 ;  /* 0x00000052003d7836 */ /* 0x042fe20000000000 */
[----:B------:R-:W-:Y:S01]  /*32170*/  ULDC UR18, c[0x0][0x228] ;  /* 0x00008a0000127ab9 */ /* 0x000fe20000000800 */
[C---:B------:R-:W-:Y:S01]  /*32180*/  VIADD R60, R0.reuse, 0x50 ;  /* 0x00000050003c7836 */ /* 0x040fe20000000000 */
[----:B------:R-:W-:Y:S01]  /*32190*/  ULDC UR20, c[0x0][0x228] ;  /* 0x00008a0000147ab9 */ /* 0x000fe20000000800 */
[----:B------:R-:W-:Y:S01]  /*321a0*/  @P2 LOP3.LUT R9, R9, 0x2000, RZ, 0xfc, !PT ;  /* 0x0000200009092812 */ /* 0x000fe200078efcff */
[C---:B----4-:R-:W-:Y:S01]  /*321b0*/  VIADD R59, R0.reuse, 0x4e ;  /* 0x0000004e003b7836 */ /* 0x050fe20000000000 */
[----:B------:R-:W-:Y:S01]  /*321c0*/  ULDC UR24, c[0x0][0x228] ;  /* 0x00008a0000187ab9 */ /* 0x000fe20000000800 */
[C---:B0-----:R-:W-:Y:S01]  /*321d0*/  VIADD R56, R0.reuse, 0x47 ;  /* 0x0000004700387836 */ /* 0x041fe20000000000 */
[----:B------:R-:W-:Y:S01]  /*321e0*/  LOP3.LUT R9, R9, 0xfffffbff, RZ, 0xc0, !PT ;  /* 0xfffffbff09097812 */ /* 0x000fe200078ec0ff */
[----:B------:R-:W-:-:S02]  /*321f0*/  VIADD R58, R0, 0x4b ;  /* 0x0000004b003a7836 */ /* 0x000fc40000000000 */
[----:B------:R-:W-:Y:S01]  /*32200*/  VIADD R52, R0, 0x43 ;  /* 0x0000004300347836 */ /* 0x000fe20000000000 */
[----:B------:R-:W-:Y:S01]  /*32210*/  ISETP.GE.AND P0, PT, R56, UR41, PT ;  /* 0x0000002938007c0c */ /* 0x000fe2000bf06270 */
[C---:B------:R-:W-:Y:S01]  /*32220*/  VIADD R57, R0.reuse, 0x49 ;  /* 0x0000004900397836 */ /* 0x040fe20000000000 */
[----:B------:R-:W-:Y:S01]  /*32230*/  @P1 LOP3.LUT R9, R9, 0x400, RZ, 0xfc, !PT ;  /* 0x0000040009091812 */ /* 0x000fe200078efcff */
[----:B------:R-:W-:Y:S01]  /*32240*/  VIADD R53, R0, 0x44 ;  /* 0x0000004400357836 */ /* 0x000fe20000000000 */
[----:B------:R-:W-:Y:S01]  /*32250*/  ISETP.LT.AND P1, PT, R2, UR38, !P0 ;  /* 0x0000002602007c0c */ /* 0x000fe2000c721270 */
[----:B------:R-:W-:Y:S01]  /*32260*/  ULDC.64 UR38, c[0x0][0x228] ;  /* 0x00008a0000267ab9 */ /* 0x000fe20000000a00 */
[----:B------:R-:W-:Y:S01]  /*32270*/  ISETP.LT.AND P0, PT, R3, UR44, !P0 ;  /* 0x0000002c03007c0c */ /* 0x000fe2000c701270 */
[C---:B------:R-:W-:Y:S01]  /*32280*/  VIADD R55, R0.reuse, 0x46 ;  /* 0x0000004600377836 */ /* 0x040fe20000000000 */
[----:B------:R-:W-:Y:S01]  /*32290*/  LOP3.LUT R9, R9, 0xfffff7ff, RZ, 0xc0, !PT ;  /* 0xfffff7ff09097812 */ /* 0x000fe200078ec0ff */
[----:B------:R-:W-:-:S02]  /*322a0*/  VIADD R67, R0, 0x53 ;  /* 0x0000005300437836 */ /* 0x000fc40000000000 */
[C---:B------:R-:W-:Y:S02]  /*322b0*/  VIADD R48, R0.reuse, 0x51 ;  /* 0x0000005100307836 */ /* 0x040fe40000000000 */
[----:B------:R-:W-:Y:S01]  /*322c0*/  VIADD R49, R0, 0x4f ;  /* 0x0000004f00317836 */ /* 0x000fe20000000000 */
[----:B------:R-:W-:Y:S01]  /*322d0*/  LOP3.LUT R14, R14, 0x7fffffff, RZ, 0xc0, !PT ;  /* 0x7fffffff0e0e7812 */ /* 0x000fe200078ec0ff */
[----:B------:R-:W-:Y:S02]  /*322e0*/  ULDC UR22, c[0x0][0x22c] ;  /* 0x00008b0000167ab9 */ /* 0x000fe40000000800 */
[----:B------:R-:W-:-:S04]  /*322f0*/  @P1 LOP3.LUT R9, R9, 0x800, RZ, 0xfc, !PT ;  /* 0x0000080009091812 */ /* 0x000fc800078efcff */
[----:B------:R-:W-:-:S04]  /*32300*/  LOP3.LUT R9, R9, 0xfffffdff, RZ, 0xc0, !PT ;  /* 0xfffffdff09097812 */ /* 0x000fc800078ec0ff */
[----:B------:R-:W-:Y:S02]  /*32310*/  @P0 LOP3.LUT R9, R9, 0x200, RZ, 0xfc, !PT ;  /* 0x0000020009090812 */ /* 0x000fe400078efcff */
[----:B------:R-:W-:Y:S01]  /*32320*/  ISETP.GE.AND P0, PT, R0, UR45, PT ;  /* 0x0000002d00007c0c */ /* 0x000fe2000bf06270 */
[----:B------:R-:W-:-:S03]  /*32330*/  ULDC.64 UR44, c[0x0][0x228] ;  /* 0x00008a00002c7ab9 */ /* 0x000fc60000000a00 */
[----:B------:R-:W-:Y:S01]  /*32340*/  ISETP.LT.AND P1, PT, R3, UR26, !P0 ;  /* 0x0000001a03007c0c */ /* 0x000fe2000c721270 */
[----:B------:R-:W-:Y:S01]  /*32350*/  ULDC UR26, c[0x0][0x228] ;  /* 0x00008a00001a7ab9 */ /* 0x000fe20000000800 */
[----:B------:R-:W-:Y:S02]  /*32360*/  LOP3.LUT R9, R9, 0xffffff7f, RZ, 0xc0, !PT ;  /* 0xffffff7f09097812 */ /* 0x000fe400078ec0ff */
[----:B------:R-:W-:-:S09]  /*32370*/  ISETP.GE.AND P0, PT, R50, UR34, PT ;  /* 0x0000002232007c0c */ /* 0x000fd2000bf06270 */
[----:B------:R-:W-:Y:S02]  /*32380*/  @P1 LOP3.LUT R9, R9, 0x80, RZ, 0xfc, !PT ;  /* 0x0000008009091812 */ /* 0x000fe400078efcff */
[----:B------:R-:W-:Y:S01]  /*32390*/  ISETP.LT.AND P1, PT, R3, UR30, !P0 ;  /* 0x0000001e03007c0c */ /* 0x000fe2000c721270 */
[----:B------:R-:W-:Y:S01]  /*323a0*/  ULDC UR30, c[0x0][0x228] ;  /* 0x00008a00001e7ab9 */ /* 0x000fe20000000800 */
[----:B------:R-:W-:Y:S01]  /*323b0*/  ISETP.LT.AND P0, PT, R2, UR28, !P0 ;  /* 0x0000001c02007c0c */ /* 0x000fe2000c701270 */
[----:B------:R-:W-:Y:S01]  /*323c0*/  ULDC UR28, c[0x0][0x22c] ;  /* 0x00008b00001c7ab9 */ /* 0x000fe20000000800 */
[----:B------:R-:W-:-:S09]  /*323d0*/  LOP3.LUT R9, R9, 0xfffffeff, RZ, 0xc0, !PT ;  /* 0xfffffeff09097812 */ /* 0x000fd200078ec0ff */
[----:B------:R-:W-:-:S04]  /*323e0*/  @P1 LOP3.LUT R9, R9, 0x100, RZ, 0xfc, !PT ;  /* 0x0000010009091812 */ /* 0x000fc800078efcff */
[----:B------:R-:W-:-:S04]  /*323f0*/  LOP3.LUT R9, R9, 0xffffffdf, RZ, 0xc0, !PT ;  /* 0xffffffdf09097812 */ /* 0x000fc800078ec0ff */
[----:B------:R-:W-:Y:S02]  /*32400*/  @P0 LOP3.LUT R9, R9, 0x20, RZ, 0xfc, !PT ;  /* 0x0000002009090812 */ /* 0x000fe400078efcff */
[----:B------:R-:W-:-:S04]  /*32410*/  ISETP.GE.AND P0, PT, R66, UR33, PT ;  /* 0x0000002142007c0c */ /* 0x000fc8000bf06270 */
[----:B------:R-:W-:Y:S01]  /*32420*/  ISETP.LT.AND P2, PT, R3, UR32, !P0 ;  /* 0x0000002003007c0c */ /* 0x000fe2000c741270 */
[----:B------:R-:W-:Y:S01]  /*32430*/  ULDC.64 UR32, c[0x0][0x228] ;  /* 0x00008a0000207ab9 */ /* 0x000fe20000000a00 */
[----:B------:R-:W-:Y:S02]  /*32440*/  ISETP.LT.AND P1, PT, R2, UR42, !P0 ;  /* 0x0000002a02007c0c */ /* 0x000fe4000c721270 */
[----:B------:R-:W-:Y:S02]  /*32450*/  LOP3.LUT R9, R9, 0xffffffbf, RZ, 0xc0, !PT ;  /* 0xffffffbf09097812 */ /* 0x000fe400078ec0ff */
[----:B------:R-:W-:Y:S01]  /*32460*/  ISETP.GE.AND P0, PT, R65, UR35, PT ;  /* 0x0000002341007c0c */ /* 0x000fe2000bf06270 */
[----:B------:R-:W-:-:S06]  /*32470*/  ULDC.64 UR34, c[0x0][0x228] ;  /* 0x00008a0000227ab9 */ /* 0x000fcc0000000a00 */
[----:B------:R-:W-:-:S04]  /*32480*/  @P2 LOP3.LUT R9, R9, 0x40, RZ, 0xfc, !PT ;  /* 0x0000004009092812 */ /* 0x000fc800078efcff */
[----:B------:R-:W-:-:S04]  /*32490*/  LOP3.LUT R9, R9, 0xffffffef, RZ, 0xc0, !PT ;  /* 0xffffffef09097812 */ /* 0x000fc800078ec0ff */
[----:B------:R-:W-:Y:S02]  /*324a0*/  @P1 LOP3.LUT R9, R9, 0x10, RZ, 0xfc, !PT ;  /* 0x0000001009091812 */ /* 0x000fe400078efcff */
[----:B------:R-:W-:Y:S02]  /*324b0*/  ISETP.LT.AND P1, PT, R3, UR36, !P0 ;  /* 0x0000002403007c0c */ /* 0x000fe4000c721270 */
[----:B------:R-:W-:Y:S02]  /*324c0*/  ISETP.LT.AND P0, PT, R2, UR38, !P0 ;  /* 0x0000002602007c0c */ /* 0x000fe4000c701270 */
[----:B------:R-:W-:-:S09]  /*324d0*/  LOP3.LUT R9, R9, 0xfffffff7, RZ, 0xc0, !PT ;  /* 0xfffffff709097812 */ /* 0x000fd200078ec0ff */
[----:B------:R-:W-:-:S04]  /*324e0*/  @P1 LOP3.LUT R9, R9, 0x8, RZ, 0xfc, !PT ;  /* 0x0000000809091812 */ /* 0x000fc800078efcff */
[----:B------:R-:W-:-:S04]  /*324f0*/  LOP3.LUT R9, R9, 0xfffffffb, RZ, 0xc0, !PT ;  /* 0xfffffffb09097812 */ /* 0x000fc800078ec0ff */
[----:B------:R-:W-:Y:S02]  /*32500*/  @P0 LOP3.LUT R9, R9, 0x4, RZ, 0xfc, !PT ;  /* 0x0000000409090812 */ /* 0x000fe400078efcff */
[----:B------:R-:W-:Y:S01]  /*32510*/  ISETP.GE.AND P0, PT, R64, UR43, PT ;  /* 0x0000002b40007c0c */ /* 0x000fe2000bf06270 */
[----:B------:R-:W-:-:S03]  /*32520*/  ULDC.64 UR42, c[0x0][0x228] ;  /* 0x00008a00002a7ab9 */ /* 0x000fc60000000a00 */
[----:B------:R-:W-:Y:S01]  /*32530*/  ISETP.LT.AND P2, PT, R3, UR12, !P0 ;  /* 0x0000000c03007c0c */ /* 0x000fe2000c741270 */
[----:B------:R-:W-:Y:S01]  /*32540*/  ULDC UR12, c[0x0][0x228] ;  /* 0x00008a00000c7ab9 */ /* 0x000fe20000000800 */
[----:B------:R-:W-:Y:S02]  /*32550*/  ISETP.LT.AND P1, PT, R2, UR50, !P0 ;  /* 0x0000003202007c0c */ /* 0x000fe4000c721270 */
[----:B------:R-:W-:Y:S02]  /*32560*/  LOP3.LUT R9, R9, 0xfffffffd, RZ, 0xc0, !PT ;  /* 0xfffffffd09097812 */ /* 0x000fe400078ec0ff */
[----:B------:R-:W-:Y:S01]  /*32570*/  ISETP.GE.AND P0, PT, R63, UR37, PT ;  /* 0x000000253f007c0c */ /* 0x000fe2000bf06270 */
[----:B------:R-:W-:-:S06]  /*32580*/  ULDC.64 UR36, c[0x0][0x228] ;  /* 0x00008a0000247ab9 */ /* 0x000fcc0000000a00 */
[----:B------:R-:W-:-:S04]  /*32590*/  @P2 LOP3.LUT R9, R9, 0x2, RZ, 0xfc, !PT ;  /* 0x0000000209092812 */ /* 0x000fc800078efcff */
[----:B------:R-:W-:-:S04]  /*325a0*/  LOP3.LUT R9, R9, 0xfffffffe, RZ, 0xc0, !PT ;  /* 0xfffffffe09097812 */ /* 0x000fc800078ec0ff */
[----:B------:R-:W-:Y:S02]  /*325b0*/  @P1 LOP3.LUT R9, R9, 0x1, RZ, 0xfc, !PT ;  /* 0x0000000109091812 */ /* 0x000fe400078efcff */
[----:B------:R-:W-:Y:S01]  /*325c0*/  ISETP.LT.AND P1, PT, R3, UR10, !P0 ;  /* 0x0000000a03007c0c */ /* 0x000fe2000c721270 */
[----:B------:R-:W-:Y:S01]  /*325d0*/  ULDC UR10, c[0x0][0x22c] ;  /* 0x00008b00000a7ab9 */ /* 0x000fe20000000800 */
[----:B------:R-:W-:-:S11]  /*325e0*/  ISETP.LT.AND P0, PT, R2, UR48, !P0 ;  /* 0x0000003002007c0c */ /* 0x000fd6000c701270 */
        /* <DEDUP_REMOVED lines=33> */
[----:B------:R-:W-:Y:S01]  /*32800*/  ULDC.64 UR40, c[0x0][0x228] ;  /* 0x00008a0000287ab9 */ /* 0x000fe20000000a00 */
[----:B------:R-:W-:Y:S01]  /*32810*/  ISETP.LT.AND P0, PT, R3, UR38, !P0 ;  /* 0x0000002603007c0c */ /* 0x000fe2000c701270 */
[----:B------:R-:W-:Y:S01]  /*32820*/  ULDC UR38, c[0x0][0x22c] ;  /* 0x00008b0000267ab9 */ /* 0x000fe20000000800 */
[----:B------:R-:W-:-:S09]  /*32830*/  LOP3.LUT R13, R13, 0xff7fffff, RZ, 0xc0, !PT ;  /* 0xff7fffff0d0d7812 */ /* 0x000fd200078ec0ff */
[----:B------:R-:W-:-:S04]  /*32840*/  @P1 LOP3.LUT R13, R13, 0x800000, RZ, 0xfc, !PT ;  /* 0x008000000d0d1812 */ /* 0x000fc800078efcff */
[----:B------:R-:W-:-:S04]  /*32850*/  LOP3.LUT R13, R13, 0xffbfffff, RZ, 0xc0, !PT ;  /* 0xffbfffff0d0d7812 */ /* 0x000fc800078ec0ff */
[----:B------:R-:W-:Y:S02]  /*32860*/  @P0 LOP3.LUT R13, R13, 0x400000, RZ, 0xfc, !PT ;  /* 0x004000000d0d0812 */ /* 0x000fe400078efcff */
[----:B------:R-:W-:Y:S01]  /*32870*/  ISETP.GE.AND P0, PT, R58, UR43, PT ;  /* 0x0000002b3a007c0c */ /* 0x000fe2000bf06270 */
[----:B------:R-:W-:-:S03]  /*32880*/  ULDC.64 UR42, c[0x0][0x228] ;  /* 0x00008a00002a7ab9 */ /* 0x000fc60000000a00 */
[----:B------:R-:W-:Y:S02]  /*32890*/  ISETP.LT.AND P2, PT, R3, UR56, !P0 ;  /* 0x0000003803007c0c */ /* 0x000fe4000c741270 */
        /* <DEDUP_REMOVED lines=17> */
[----:B------:R-:W-:Y:S01]  /*329b0*/  ISETP.LT.AND P1, PT, R2, UR40, !P0 ;  /* 0x0000002802007c0c */ /* 0x000fe2000c721270 */
[----:B------:R-:W-:Y:S01]  /*329c0*/  ULDC UR40, c[0x0][0x228] ;  /* 0x00008a0000287ab9 */ /* 0x000fe20000000800 */
        /* <DEDUP_REMOVED lines=35> */
[----:B------:R-:W-:-:S03]  /*32c00*/  ULDC UR57, c[0x0][0x22c] ;  /* 0x00008b0000397ab9 */ /* 0x000fc60000000800 */
        /* <DEDUP_REMOVED lines=18> */
[----:B------:R-:W-:Y:S02]  /*32d30*/  ISETP.GE.AND P0, PT, R48, UR14, PT ;  /* 0x0000000e30007c0c */ /* 0x000fe4000bf06270 */
[----:B------:R-:W-:Y:S01]  /*32d40*/  LOP3.LUT R13, R13, 0xffffffdf, RZ, 0xc0, !PT ;  /* 0xffffffdf0d0d7812 */ /* 0x000fe200078ec0ff */
[----:B------:R-:W-:Y:S01]  /*32d50*/  VIADD R48, R0, 0x4d ;  /* 0x0000004d00307836 */ /* 0x000fe20000000000 */
[----:B------:R-:W-:Y:S01]  /*32d60*/  ISETP.LT.AND P1, PT, R3, UR16, !P0 ;  /* 0x0000001003007c0c */ /* 0x000fe2000c721270 */
[----:B------:R-:W-:Y:S01]  /*32d70*/  ULDC UR16, c[0x0][0x22c] ;  /* 0x00008b0000107ab9 */ /* 0x000fe20000000800 */
[----:B------:R-:W-:Y:S01]  /*32d80*/  ISETP.LT.AND P0, PT, R2, UR12, !P0 ;  /* 0x0000000c02007c0c */ /* 0x000fe2000c701270 */
[----:B------:R-:W-:Y:S01]  /*32d90*/  ULDC UR14, c[0x0][0x22c] ;  /* 0x00008b00000e7ab9 */ /* 0x000fe20000000800 */
[----:B--2---:R-:W-:Y:S01]  /*32da0*/  LOP3.LUT R15, R15, 0x7fffffff, RZ, 0xc0, !PT ;  /* 0x7fffffff0f0f7812 */ /* 0x004fe200078ec0ff */
[----:B------:R-:W-:-:S08]  /*32db0*/  ULDC UR12, c[0x0][0x22c] ;  /* 0x00008b00000c7ab9 */ /* 0x000fd00000000800 */
[----:B------:R-:W-:-:S04]  /*32dc0*/  @P1 LOP3.LUT R13, R13, 0x20, RZ, 0xfc, !PT ;  /* 0x000000200d0d1812 */ /* 0x000fc800078efcff */
[----:B------:R-:W-:-:S04]  /*32dd0*/  LOP3.LUT R13, R13, 0xffffffef, RZ, 0xc0, !PT ;  /* 0xffffffef0d0d7812 */ /* 0x000fc800078ec0ff */
[----:B------:R-:W-:Y:S02]  /*32de0*/  @P0 LOP3.LUT R13, R13, 0x10, RZ, 0xfc, !PT ;  /* 0x000000100d0d0812 */ /* 0x000fe400078efcff */
[----:B------:R-:W-:-:S04]  /*32df0*/  ISETP.GE.AND P0, PT, R49, UR33, PT ;  /* 0x0000002131007c0c */ /* 0x000fc8000bf06270 */
[----:B------:R-:W-:Y:S02]  /*32e00*/  ISETP.LT.AND P1, PT, R3, UR18, !P0 ;  /* 0x0000001203007c0c */ /* 0x000fe4000c721270 */
[----:B------:R-:W-:Y:S01]  /*32e10*/  LOP3.LUT R13, R13, 0xfffffff7, RZ, 0xc0, !PT ;  /* 0xfffffff70d0d7812 */ /* 0x000fe200078ec0ff */
[----:B------:R-:W-:Y:S01]  /*32e20*/  VIADD R49, R0, 0x4c ;  /* 0x0000004c00317836 */ /* 0x000fe20000000000 */
[----:B------:R-:W-:Y:S01]  /*32e30*/  ISETP.LT.AND P0, PT, R2, UR20, !P0 ;  /* 0x0000001402007c0c */ /* 0x000fe2000c701270 */
[----:B------:R-:W-:Y:S01]  /*32e40*/  ULDC UR20, c[0x0][0x22c] ;  /* 0x00008b0000147ab9 */ /* 0x000fe20000000800 */
[----:B------:R-:W-:Y:S01]  /*32e50*/  LOP3.LUT R16, R16, 0x7fffffff, RZ, 0xc0, !PT ;  /* 0x7fffffff10107812 */ /* 0x000fe200078ec0ff */
[----:B------:R-:W-:-:S06]  /*32e60*/  ULDC UR18, c[0x0][0x22c] ;  /* 0x00008b0000127ab9 */ /* 0x000fcc0000000800 */
        /* <DEDUP_REMOVED lines=10> */
[----:B------:R-:W-:Y:S01]  /*32f10*/  LOP3.LUT R17, R17, 0x7fffffff, RZ, 0xc0, !PT ;  /* 0x7fffffff11117812 */ /* 0x000fe200078ec0ff */
[----:B------:R-:W-:-:S08]  /*32f20*/  ULDC UR24, c[0x0][0x22c] ;  /* 0x00008b0000187ab9 */ /* 0x000fd00000000800 */
[----:B------:R-:W-:-:S04]  /*32f30*/  @P1 LOP3.LUT R13, R13, 0x2, RZ, 0xfc, !PT ;  /* 0x000000020d0d1812 */ /* 0x000fc800078efcff */
[----:B------:R-:W-:-:S04]  /*32f40*/  LOP3.LUT R13, R13, 0xfffffffe, RZ, 0xc0, !PT ;  /* 0xfffffffe0d0d7812 */ /* 0x000fc800078ec0ff */
[----:B------:R-:W-:Y:S02]  /*32f50*/  @P0 LOP3.LUT R13, R13, 0x1, RZ, 0xfc, !PT ;  /* 0x000000010d0d0812 */ /* 0x000fe400078efcff */
[----:B------:R-:W-:Y:S01]  /*32f60*/  ISETP.GE.AND P0, PT, R49, UR35, PT ;  /* 0x0000002331007c0c */ /* 0x000fe2000bf06270 */
[----:B------:R-:W-:Y:S01]  /*32f70*/  VIADD R49, R0, 0x3 ;  /* 0x0000000300317836 */ /* 0x000fe20000000000 */
[----:B------:R-:W-:Y:S02]  /*32f80*/  ULDC UR35, c[0x0][0x22c] ;  /* 0x00008b0000237ab9 */ /* 0x000fe40000000800 */
[----:B------:R-:W-:Y:S01]  /*32f90*/  ISETP.LT.AND P1, PT, R3, UR56, !P0 ;  /* 0x0000003803007c0c */ /* 0x000fe2000c721270 */
[----:B------:R-:W-:Y:S01]  /*32fa0*/  ULDC UR56, c[0x0][0x228] ;  /* 0x00008a0000387ab9 */ /* 0x000fe20000000800 */
[----:B------:R-:W-:Y:S01]  /*32fb0*/  ISETP.LT.AND P0, PT, R2, UR30, !P0 ;  /* 0x0000001e02007c0c */ /* 0x000fe2000c701270 */
[----:B------:R-:W-:-:S10]  /*32fc0*/  ULDC UR30, c[0x0][0x22c] ;  /* 0x00008b00001e7ab9 */ /* 0x000fd40000000800 */
        /* <DEDUP_REMOVED lines=10> */
[----:B------:R-:W-:-:S09]  /*33070*/  ULDC UR37, c[0x0][0x22c] ;  /* 0x00008b0000257ab9 */ /* 0x000fd20000000800 */
[----:B------:R-:W-:-:S04]  /*33080*/  @P1 LOP3.LUT R14, R14, 0x20000000, RZ, 0xfc, !PT ;  /* 0x200000000e0e1812 */ /* 0x000fc800078efcff */
[----:B------:R-:W-:-:S04]  /*33090*/  LOP3.LUT R14, R14, 0xefffffff, RZ, 0xc0, !PT ;  /* 0xefffffff0e0e7812 */ /* 0x000fc800078ec0ff */
[----:B------:R-:W-:Y:S02]  /*330a0*/  @P0 LOP3.LUT R14, R14, 0x10000000, RZ, 0xfc, !PT ;  /* 0x100000000e0e0812 */ /* 0x000fe400078efcff */
[----:B------:R-:W-:Y:S01]  /*330b0*/  ISETP.GE.AND P0, PT, R48, UR39, PT ;  /* 0x0000002730007c0c */ /* 0x000fe2000bf06270 */
[----:B------:R-:W-:-:S03]  /*330c0*/  ULDC UR39, c[0x0][0x228] ;  /* 0x00008a0000277ab9 */ /* 0x000fc60000000800 */
[----:B------:R-:W-:Y:S02]  /*330d0*/  ISETP.LT.AND P1, PT, R3, UR42, !P0 ;  /* 0x0000002a03007c0c */ /* 0x000fe4000c721270 */
[----:B------:R-:W-:Y:S01]  /*330e0*/  LOP3.LUT R14, R14, 0xf7ffffff, RZ, 0xc0, !PT ;  /* 0xf7ffffff0e0e7812 */ /* 0x000fe200078ec0ff */
[----:B------:R-:W-:Y:S01]  /*330f0*/  VIADD R48, R0, 0x3d ;  /* 0x0000003d00307836 */ /* 0x000fe20000000000 */
[----:B------:R-:W-:Y:S01]  /*33100*/  ISETP.LT.AND P0, PT, R2, UR32, !P0 ;  /* 0x0000002002007c0c */ /* 0x000fe2000c701270 */
[----:B------:R-:W-:Y:S01]  /*33110*/  ULDC.64 UR32, c[0x0][0x228] ;  /* 0x00008a0000207ab9 */ /* 0x000fe20000000a00 */
[----:B------:R-:W-:-:S07]  /*33120*/  ULDC UR42, c[0x0][0x228] ;  /* 0x00008a00002a7ab9 */ /* 0x000fce0000000800 */
        /* <DEDUP_REMOVED lines=38> */
[----:B------:R-:W-:Y:S01]  /*33390*/  ISETP.LT.AND P1, PT, R3, UR40, !P0 ;  /* 0x0000002803007c0c */ /* 0x000fe2000c721270 */
[----:B------:R-:W-:Y:S01]  /*333a0*/  ULDC UR40, c[0x0][0x228] ;  /* 0x00008a0000287ab9 */ /* 0x000fe20000000800 */
[----:B------:R-:W-:Y:S02]  /*333b0*/  ISETP.LT.AND P0, PT, R2, UR42, !P0 ;  /* 0x0000002a02007c0c */ /* 0x000fe4000c701270 */
[----:B------:R-:W-:Y:S01]  /*333c0*/  LOP3.LUT R14, R14, 0xffffdfff, RZ, 0xc0, !PT ;  /* 0xffffdfff0e0e7812 */ /* 0x000fe200078ec0ff */
[----:B------:R-:W-:Y:S01]  /*333d0*/  VIADD R49, R0, 0x3b ;  /* 0x0000003b00317836 */ /* 0x000fe20000000000 */
        /* <DEDUP_REMOVED lines=22> */
[----:B------:R-:W-:Y:S01]  /*33540*/  ULDC UR44, c[0x0][0x228] ;  /* 0x00008a00002c7ab9 */ /* 0x000fe20000000800 */
        /* <DEDUP_REMOVED lines=64> */
[----:B------:R-:W-:Y:S01]  /*33950*/  VIADD R49, R0, 0x37 ;  /* 0x0000003700317836 */ /* 0x000fe20000000000 */
[----:B------:R-:W-:-:S08]  /*33960*/  ULDC UR46, c[0x0][0x22c] ;  /* 0x00008b00002e7ab9 */ /* 0x000fd00000000800 */
        /* <DEDUP_REMOVED lines=58> */
[----:B------:R-:W-:Y:S01]  /*33d10*/  VIADD R48, R0, 0xc ;  /* 0x0000000c00307836 */ /* 0x000fe20000000000 */
[----:B------:R-:W-:Y:S01]  /*33d20*/  LOP3.LUT R15, R15, 0xfffbffff, RZ, 0xc0, !PT ;  /* 0xfffbffff0f0f7812 */ /* 0x000fe200078ec0ff */
[----:B------:R-:W-:Y:S01]  /*33d30*/  ULDC UR41, c[0x0][0x228] ;  /* 0x00008a0000297ab9 */ /* 0x000fe20000000800 */
[----:B------:R-:W-:Y:S01]  /*33d40*/  ISETP.LT.AND P1, PT, R3, UR47, !P0 ;  /* 0x0000002f03007c0c */ /* 0x000fe2000c721270 */
[----:B------:R-:W-:Y:S01]  /*33d50*/  ULDC UR47, c[0x0][0x228] ;  /* 0x00008a00002f7ab9 */ /* 0x000fe20000000800 */
[----:B------:R-:W-:Y:S01]  /*33d60*/  ISETP.LT.AND P0, PT, R2, UR48, !P0 ;  /* 0x0000003002007c0c */ /* 0x000fe2000c701270 */
[----:B------:R-:W-:Y:S01]  /*33d70*/  VIADD R49, R0, 0x34 ;  /* 0x0000003400317836 */ /* 0x000fe20000000000 */
        /* <DEDUP_REMOVED lines=1003> */
[----:B---3--:R-:W-:Y:S01]  /*37c30*/  LOP3.LUT R190, R190, 0xfffeffff, RZ, 0xc0, !PT ;  /* 0xfffeffffbebe7812 */ /* 0x008fe200078ec0ff */
[----:B------:R-:W-:Y:S01]  /*37c40*/  VIADD R115, R0, 0xf9 ;  /* 0x000000f900737836 */ /* 0x000fe20000000000 */
        /* <DEDUP_REMOVED lines=11> */
[----:B------:R-:W-:Y:S01]  /*37d00*/  ISETP.GE.AND P4, PT, R120, UR9, PT ;  /* 0x0000000978007c0c */ /* 0x000fe2000bf86270 */
[C---:B------:R-:W-:Y:S01]  /*37d10*/  VIADD R113, R0.reuse, 0xf7 ;  /* 0x000000f700717836 */ /* 0x040fe20000000000 */
[----:B------:R-:W-:Y:S01]  /*37d20*/  ULDC UR18, c[0x0][0x22c] ;  /* 0x00008b0000127ab9 */ /* 0x000fe20000000800 */
[----:B------:R-:W-:Y:S01]  /*37d30*/  VIADD R114, R0, 0xf8 ;  /* 0x000000f800727836 */ /* 0x000fe20000000000 */
[----:B------:R-:W-:-:S05]  /*37d40*/  ULDC UR9, c[0x0][0x22c] ;  /* 0x00008b0000097ab9 */ /* 0x000fca0000000800 */
        /* <DEDUP_REMOVED lines=32> */
[----:B------:R-:W-:Y:S01]  /*37f50*/  @P4 LOP3.LUT R190, R190, 0x10000, RZ, 0xfc, !PT ;  /* 0x00010000bebe4812 */ /* 0x000fe200078efcff */
[----:B------:R-:W-:-:S08]  /*37f60*/  VIADD R112, R0, 0xf6 ;  /* 0x000000f600707836 */ /* 0x000fd00000000000 */
[----:B------:R-:W-:Y:S01]  /*37f70*/  @P1 LOP3.LUT R4, R4, 0x20000, RZ, 0xfc, !PT ;  /* 0x0002000004041812 */ /* 0x000fe200078efcff */
[C---:B------:R-:W-:Y:S01]  /*37f80*/  VIADD R111, R0.reuse, 0xf5 ;  /* 0x000000f5006f7836 */ /* 0x040fe20000000000 */
[----:B------:R-:W-:Y:S01]  /*37f90*/  ISETP.GE.AND P6, PT, R113, UR21, PT ;  /* 0x0000001571007c0c */ /* 0x000fe2000bfc6270 */
[----:B------:R-:W-:Y:S01]  /*37fa0*/  VIADD R110, R0, 0xf4 ;  /* 0x000000f4006e7836 */ /* 0x000fe20000000000 */
[----:B------:R-:W-:Y:S01]  /*37fb0*/  LOP3.LUT R4, R4, 0xffff7fff, RZ, 0xc0, !PT ;  /* 0xffff7fff04047812 */ /* 0x000fe200078ec0ff */
[C---:B------:R-:W-:Y:S02]  /*37fc0*/  VIADD R118, R0.reuse, 0xfc ;  /* 0x000000fc00767836 */ /* 0x040fe40000000000 */
[----:B------:R-:W-:Y:S01]  /*37fd0*/  VIADD R119, R0, 0xfd ;  /* 0x000000fd00777836 */ /* 0x000fe20000000000 */
[----:B------:R-:W-:Y:S01]  /*37fe0*/  @P0 LOP3.LUT R4, R4, 0x8000, RZ, 0xfc, !PT ;  /* 0x0000800004040812 */ /* 0x000fe200078efcff */
[C---:B------:R-:W-:Y:S01]  /*37ff0*/  VIADD R50, R0.reuse, 0xb8 ;  /* 0x000000b800327836 */ /* 0x040fe20000000000 */
[----:B------:R-:W-:Y:S01]  /*38000*/  ISETP.GE.AND P0, PT, R49, UR22, PT ;  /* 0x0000001631007c0c */ /* 0x000fe2000bf06270 */
[----:B------:R-:W-:Y:S01]  /*38010*/  ULDC UR22, c[0x0][0x228] ;  /* 0x00008a0000167ab9 */ /* 0x000fe20000000800 */
[----:B------:R-:W-:-:S02]  /*38020*/  VIADD R51, R0, 0xb9 ;  /* 0x000000b900337836 */ /* 0x000fc40000000000 */
[----:B------:R-:W-:Y:S01]  /*38030*/  VIADD R109, R0, 0xf3 ;  /* 0x000000f3006d7836 */ /* 0x000fe20000000000 */
[----:B------:R-:W-:Y:S01]  /*38040*/  ISETP.LT.AND P1, PT, R2, UR20, !P0 ;  /* 0x0000001402007c0c */ /* 0x000fe2000c721270 */
[----:B------:R-:W-:Y:S01]  /*38050*/  ULDC UR20, c[0x0][0x228] ;  /* 0x00008a0000147ab9 */ /* 0x000fe20000000800 */
[----:B------:R-:W-:Y:S01]  /*38060*/  ISETP.LT.AND P0, PT, R3, UR60, !P0 ;  /* 0x0000003c03007c0c */ /* 0x000fe2000c701270 */
[----:B------:R-:W-:Y:S01]  /*38070*/  VIADD R52, R0, 0xba ;  /* 0x000000ba00347836 */ /* 0x000fe20000000000 */
[----:B------:R-:W-:Y:S01]  /*38080*/  LOP3.LUT R4, R4, 0xffffbfff, RZ, 0xc0, !PT ;  /* 0xffffbfff04047812 */ /* 0x000fe200078ec0ff */
[C---:B------:R-:W-:Y:S01]  /*38090*/  VIADD R49, R0.reuse, 0x91 ;  /* 0x0000009100317836 */ /* 0x040fe20000000000 */
[----:B------:R-:W-:Y:S01]  /*380a0*/  ISETP.GE.AND P4, PT, R115, UR17, PT ;  /* 0x0000001173007c0c */ /* 0x000fe2000bf86270 */
[----:B------:R-:W-:Y:S01]  /*380b0*/  VIADD R117, R0, 0xfb ;  /* 0x000000fb00757836 */ /* 0x000fe20000000000 */
[----:B------:R-:W-:Y:S01]  /*380c0*/  ISETP.GE.AND P5, PT, R112, UR25, PT ;  /* 0x0000001970007c0c */ /* 0x000fe2000bfa6270 */
[----:B------:R-:W-:Y:S01]  /*380d0*/  VIADD R53, R0, 0xbb ;  /* 0x000000bb00357836 */ /* 0x000fe20000000000 */
[----:B------:R-:W-:Y:S01]  /*380e0*/  ISETP.GE.AND P2, PT, R118, UR13, PT ;  /* 0x0000000d76007c0c */ /* 0x000fe2000bf46270 */
[----:B------:R-:W-:Y:S01]  /*380f0*/  ULDC UR13, c[0x0][0x22c] ;  /* 0x00008b00000d7ab9 */ /* 0x000fe20000000800 */
[----:B------:R-:W-:Y:S01]  /*38100*/  ISETP.GE.AND P3, PT, R119, UR11, PT ;  /* 0x0000000b77007c0c */ /* 0x000fe2000bf66270 */
[----:B------:R-:W-:Y:S01]  /*38110*/  ULDC UR11, c[0x0][0x22c] ;  /* 0x00008b00000b7ab9 */ /* 0x000fe20000000800 */
[----:B------:R-:W-:Y:S01]  /*38120*/  @P1 LOP3.LUT R4, R4, 0x4000, RZ, 0xfc, !PT ;  /* 0x0000400004041812 */ /* 0x000fe200078efcff */
[C---:B------:R-:W-:Y:S01]  /*38130*/  VIADD R54, R0.reuse, 0xbc ;  /* 0x000000bc00367836 */ /* 0x040fe20000000000 */
[----:B------:R-:W0:Y:S01]  /*38140*/  S2R R108, SR_TID.X ;  /* 0x00000000006c7919 */ /* 0x000e220000002100 */
[----:B------:R-:W-:Y:S01]  /*38150*/  VIADD R55, R0, 0xbd ;  /* 0x000000bd00377836 */ /* 0x000fe20000000000 */
[----:B------:R-:W-:Y:S01]  /*38160*/  LOP3.LUT R4, R4, 0xffffefff, RZ, 0xc0, !PT ;  /* 0xffffefff04047812 */ /* 0x000fe200078ec0ff */
[C---:B------:R-:W-:Y:S01]  /*38170*/  VIADD R56, R0.reuse, 0xbe ;  /* 0x000000be00387836 */ /* 0x040fe20000000000 */
[----:B------:R-:W-:Y:S01]  /*38180*/  ULDC UR60, c[0x0][0x22c] ;  /* 0x00008b00003c7ab9 */ /* 0x000fe20000000800 */
[----:B------:R-:W-:Y:S01]  /*38190*/  VIADD R57, R0, 0xbf ;  /* 0x000000bf00397836 */ /* 0x000fe20000000000 */
[----:B------:R-:W-:Y:S01]  /*381a0*/  @P0 LOP3.LUT R4, R4, 0x1000, RZ, 0xfc, !PT ;  /* 0x0000100004040812 */ /* 0x000fe200078efcff */
[----:B------:R-:W-:Y:S01]  /*381b0*/  VIADD R58, R0, 0xc0 ;  /* 0x000000c0003a7836 */ /* 0x000fe20000000000 */
[----:B------:R-:W-:Y:S01]  /*381c0*/  ISETP.GE.AND P0, PT, R48, UR24, PT ;  /* 0x0000001830007c0c */ /* 0x000fe2000bf06270 */
[----:B------:R-:W-:Y:S01]  /*381d0*/  VIADD R59, R0, 0xc1 ;  /* 0x000000c1003b7836 */ /* 0x000fe20000000000 */
[----:B------:R-:W-:Y:S01]  /*381e0*/  LOP3.LUT R4, R4, 0xfffffbff, RZ, 0xc0, !PT ;  /* 0xfffffbff04047812 */ /* 0x000fe200078ec0ff */
[----:B------:R-:W-:Y:S01]  /*381f0*/  VIADD R48, R0, 0x92 ;  /* 0x0000009200307836 */ /* 0x000fe20000000000 */
[----:B------:R-:W-:Y:S01]  /*38200*/  ISETP.LT.AND P1, PT, R2, UR20, !P0 ;  /* 0x0000001402007c0c */ /* 0x000fe2000c721270 */
[----:B------:R-:W-:Y:S01]  /*38210*/  ULDC UR20, c[0x0][0x228] ;  /* 0x00008a0000147ab9 */ /* 0x000fe20000000800 */
[----:B------:R-:W-:Y:S01]  /*38220*/  ISETP.LT.AND P0, PT, R3, UR22, !P0 ;  /* 0x0000001603007c0c */ /* 0x000fe2000c701270 */
[----:B------:R-:W-:Y:S01]  /*38230*/  ULDC UR22, c[0x0][0x228] ;  /* 0x00008a0000167ab9 */ /* 0x000fe20000000800 */
[----:B------:R-:W-:Y:S01]  /*38240*/  ULDC UR24, c[0x0][0x228] ;  /* 0x00008a0000187ab9 */ /* 0x000fe20000000800 */
        /* <DEDUP_REMOVED lines=143> */
[----:B------:R-:W-:-:S02]  /*38b40*/  VIADD R61, R0, 0xc3 ;  /* 0x000000c3003d7836 */ /* 0x000fc40000000000 */
[C---:B------:R-:W-:Y:S02]  /*38b50*/  VIADD R62, R0.reuse, 0xc4 ;  /* 0x000000c4003e7836 */ /* 0x040fe40000000000 */
[C---:B------:R-:W-:Y:S02]  /*38b60*/  VIADD R63, R0.reuse, 0xc5 ;  /* 0x000000c5003f7836 */ /* 0x040fe40000000000 */
[C---:B------:R-:W-:Y:S02]  /*38b70*/  VIADD R64, R0.reuse, 0xc6 ;  /* 0x000000c600407836 */ /* 0x040fe40000000000 */
[----:B------:R-:W-:Y:S01]  /*38b80*/  VIADD R65, R0, 0xc7 ;  /* 0x000000c700417836 */ /* 0x000fe20000000000 */
[----:B------:R-:W-:Y:S01]  /*38b90*/  @P1 LOP3.LUT R6, R6, 0x4000000, RZ, 0xfc, !PT ;  /* 0x0400000006061812 */ /* 0x000fe200078efcff */
[C---:B------:R-:W-:Y:S02]  /*38ba0*/  VIADD R66, R0.reuse, 0xc8 ;  /* 0x000000c800427836 */ /* 0x040fe40000000000 */
[----:B------:R-:W-:Y:S01]  /*38bb0*/  VIADD R67, R0, 0xc9 ;  /* 0x000000c900437836 */ /* 0x000fe20000000000 */
[----:B------:R-:W-:Y:S01]  /*38bc0*/  LOP3.LUT R6, R6, 0xfeffffff, RZ, 0xc0, !PT ;  /* 0xfeffffff06067812 */ /* 0x000fe200078ec0ff */
[----:B------:R-:W-:-:S02]  /*38bd0*/  VIADD R68, R0, 0xca ;  /* 0x000000ca00447836 */ /* 0x000fc40000000000 */
        /* <DEDUP_REMOVED lines=11> */
[----:B------:R-:W-:Y:S01]  /*38c90*/  @P4 LOP3.LUT R4, R4, 0x100000, RZ, 0xfc, !PT ;  /* 0x0010000004044812 */ /* 0x000fe200078efcff */
        /* <DEDUP_REMOVED lines=12> */
[C---:B------:R-:W-:Y:S01]  /*38d60*/  VIADD R81, R0.reuse, 0xd7 ;  /* 0x000000d700517836 */ /* 0x040fe20000000000 */
        /* <DEDUP_REMOVED lines=8> */
[----:B------:R-:W-:Y:S01]  /*38df0*/  ISETP.GE.AND P4, PT, R114, UR23, PT ;  /* 0x0000001772007c0c */ /* 0x000fe2000bf86270 */
[----:B------:R-:W-:Y:S01]  /*38e00*/  VIADD R83, R0, 0xd9 ;  /* 0x000000d900537836 */ /* 0x000fe20000000000 */
[----:B------:R-:W-:Y:S01]  /*38e10*/  LOP3.LUT R4, R4, 0xfffeffff, RZ, 0xc0, !PT ;  /* 0xfffeffff04047812 */ /* 0x000fe200078ec0ff */
[----:B------:R-:W-:-:S02]  /*38e20*/  VIADD R84, R0, 0xda ;  /* 0x000000da00547836 */ /* 0x000fc40000000000 */
        /* <DEDUP_REMOVED lines=20> */
[C---:B------:R-:W-:Y:S01]  /*38f70*/  VIADD R94, R0.reuse, 0xe4 ;  /* 0x000000e4005e7836 */ /* 0x040fe20000000000 */
[----:B------:R-:W-:Y:S01]  /*38f80*/  LOP3.LUT R5, R5, 0xfffffffd, RZ, 0xc0, !PT ;  /* 0xfffffffd05057812 */ /* 0x000fe200078ec0ff */
[C---:B------:R-:W-:Y:S01]  /*38f90*/  VIADD R95, R0.reuse, 0xe5 ;  /* 0x000000e5005f7836 */ /* 0x040fe20000000000 */
[----:B------:R-:W-:Y:S01]  /*38fa0*/  ULDC UR56, c[0x0][0x22c] ;  /* 0x00008b0000387ab9 */ /* 0x000fe20000000800 */
[C---:B------:R-:W-:Y:S01]  /*38fb0*/  VIADD R96, R0.reuse, 0xe6 ;  /* 0x000000e600607836 */ /* 0x040fe20000000000 */
[----:B------:R-:W-:Y:S01]  /*38fc0*/  ULDC UR57, c[0x0][0x22c] ;  /* 0x00008b0000397ab9 */ /* 0x000fe20000000800 */
[----:B------:R-:W-:Y:S01]  /*38fd0*/  VIADD R97, R0, 0xe7 ;  /* 0x000000e700617836 */ /* 0x000fe20000000000 */
[----:B------:R-:W-:Y:S01]  /*38fe0*/  ULDC UR58, c[0x0][0x22c] ;  /* 0x00008b00003a7ab9 */ /* 0x000fe20000000800 */
[----:B------:R-:W-:Y:S01]  /*38ff0*/  @P1 LOP3.LUT R6, R6, 0x8000, RZ, 0xfc, !PT ;  /* 0x0000800006061812 */ /* 0x000fe200078efcff */
[----:B------:R-:W-:Y:S01]  /*39000*/  VIADD R98, R0, 0xe8 ;  /* 0x000000e800627836 */ /* 0x000fe20000000000 */
[----:B------:R-:W-:-:S02]  /*39010*/  ULDC UR59, c[0x0][0x22c] ;  /* 0x00008b00003b7ab9 */ /* 0x000fc40000000800 */
        /* <DEDUP_REMOVED lines=10> */
[----:B------:R-:W-:Y:S01]  /*390c0*/  VIADD R99, R0, 0xe9 ;  /* 0x000000e900637836 */ /* 0x000fe20000000000 */
[----:B------:R-:W-:Y:S01]  /*390d0*/  ISETP.GE.AND P6, PT, R110, UR29, PT ;  /* 0x0000001d6e007c0c */ /* 0x000fe2000bfc6270 */
[----:B------:R-:W-:Y:S01]  /*390e0*/  VIADD R100, R0, 0xea ;  /* 0x000000ea00647836 */ /* 0x000fe20000000000 */
[----:B------:R-:W-:-:S05]  /*390f0*/  ULDC UR55, c[0x0][0x22c] ;  /* 0x00008b0000377ab9 */ /* 0x000fca0000000800 */
        /* <DEDUP_REMOVED lines=10> */
[----:B------:R-:W-:Y:S01]  /*391a0*/  @P4 LOP3.LUT R4, R4, 0x80000, RZ, 0xfc, !PT ;  /* 0x0008000004044812 */ /* 0x000fe200078efcff */
        /* <DEDUP_REMOVED lines=25> */
[----:B------:R-:W-:-:S10]  /*39340*/  ULDC UR52, c[0x0][0x22c] ;  /* 0x00008b0000347ab9 */ /* 0x000fd40000000800 */
[----:B------:R-:W-:Y:S02]  /*39350*/  @P0 LOP3.LUT R7, R7, 0x40000000, RZ, 0xfc, !PT ;  /* 0x4000000007070812 */ /* 0x000fe400078efcff */
[----:B------:R-:W-:Y:S02]  /*39360*/  ISETP.GE.AND P0, PT, R49, UR51, PT ;  /* 0x0000003331007c0c */ /* 0x000fe4000bf06270 */
[----:B------:R-:W-:Y:S02]  /*39370*/  @P1 LOP3.LUT R6, R6, 0x1, RZ, 0xfc, !PT ;  /* 0x0000000106061812 */ /* 0x000fe400078efcff */
[----:B------:R-:W-:Y:S01]  /*39380*/  LOP3.LUT R7, R7, 0xdfffffff, RZ, 0xc0, !PT ;  /* 0xdfffffff07077812 */ /* 0x000fe200078ec0ff */
[----:B------:R-:W-:Y:S01]  /*39390*/  VIADD R49, R0, 0xa7 ;  /* 0x000000a700317836 */ /* 0x000fe20000000000 */
[----:B------:R-:W-:Y:S01]  /*393a0*/  ISETP.LT.AND P1, PT, R2, UR28, !P0 ;  /* 0x0000001c02007c0c */ /* 0x000fe2000c721270 */
[----:B------:R-:W-:Y:S01]  /*393b0*/  ULDC UR28, c[0x0][0x22c] ;  /* 0x00008b00001c7ab9 */ /* 0x000fe20000000800 */
[----:B------:R-:W-:Y:S01]  /*393c0*/  ISETP.LT.AND P0, PT, R3, UR30, !P0 ;  /* 0x0000001e03007c0c */ /* 0x000fe2000c701270 */
[----:B------:R-:W-:Y:S01]  /*393d0*/  ULDC UR30, c[0x0][0x228] ;  /* 0x00008a00001e7ab9 */ /* 0x000fe20000000800 */
[----:B------:R-:W-:Y:S01]  /*393e0*/  @P5 LOP3.LUT R4, R4, 0x2000, RZ, 0xfc, !PT ;  /* 0x0000200004045812 */ /* 0x000fe200078efcff */
        /* <DEDUP_REMOVED lines=60> */
[----:B------:R-:W-:Y:S01]  /*397b0*/  ULDC UR13, c[0x0][0x22c] ;  /* 0x00008b00000d7ab9 */ /* 0x000fe20000000800 */
[----:B------:R-:W-:Y:S01]  /*397c0*/  ISETP.GE.AND P5, PT, R109, UR31, PT ;  /* 0x0000001f6d007c0c */ /* 0x000fe2000bfa6270 */
        /* <DEDUP_REMOVED lines=118> */
[----:B------:R-:W-:Y:S02]  /*39f30*/  LOP3.LUT R8, R8, 0xffffffef, RZ, 0xc0, !PT ;  /* 0xffffffef08087812 */ /* 0x000fe400078ec0ff */
[----:B------:R-:W-:Y:S01]  /*39f40*/  ISETP.GE.AND P4, PT, R48, UR9, PT ;  /* 0x0000000930007c0c */ /* 0x000fe2000bf86270 */
[----:B------:R-:W-:Y:S01]  /*39f50*/  ULDC UR9, c[0x0][0x22c] ;  /* 0x00008b0000097ab9 */ /* 0x000fe20000000800 */
[----:B------:R-:W-:Y:S01]  /*39f60*/  ISETP.LT.AND P1, PT, R2, UR41, !P0 ;  /* 0x0000002902007c0c */ /* 0x000fe2000c721270 */
[C---:B------:R-:W-:Y:S01]  /*39f70*/  VIADD R49, R0.reuse, 0xb7 ;  /* 0x000000b700317836 */ /* 0x040fe20000000000 */
[----:B------:R-:W-:Y:S01]  /*39f80*/  ISETP.LT.AND P0, PT, R3, UR42, !P0 ;  /* 0x0000002a03007c0c */ /* 0x000fe2000c701270 */
[----:B------:R-:W-:Y:S01]  /*39f90*/  ULDC UR41, c[0x0][0x22c] ;  /* 0x00008b0000297ab9 */ /* 0x000fe20000000800 */
[----:B------:R-:W-:Y:S01]  /*39fa0*/  ULDC UR42, c[0x0][0x22c] ;  /* 0x00008b00002a7ab9 */ /* 0x000fe20000000800 */
[----:B------:R-:W-:-:S02]  /*39fb0*/  VIADD R102, R0, 0xec ;  /* 0x000000ec00667836 */ /* 0x000fc40000000000 */
[C---:B------:R-:W-:Y:S02]  /*39fc0*/  VIADD R103, R0.reuse, 0xed ;  /* 0x000000ed00677836 */ /* 0x040fe40000000000 */
[C---:B------:R-:W-:Y:S02]  /*39fd0*/  VIADD R104, R0.reuse, 0xee ;  /* 0x000000ee00687836 */ /* 0x040fe40000000000 */
[C---:B------:R-:W-:Y:S02]  /*39fe0*/  VIADD R105, R0.reuse, 0xef ;  /* 0x000000ef00697836 */ /* 0x040fe40000000000 */
[----:B------:R-:W-:Y:S01]  /*39ff0*/  VIADD R106, R0, 0xf0 ;  /* 0x000000f0006a7836 */ /* 0x000fe20000000000 */
[----:B------:R-:W-:Y:S01]  /*3a000*/  @P1 LOP3.LUT R8, R8, 0x10, RZ, 0xfc, !PT ;  /* 0x0000001008081812 */ /* 0x000fe200078efcff */
[----:B------:R-:W-:Y:S01]  /*3a010*/  VIADD R107, R0, 0xf1 ;  /* 0x000000f1006b7836 */ /* 0x000fe20000000000 */
[----:B------:R-:W-:Y:S01]  /*3a020*/  LOP3.LUT R4, R4, 0xfffffffd, RZ, 0xc0, !PT ;  /* 0xfffffffd04047812 */ /* 0x000fe200078ec0ff */
[----:B0-----:R-:W-:Y:S01]  /*3a030*/  IMAD.SHL.U32 R122, R108, 0x10, RZ ;  /* 0x000000106c7a7824 */ /* 0x001fe200078e00ff */
[----:B------:R-:W-:Y:S01]  /*3a040*/  LOP3.LUT R8, R8, 0xfffffff7, RZ, 0xc0, !PT ;  /* 0xfffffff708087812 */ /* 0x000fe200078ec0ff */
[----:B------:R-:W-:Y:S01]  /*3a050*/  IMAD.SHL.U32 R121, R108, 0x40, RZ ;  /* 0x000000406c797824 */ /* 0x000fe200078e00ff */
[----:B------:R-:W-:-:S02]  /*3a060*/  ULDC UR18, c[0x0][0x228] ;  /* 0x00008a0000127ab9 */ /* 0x000fc40000000800 */
[----:B------:R-:W-:-:S04]  /*3a070*/  @P0 LOP3.LUT R8, R8, 0x8, RZ, 0xfc, !PT ;  /* 0x0000000808080812 */ /* 0x000fc800078efcff */
[----:B------:R-:W-:-:S04]  /*3a080*/  LOP3.LUT R8, R8, 0xfffffffe, RZ, 0xc0, !PT ;  /* 0xfffffffe08087812 */ /* 0x000fc800078ec0ff */
[----:B------:R-:W-:-:S04]  /*3a090*/  @P4 LOP3.LUT R8, R8, 0x1, RZ, 0xfc, !PT ;  /* 0x0000000108084812 */ /* 0x000fc800078efcff */
[----:B------:R-:W-:-:S04]  /*3a0a0*/  LOP3.LUT R8, R8, 0xfffffffd, RZ, 0xc0, !PT ;  /* 0xfffffffd08087812 */ /* 0x000fc800078ec0ff */
[----:B------:R-:W-:Y:S02]  /*3a0b0*/  @P6 LOP3.LUT R8, R8, 0x2, RZ, 0xfc, !PT ;  /* 0x0000000208086812 */ /* 0x000fe400078efcff */
[----:B------:R-:W-:Y:S01]  /*3a0c0*/  ISETP.GE.AND P6, PT, R51, UR11, PT ;  /* 0x0000000b33007c0c */ /* 0x000fe2000bfc6270 */
[----:B------:R-:W-:Y:S01]  /*3a0d0*/  ULDC UR11, c[0x0][0x22c] ;  /* 0x00008b00000b7ab9 */ /* 0x000fe20000000800 */
[----:B------:R-:W-:Y:S02]  /*3a0e0*/  LOP3.LUT R8, R8, 0xffffffdf, RZ, 0xc0, !PT ;  /* 0xffffffdf08087812 */ /* 0x000fe400078ec0ff */
[----:B------:R-:W-:Y:S01]  /*3a0f0*/  ISETP.GE.AND P1, PT, R117, UR15, PT ;  /* 0x0000000f75007c0c */ /* 0x000fe2000bf26270 */
[----:B------:R-:W-:-:S08]  /*3a100*/  ULDC UR15, c[0x0][0x22c] ;  /* 0x00008b00000f7ab9 */ /* 0x000fd00000000800 */
        /* <DEDUP_REMOVED lines=9> */
[----:B------:R-:W-:-:S11]  /*3a1a0*/  LOP3.LUT R8, R8, 0xffffefff, RZ, 0xc0, !PT ;  /* 0xffffefff08087812 */ /* 0x000fd600078ec0ff */
        /* <DEDUP_REMOVED lines=38> */
[----:B------:R-:W-:-:S12]  /*3a410*/  ULDC UR11, c[0x0][0x22c] ;  /* 0x00008b00000b7ab9 */ /* 0x000fd80000000800 */
[----:B------:R-:W-:Y:S02]  /*3a420*/  @P6 LOP3.LUT R7, R7, 0x4, RZ, 0xfc, !PT ;  /* 0x0000000407076812 */ /* 0x000fe400078efcff */
[----:B------:R-:W-:Y:S01]  /*3a430*/  ISETP.GE.AND P6, PT, R64, UR9, PT ;  /* 0x0000000940007c0c */ /* 0x000fe2000bfc6270 */
[----:B------:R-:W-:Y:S01]  /*3a440*/  ULDC UR9, c[0x0][0x22c] ;  /* 0x00008b0000097ab9 */ /* 0x000fe20000000800 */
[----:B------:R-:W-:-:S11]  /*3a450*/  LOP3.LUT R7, R7, 0xffffffdf, RZ, 0xc0, !PT ;  /* 0xffffffdf07077812 */ /* 0x000fd600078ec0ff */
[----:B------:R-:W-:Y:S02]  /*3a460*/  @P6 LOP3.LUT R7, R7, 0x20, RZ, 0xfc, !PT ;  /* 0x0000002007076812 */ /* 0x000fe400078efcff */
[----:B------:R-:W-:Y:S02]  /*3a470*/  ISETP.GE.AND P6, PT, R65, UR15, PT ;  /* 0x0000000f41007c0c */ /* 0x000fe4000bfc6270 */
        /* <DEDUP_REMOVED lines=35> */
[----:B------:R-:W-:-:S13]  /*3a6b0*/  ISETP.GE.AND P6, PT, R77, UR36, PT ;  /* 0x000000244d007c0c */ /* 0x000fda000bfc6270 */
        /* <DEDUP_REMOVED lines=84> */
[----:B------:R-:W-:Y:S01]  /*3ac00*/  ISETP.GE.AND P6, PT, R106, UR58, PT ;  /* 0x0000003a6a007c0c */ /* 0x000fe2000bfc6270 */
[----:B------:R-:W-:-:S12]  /*3ac10*/  VIADD R108, R0, 0xf2 ;  /* 0x000000f2006c7836 */ /* 0x000fd80000000000 */
[----:B------:R-:W-:Y:S02]  /*3ac20*/  @P6 LOP3.LUT R4, R4, 0x2, RZ, 0xfc, !PT ;  /* 0x0000000204046812 */ /* 0x000fe400078efcff */
[----:B------:R-:W-:Y:S02]  /*3ac30*/  ISETP.GE.AND P6, PT, R107, UR59, PT ;  /* 0x0000003b6b007c0c */ /* 0x000fe4000bfc6270 */
[----:B------:R-:W-:Y:S02]  /*3ac40*/  LOP3.LUT R4, R4, 0xfffffff7, RZ, 0xc0, !PT ;  /* 0xfffffff704047812 */ /* 0x000fe400078ec0ff */
[----:B------:R-:W-:-:S09]  /*3ac50*/  ISETP.LT.AND P4, PT, R2, UR61, !P4 ;  /* 0x0000003d02007c0c */ /* 0x000fd2000e781270 */
[----:B------:R-:W-:Y:S02]  /*3ac60*/  @P6 LOP3.LUT R4, R4, 0x8, RZ, 0xfc, !PT ;  /* 0x0000000804046812 */ /* 0x000fe400078efcff */
[----:B------:R-:W-:Y:S01]  /*3ac70*/  ISETP.GE.AND P6, PT, R108, UR60, PT ;  /* 0x0000003c6c007c0c */ /* 0x000fe2000bfc6270 */
[----:B------:R-:W-:Y:S01]  /*3ac80*/  VIADD R116, R0, 0xfa ;  /* 0x000000fa00747836 */ /* 0x000fe20000000000 */
[----:B------:R-:W-:Y:S01]  /*3ac90*/  LOP3.LUT R4, R4, 0xffffffdf, RZ, 0xc0, !PT ;  /* 0xffffffdf04047812 */ /* 0x000fe200078ec0ff */
[----:B------:R-:W-:Y:S01]  /*3aca0*/  VIADD R0, R0, 0xff ;  /* 0x000000ff00007836 */ /* 0x000fe20000000000 */
[----:B------:R-:W-:Y:S02]  /*3acb0*/  LOP3.LUT R8, R8, 0xfffffffb, RZ, 0xc0, !PT ;  /* 0xfffffffb08087812 */ /* 0x000fe400078ec0ff */
[----:B------:R-:W-:Y:S02]  /*3acc0*/  LOP3.LUT R122, R122, 0xf0, RZ, 0xc0, !PT ;  /* 0x000000f07a7a7812 */ /* 0x000fe400078ec0ff */
[----:B------:R-:W-:-:S02]  /*3acd0*/  @P4 LOP3.LUT R8, R8, 0x4, RZ, 0xfc, !PT ;  /* 0x0000000408084812 */ /* 0x000fc400078efcff */
[----:B------:R-:W-:Y:S02]  /*3ace0*/  LOP3.LUT R121, R121, 0x400, RZ, 0xc0, !PT ;  /* 0x0000040079797812 */ /* 0x000fe400078ec0ff */
[----:B------:R-:W-:Y:S02]  /*3acf0*/  ISETP.GE.AND P0, PT, R116, UR19, PT ;  /* 0x0000001374007c0c */ /* 0x000fe4000bf06270 */
[----:B------:R-:W-:Y:S02]  /*3ad00*/  @P6 LOP3.LUT R4, R4, 0x20, RZ, 0xfc, !PT ;  /* 0x0000002004046812 */ /* 0x000fe400078efcff */
[----:B------:R-:W-:Y:S02]  /*3ad10*/  ISETP.GE.AND P6, PT, R0, UR33, PT ;  /* 0x0000002100007c0c */ /* 0x000fe4000bfc6270 */
[----:B------:R-:W-:Y:S01]  /*3ad20*/  LOP3.LUT P4, RZ, R190, 0x10000, RZ, 0xc0, !PT ;  /* 0x00010000beff7812 */ /* 0x000fe2000788c0ff */
[----:B------:R-:W2:Y:S01]  /*3ad30*/  LDL.LU R136, [R1+0xf24] ;  /* 0x000f240001887983 */ /* 0x000ea20000300800 */
[----:B------:R-:W-:Y:S01]  /*3ad40*/  IADD3 R54, R121, UR4, R122 ;  /* 0x0000000479367c10 */ /* 0x000fe2000fffe07a */
[----:B------:R-:W-:Y:S01]  /*3ad50*/  ULDC UR5, c[0x0][0x228] ;  /* 0x00008a0000057ab9 */ /* 0x000fe20000000800 */
[----:B------:R-:W-:Y:S01]  /*3ad60*/  BAR.SYNC.DEFER_BLOCKING 0x0 ;  /* 0x0000000000007b1d */ /* 0x000fe20000010000 */
[----:B------:R-:W-:-:S02]  /*3ad70*/  LOP3.LUT R9, R9, 0xffbfffff, RZ, 0xc0, !PT ;  /* 0xffbfffff09097812 */ /* 0x000fc400078ec0ff */
[----:B------:R-:W-:Y:S02]  /*3ad80*/  LOP3.LUT R190, R190, 0xffffff7f, RZ, 0xc0, !PT ;  /* 0xffffff7fbebe7812 */ /* 0x000fe400078ec0ff */
[----:B------:R-:W-:Y:S01]  /*3ad90*/  LOP3.LUT R191, R191, 0x7fffffff, RZ, 0xc0, !PT ;  /* 0x7fffffffbfbf7812 */ /* 0x000fe200078ec0ff */
[----:B------:R-:W-:Y:S01]  /*3ada0*/  ULDC UR8, c[0x0][0x228] ;  /* 0x00008a0000087ab9 */ /* 0x000fe20000000800 */
[----:B------:R-:W3:Y:S04]  /*3adb0*/  LDL.LU R137, [R1+0x114c] ;  /* 0x00114c0001897983 */ /* 0x000ee80000300800 */
        /* <DEDUP_REMOVED lines=14> */
[----:B------:R-:W2:Y:S04]  /*3aea0*/  LDL.LU R149, [R1+0xf20] ;  /* 0x000f200001957983 */ /* 0x000ea80000300800 */
[----:B------:R-:W3:Y:S04]  /*3aeb0*/  LDL.LU R151, [R1+0xf1c] ;  /* 0x000f1c0001977983 */ /* 0x000ee80000300800 */
[----:B------:R-:W4:Y:S04]  /*3aec0*/  LDL.LU R153, [R1+0xf88] ;  /* 0x000f880001997983 */ /* 0x000f280000300800 */
[----:B------:R-:W2:Y:S04]  /*3aed0*/  LDL.LU R155, [R1+0xf94] ;  /* 0x000f9400019b7983 */ /* 0x000ea80000300800 */
[----:B------:R-:W3:Y:S04]  /*3aee0*/  LDL.LU R157, [R1+0xf9c] ;  /* 0x000f9c00019d7983 */ /* 0x000ee80000300800 */
[----:B------:R-:W4:Y:S04]  /*3aef0*/  LDL.LU R161, [R1+0x11e0] ;  /* 0x0011e00001a17983 */ /* 0x000f280000300800 */
[----:B------:R-:W4:Y:S04]  /*3af00*/  LDL.LU R162, [R1+0x11d0] ;  /* 0x0011d00001a27983 */ /* 0x000f280000300800 */
[----:B------:R-:W4:Y:S04]  /*3af10*/  LDL.LU R160, [R1+0x11b0] ;  /* 0x0011b00001a07983 */ /* 0x000f280000300800 */
[----:B------:R-:W2:Y:S04]  /*3af20*/  LDL.LU R163, [R1+0x1114] ;  /* 0x0011140001a37983 */ /* 0x000ea80000300800 */
[----:B------:R-:W4:Y:S04]  /*3af30*/  LDL.LU R159, [R1+0xe70] ;  /* 0x000e7000019f7983 */ /* 0x000f280000300800 */
[----:B------:R-:W4:Y:S04]  /*3af40*/  LDL.LU R152, [R1+0x1144] ;  /* 0x0011440001987983 */ /* 0x000f280000300800 */
[----:B------:R-:W4:Y:S04]  /*3af50*/  LDL.LU R154, [R1+0xf4c] ;  /* 0x000f4c00019a7983 */ /* 0x000f280000300800 */
[----:B------:R-:W4:Y:S04]  /*3af60*/  LDL.LU R150, [R1+0xe78] ;  /* 0x000e780001967983 */ /* 0x000f280000300800 */
[----:B------:R-:W4:Y:S04]  /*3af70*/  LDL.LU R164, [R1+0x111c] ;  /* 0x00111c0001a47983 */ /* 0x000f280000300800 */
[----:B------:R-:W3:Y:S04]  /*3af80*/  LDL.LU R165, [R1+0x11f4] ;  /* 0x0011f40001a57983 */ /* 0x000ee80000300800 */
[----:B------:R-:W3:Y:S01]  /*3af90*/  LDL.LU R167, [R1+0xfb8] ;  /* 0x000fb80001a77983 */ /* 0x000ee20000300800 */
[----:B------:R-:W-:-:S02]  /*3afa0*/  @P5 LOP3.LUT R9, R9, 0x400000, RZ, 0xfc, !PT ;  /* 0x0040000009095812 */ /* 0x000fc400078efcff */
[----:B------:R-:W-:Y:S01]  /*3afb0*/  LOP3.LUT P5, RZ, R14, 0x400000, RZ, 0xc0, !PT ;  /* 0x004000000eff7812 */ /* 0x000fe200078ac0ff */
[----:B------:R-:W-:Y:S01]  /*3afc0*/  STL.64 [R1+0x12a0], R28 ;  /* 0x0012a01c01007387 */ /* 0x000fe20000100a00 */
[----:B------:R-:W-:-:S03]  /*3afd0*/  LOP3.LUT R9, R9, 0xffdfffff, RZ, 0xc0, !PT ;  /* 0xffdfffff09097812 */ /* 0x000fc600078ec0ff */
[----:B------:R-:W-:Y:S01]  /*3afe0*/  STL.64 [R1+0x1298], R26 ;  /* 0x0012981a01007387 */ /* 0x000fe20000100a00 */
[----:B------:R-:W-:Y:S02]  /*3aff0*/  @P0 LOP3.LUT R9, R9, 0x200000, RZ, 0xfc, !PT ;  /* 0x0020000009090812 */ /* 0x000fe400078efcff */
        /* <DEDUP_REMOVED lines=9> */
[----:B------:R-:W-:-:S03]  /*3b090*/  @P2 LOP3.LUT R9, R9, 0x80000, RZ, 0xfc, !PT ;  /* 0x0008000009092812 */ /* 0x000fc600078efcff */
[----:B------:R-:W-:Y:S01]  /*3b0a0*/  STL.64 [R1+0x1270], R4 ;  /* 0x0012700401007387 */ /* 0x000fe20000100a00 */
[C---:B------:R-:W-:Y:S02]  /*3b0b0*/  LOP3.LUT P2, RZ, R9.reuse, 0x4000, RZ, 0xc0, !PT ;  /* 0x0000400009ff7812 */ /* 0x040fe4000784c0ff */
[----:B------:R-:W-:Y:S01]  /*3b0c0*/  LOP3.LUT R9, R9, 0xfffbffff, RZ, 0xc0, !PT ;  /* 0xfffbffff09097812 */ /* 0x000fe200078ec0ff */
[----:B------:R-:W-:Y:S03]  /*3b0d0*/  STL.64 [R1+0x1268], R6 ;  /* 0x0012680601007387 */ /* 0x000fe60000100a00 */
[----:B------:R-:W-:Y:S01]  /*3b0e0*/  @P6 LOP3.LUT R9, R9, 0x40000, RZ, 0xfc, !PT ;  /* 0x0004000009096812 */ /* 0x000fe200078efcff */
[----:B------:R0:W-:Y:S03]  /*3b0f0*/  STL.64 [R1+0x1260], R2 ;  /* 0x0012600201007387 */ /* 0x0001e60000100a00 */
[----:B------:R-:W-:-:S02]  /*3b100*/  LOP3.LUT P6, RZ, R9, 0x80, RZ, 0xc0, !PT ;  /* 0x0000008009ff7812 */ /* 0x000fc400078cc0ff */
[----:B------:R-:W-:-:S04]  /*3b110*/  LOP3.LUT R9, R9, 0xfffdffff, RZ, 0xc0, !PT ;  /* 0xfffdffff09097812 */ /* 0x000fc800078ec0ff */
[----:B------:R-:W-:-:S04]  /*3b120*/  @P3 LOP3.LUT R9, R9, 0x20000, RZ, 0xfc, !PT ;  /* 0x0002000009093812 */ /* 0x000fc800078efcff */
[C---:B------:R-:W-:Y:S02]  /*3b130*/  LOP3.LUT P3, RZ, R9.reuse, 0x8000, RZ, 0xc0, !PT ;  /* 0x0000800009ff7812 */ /* 0x040fe4000786c0ff */
[----:B------:R-:W-:-:S04]  /*3b140*/  LOP3.LUT R9, R9, 0xfffeffff, RZ, 0xc0, !PT ;  /* 0xfffeffff09097812 */ /* 0x000fc800078ec0ff */
[----:B------:R-:W-:Y:S02]  /*3b150*/  @P4 LOP3.LUT R9, R9, 0x10000, RZ, 0xfc, !PT ;  /* 0x0001000009094812 */ /* 0x000fe400078efcff */
[----:B---3--:R-:W-:Y:S02]  /*3b160*/  PRMT R169, R165, 0x5410, R167 ;  /* 0x00005410a5a97816 */ /* 0x008fe400000000a7 */
[----:B------:R-:W3:Y:S04]  /*3b170*/  LDL.LU R167, [R1+0xfb4] ;  /* 0x000fb40001a77983 */ /* 0x000ee80000300800 */
[----:B------:R-:W3:Y:S02]  /*3b180*/  LDL.LU R165, [R1+0x11f0] ;  /* 0x0011f00001a57983 */ /* 0x000ee40000300800 */
[----:B---3--:R-:W-:Y:S01]  /*3b190*/  PRMT R170, R165, 0x5410, R167 ;  /* 0x00005410a5aa7816 */ /* 0x008fe200000000a7 */
[----:B--2---:R-:W-:Y:S01]  /*3b1a0*/  IMAD.MOV.U32 R165, RZ, RZ, R163 ;  /* 0x000000ffffa57224 */ /* 0x004fe200078e00a3 */
[----:B------:R-:W2:Y:S01]  /*3b1b0*/  LDL.LU R167, [R1+0xfb0] ;  /* 0x000fb00001a77983 */ /* 0x000ea20000300800 */
[----:B------:R-:W-:-:S02]  /*3b1c0*/  IMAD.MOV.U32 R163, RZ, RZ, R157 ;  /* 0x000000ffffa37224 */ /* 0x000fc400078e009d */
[----:B------:R-:W-:Y:S02]  /*3b1d0*/  IMAD.MOV.U32 R157, RZ, RZ, R155 ;  /* 0x000000ffff9d7224 */ /* 0x000fe400078e009b */
[----:B----4-:R-:W-:Y:S02]  /*3b1e0*/  IMAD.MOV.U32 R155, RZ, RZ, R153 ;  /* 0x000000ffff9b7224 */ /* 0x010fe400078e0099 */
[----:B------:R-:W-:Y:S02]  /*3b1f0*/  IMAD.MOV.U32 R153, RZ, RZ, R151 ;  /* 0x000000ffff997224 */ /* 0x000fe400078e0097 */
[----:B------:R-:W-:Y:S02]  /*3b200*/  IMAD.MOV.U32 R151, RZ, RZ, R149 ;  /* 0x000000ffff977224 */ /* 0x000fe400078e0095 */
[----:B------:R-:W-:Y:S02]  /*3b210*/  IMAD.MOV.U32 R149, RZ, RZ, R137 ;  /* 0x000000ffff957224 */ /* 0x000fe400078e0089 */
[----:B------:R-:W-:-:S02]  /*3b220*/  IMAD.MOV.U32 R137, RZ, RZ, R136 ;  /* 0x000000ffff897224 */ /* 0x000fc400078e0088 */
[----:B------:R-:W-:Y:S02]  /*3b230*/  IMAD.MOV.U32 R136, RZ, RZ, R164 ;  /* 0x000000ffff887224 */ /* 0x000fe400078e00a4 */
[----:B------:R-:W2:Y:S02]  /*3b240*/  LDL.LU R164, [R1+0x11ec] ;  /* 0x0011ec0001a47983 */ /* 0x000ea40000300800 */
[----:B--2---:R-:W-:Y:S02]  /*3b250*/  PRMT R164, R164, 0x5410, R167 ;  /* 0x00005410a4a47816 */ /* 0x004fe400000000a7 */
[----:B------:R-:W2:Y:S02]  /*3b260*/  LDL.LU R167, [R1+0xe90] ;  /* 0x000e900001a77983 */ /* 0x000ea40000300800 */
[----:B--2---:R-:W-:Y:S02]  /*3b270*/  LOP3.LUT R52, R167, 0xffff, RZ, 0xc0, !PT ;  /* 0x0000ffffa7347812 */ /* 0x004fe400078ec0ff */
[----:B------:R-:W2:Y:S02]  /*3b280*/  LDL.LU R167, [R1+0xe84] ;  /* 0x000e840001a77983 */ /* 0x000ea40000300800 */
[----:B--2---:R-:W-:-:S02]  /*3b290*/  LOP3.LUT R51, R167, 0xffff, RZ, 0xc0, !PT ;  /* 0x0000ffffa7337812 */ /* 0x004fc400078ec0ff */
[----:B------:R-:W2:Y:S02]  /*3b2a0*/  LDL.LU R167, [R1+0xe80] ;  /* 0x000e800001a77983 */ /* 0x000ea40000300800 */
[----:B--2---:R-:W-:Y:S02]  /*3b2b0*/  LOP3.LUT R50, R167, 0xffff, RZ, 0xc0, !PT ;  /* 0x0000ffffa7327812 */ /* 0x004fe400078ec0ff */
[----:B------:R-:W2:Y:S02]  /*3b2c0*/  LDL.LU R167, [R1+0xe74] ;  /* 0x000e740001a77983 */ /* 0x000ea40000300800 */
[----:B--2---:R-:W-:Y:S02]  /*3b2d0*/  LOP3.LUT R49, R167, 0xffff, RZ, 0xc0, !PT ;  /* 0x0000ffffa7317812 */ /* 0x004fe400078ec0ff */
[----:B------:R-:W2:Y:S02]  /*3b2e0*/  LDL.LU R167, [R1+0xe6c] ;  /* 0x000e6c0001a77983 */ /* 0x000ea40000300800 */
[----:B--2---:R-:W-:-:S02]  /*3b2f0*/  LOP3.LUT R48, R167, 0xffff, RZ, 0xc0, !PT ;  /* 0x0000ffffa7307812 */ /* 0x004fc400078ec0ff */
[----:B------:R-:W2:Y:S02]  /*3b300*/  LDL.LU R167, [R1+0xe48] ;  /* 0x000e480001a77983 */ /* 0x000ea40000300800 */
[----:B--2---:R-:W-:Y:S01]  /*3b310*/  LOP3.LUT R0, R167, 0xffff, RZ, 0xc0, !PT ;  /* 0x0000ffffa7007812 */ /* 0x004fe200078ec0ff */
[----:B------:R-:W-:Y:S02]  /*3b320*/  IMAD.MOV.U32 R167, RZ, RZ, R165 ;  /* 0x000000ffffa77224 */ /* 0x000fe400078e00a5 */
[----:B------:R-:W2:Y:S04]  /*3b330*/  LDL.LU R165, [R1+0x1120] ;  /* 0x0011200001a57983 */ /* 0x000ea80000300800 */
[----:B------:R-:W3:Y:S04]  /*3b340*/  LDL.LU R171, [R1+0x1118] ;  /* 0x0011180001ab7983 */ /* 0x000ee80000300800 */
[----:B0-----:R-:W4:Y:S01]  /*3b350*/  LDL.LU R2, [R1+0xe68] ;  /* 0x000e680001027983 */ /* 0x001f220000300800 */
[----:B------:R-:W-:-:S02]  /*3b360*/  IMAD.MOV.U32 R173, RZ, RZ, R151 ;  /* 0x000000ffffad7224 */ /* 0x000fc400078e0097 */
[----:B------:R-:W-:Y:S01]  /*3b370*/  IMAD.MOV.U32 R174, RZ, RZ, R155 ;  /* 0x000000ffffae7224 */ /* 0x000fe200078e009b */
[----:B------:R-:W-:Y:S01]  /*3b380*/  SHF.R.U32.HI R155, RZ, 0x8, R0 ;  /* 0x00000008ff9b7819 */ /* 0x000fe20000011600 */
[----:B------:R-:W-:Y:S01]  /*3b390*/  IMAD.MOV.U32 R151, RZ, RZ, R156 ;  /* 0x000000ffff977224 */ /* 0x000fe200078e009c */
[----:B------:R-:W-:Y:S01]  /*3b3a0*/  PRMT R156, R50, 0x3340, R0 ;  /* 0x00003340329c7816 */ /* 0x000fe20000000000 */
[----:B------:R-:W-:Y:S01]  /*3b3b0*/  IMAD.MOV.U32 R172, RZ, RZ, R153 ;  /* 0x000000ffffac7224 */ /* 0x000fe200078e0099 */
[----:B------:R-:W-:Y:S01]  /*3b3c0*/  SHF.R.U32.HI R53, RZ, 0x8, R52 ;  /* 0x00000008ff357819 */ /* 0x000fe20000011634 */
[----:B------:R-:W-:Y:S02]  /*3b3d0*/  IMAD.MOV.U32 R153, RZ, RZ, R139 ;  /* 0x000000ffff997224 */ /* 0x000fe400078e008b */
[----:B------:R-:W-:Y:S02]  /*3b3e0*/  IMAD.MOV.U32 R175, RZ, RZ, R167 ;  /* 0x000000ffffaf7224 */ /* 0x000fe400078e00a7 */
[----:B------:R-:W-:-:S02]  /*3b3f0*/  IMAD.MOV.U32 R133, RZ, RZ, R163 ;  /* 0x000000ffff857224 */ /* 0x000fc400078e00a3 */
[----:B------:R-:W-:Y:S02]  /*3b400*/  IMAD.MOV.U32 R168, RZ, RZ, R157 ;  /* 0x000000ffffa87224 */ /* 0x000fe400078e009d */
[----:B------:R-:W-:Y:S01]  /*3b410*/  IMAD.MOV.U32 R167, RZ, RZ, R148 ;  /* 0x000000ffffa77224 */ /* 0x000fe200078e0094 */
[--C-:B------:R-:W-:Y:S01]  /*3b420*/  PRMT R148, R51, 0x3340, R48.reuse ;  /* 0x0000334033947816 */ /* 0x100fe20000000030 */
[----:B------:R-:W-:Y:S01]  /*3b430*/  IMAD.MOV.U32 R163, RZ, RZ, R147 ;  /* 0x000000ffffa37224 */ /* 0x000fe200078e0093 */
[----:B------:R-:W-:Y:S01]  /*3b440*/  SHF.R.U32.HI R147, RZ, 0x8, R48 ;  /* 0x00000008ff937819 */ /* 0x000fe20000011630 */
[----:B------:R-:W-:Y:S01]  /*3b450*/  IMAD.MOV.U32 R157, RZ, RZ, R140 ;  /* 0x000000ffff9d7224 */ /* 0x000fe200078e008c */
[----:B------:R-:W-:Y:S02]  /*3b460*/  LOP3.LUT R48, R53, 0xffff, RZ, 0xc0, !PT ;  /* 0x0000ffff35307812 */ /* 0x000fe400078ec0ff */
[----:B------:R-:W-:Y:S02]  /*3b470*/  PRMT R140, R52, 0x3340, R49 ;  /* 0x00003340348c7816 */ /* 0x000fe40000000031 */
[----:B------:R-:W-:Y:S01]  /*3b480*/  LOP3.LUT R53, R151, 0xffff, RZ, 0xc0, !PT ;  /* 0x0000ffff97357812 */ /* 0x000fe200078ec0ff */
[----:B------:R-:W-:Y:S01]  /*3b490*/  IMAD.MOV.U32 R151, RZ, RZ, R144 ;  /* 0x000000ffff977224 */ /* 0x000fe200078e0090 */
[----:B------:R-:W-:Y:S01]  /*3b4a0*/  LOP3.LUT R52, R150, 0xffff, RZ, 0xc0, !PT ;  /* 0x0000ffff96347812 */ /* 0x000fe200078ec0ff */
[----:B------:R-:W-:Y:S01]  /*3b4b0*/  IMAD.MOV.U32 R150, RZ, RZ, R145 ;  /* 0x000000ffff967224 */ /* 0x000fe200078e0091 */
[----:B------:R-:W-:Y:S01]  /*3b4c0*/  LOP3.LUT R55, R157, 0xffff, RZ, 0xc0, !PT ;  /* 0x0000ffff9d377812 */ /* 0x000fe200078ec0ff */
[----:B------:R-:W-:-:S02]  /*3b4d0*/  IMAD.MOV.U32 R144, RZ, RZ, R134 ;  /* 0x000000ffff907224 */ /* 0x000fc400078e0086 */
[----:B------:R-:W-:Y:S02]  /*3b4e0*/  IMAD.MOV.U32 R157, RZ, RZ, R146 ;  /* 0x000000ffff9d7224 */ /* 0x000fe400078e0092 */
[----:B------:R-:W-:Y:S02]  /*3b4f0*/  IMAD.MOV.U32 R145, RZ, RZ, R152 ;  /* 0x000000ffff917224 */ /* 0x000fe400078e0098 */
[----:B------:R-:W-:Y:S01]  /*3b500*/  IMAD.MOV.U32 R146, RZ, RZ, R154 ;  /* 0x000000ffff927224 */ /* 0x000fe200078e009a */
[----:B----4-:R-:W-:-:S05]  /*3b510*/  LOP3.LUT R0, R2, 0x300, RZ, 0xc0, !PT ;  /* 0x0000030002007812 */ /* 0x010fca00078ec0ff */
[----:B------:R-:W-:Y:S01]  /*3b520*/  IMAD.IADD R0, R54, 0x1, R0 ;  /* 0x0000000136007824 */ /* 0x000fe200078e0200 */
[----:B------:R-:W-:Y:S01]  /*3b530*/  LOP3.LUT R54, R153, 0xffff, RZ, 0xc0, !PT ;  /* 0x0000ffff99367812 */ /* 0x000fe200078ec0ff */
[----:B------:R-:W-:Y:S02]  /*3b540*/  IMAD.MOV.U32 R153, RZ, RZ, R149 ;  /* 0x000000ffff997224 */ /* 0x000fe400078e0095 */
[----:B------:R-:W-:Y:S02]  /*3b550*/  IMAD.MOV.U32 R149, RZ, RZ, R135 ;  /* 0x000000ffff957224 */ /* 0x000fe400078e0087 */
[----:B------:R-:W4:Y:S04]  /*3b560*/  LDL.LU R135, [R1+0xf2c] ;  /* 0x000f2c0001877983 */ /* 0x000f280000300800 */
[----:B------:R-:W4:Y:S04]  /*3b570*/  LDL.LU R134, [R1+0x1124] ;  /* 0x0011240001867983 */ /* 0x000f280000300800 */
[----:B------:R-:W3:Y:S04]  /*3b580*/  LDL.LU R152, [R1+0xf08] ;  /* 0x000f080001987983 */ /* 0x000ee80000300800 */
[----:B------:R-:W3:Y:S01]  /*3b590*/  LDL.LU R154, [R1+0x10fc] ;  /* 0x0010fc00019a7983 */ /* 0x000ee20000300800 */
[----:B------:R-:W-:-:S03]  /*3b5a0*/  SHF.R.U32.HI R139, RZ, 0x8, R49 ;  /* 0x00000008ff8b7819 */ /* 0x000fc60000011631 */
[----:B------:R-:W4:Y:S01]  /*3b5b0*/  LDL.LU R126, [R1+0xf0c] ;  /* 0x000f0c00017e7983 */ /* 0x000f220000300800 */
[----:B------:R-:W-:-:S03]  /*3b5c0*/  LOP3.LUT R139, R139, 0xffff, RZ, 0xc0, !PT ;  /* 0x0000ffff8b8b7812 */ /* 0x000fc600078ec0ff */
[----:B------:R-:W4:Y:S04]  /*3b5d0*/  LDL.LU R127, [R1+0x1100] ;  /* 0x00110000017f7983 */ /* 0x000f280000300800 */
[----:B------:R-:W4:Y:S01]  /*3b5e0*/  LDL.LU R128, [R1+0xf10] ;  /* 0x000f100001807983 */ /* 0x000f220000300800 */
[----:B------:R-:W-:-:S03]  /*3b5f0*/  PRMT R161, R161, 0x5410, R133 ;  /* 0x00005410a1a17816 */ /* 0x000fc60000000085 */
[----:B------:R-:W4:Y:S01]  /*3b600*/  LDL.LU R129, [R1+0x1104] ;  /* 0x0011040001817983 */ /* 0x000f220000300800 */
[----:B------:R-:W-:-:S03]  /*3b610*/  PRMT R139, R48, 0x3340, R139 ;  /* 0x00003340308b7816 */ /* 0x000fc6000000008b */
[----:B------:R-:W4:Y:S01]  /*3b620*/  LDL.LU R130, [R1+0xf14] ;  /* 0x000f140001827983 */ /* 0x000f220000300800 */
[----:B------:R-:W-:-:S03]  /*3b630*/  PRMT R162, R162, 0x5410, R168 ;  /* 0x00005410a2a27816 */ /* 0x000fc600000000a8 */
[----:B------:R-:W4:Y:S01]  /*3b640*/  LDL.LU R131, [R1+0x1108] ;  /* 0x0011080001837983 */ /* 0x000f220000300800 */
[----:B------:R-:W-:-:S03]  /*3b650*/  PRMT R48, R175, 0x5410, R172 ;  /* 0x00005410af307816 */ /* 0x000fc600000000ac */
[----:B------:R-:W4:Y:S04]  /*3b660*/  LDL.LU R132, [R1+0xf04] ;  /* 0x000f040001847983 */ /* 0x000f280000300800 */
[----:B------:R-:W4:Y:S04]  /*3b670*/  LDL.LU R133, [R1+0x10f4] ;  /* 0x0010f40001857983 */ /* 0x000f280000300800 */
[----:B------:R-:W4:Y:S04]  /*3b680*/  LDL.LU R168, [R1+0xefc] ;  /* 0x000efc0001a87983 */ /* 0x000f280000300800 */
[----:B------:R-:W4:Y:S01]  /*3b690*/  LDL.LU R175, [R1+0x10f0] ;  /* 0x0010f00001af7983 */ /* 0x000f220000300800 */
[----:B------:R-:W-:-:S02]  /*3b6a0*/  SHF.R.U32.HI R49, RZ, 0x8, R51 ;  /* 0x00000008ff317819 */ /* 0x000fc40000011633 */
[----:B------:R-:W-:Y:S02]  /*3b6b0*/  SHF.R.U32.HI R51, RZ, 0x8, R50 ;  /* 0x00000008ff337819 */ /* 0x000fe40000011632 */
[----:B------:R-:W-:Y:S02]  /*3b6c0*/  LOP3.LUT R155, R155, 0xffff, RZ, 0xc0, !PT ;  /* 0x0000ffff9b9b7812 */ /* 0x000fe400078ec0ff */
[----:B------:R-:W-:Y:S02]  /*3b6d0*/  LOP3.LUT R50, R51, 0xffff, RZ, 0xc0, !PT ;  /* 0x0000ffff33327812 */ /* 0x000fe400078ec0ff */
[----:B------:R-:W-:Y:S02]  /*3b6e0*/  LOP3.LUT R49, R49, 0xffff, RZ, 0xc0, !PT ;  /* 0x0000ffff31317812 */ /* 0x000fe400078ec0ff */
[----:B------:R-:W-:Y:S02]  /*3b6f0*/  LOP3.LUT R147, R147, 0xffff, RZ, 0xc0, !PT ;  /* 0x0000ffff93937812 */ /* 0x000fe400078ec0ff */
[----:B------:R-:W-:-:S02]  /*3b700*/  LOP3.LUT R56, R163, 0xffff, RZ, 0xc0, !PT ;  /* 0x0000ffffa3387812 */ /* 0x000fc400078ec0ff */
[----:B------:R-:W-:Y:S02]  /*3b710*/  PRMT R155, R50, 0x3340, R155 ;  /* 0x00003340329b7816 */ /* 0x000fe4000000009b */
[----:B--2---:R-:W-:Y:S02]  /*3b720*/  PRMT R50, R165, 0x5410, R167 ;  /* 0x00005410a5327816 */ /* 0x004fe400000000a7 */
[----:B------:R-:W-:Y:S02]  /*3b730*/  PRMT R147, R49, 0x3340, R147 ;  /* 0x0000334031937816 */ /* 0x000fe40000000093 */
[----:B------:R-:W-:Y:S02]  /*3b740*/  LOP3.LUT R51, R159, 0xffff, RZ, 0xc0, !PT ;  /* 0x0000ffff9f337812 */ /* 0x000fe400078ec0ff */
[--C-:B------:R-:W-:Y:S02]  /*3b750*/  PRMT R165, R56, 0x3340, R53.reuse ;  /* 0x0000334038a57816 */ /* 0x100fe40000000035 */
[----:B------:R-:W-:-:S02]  /*3b760*/  SHF.R.U32.HI R163, RZ, 0x8, R53 ;  /* 0x00000008ffa37819 */ /* 0x000fc40000011635 */
[----:B---3--:R-:W-:Y:S02]  /*3b770*/  PRMT R59, R154, 0x5410, R152 ;  /* 0x000054109a3b7816 */ /* 0x008fe40000000098 */
[----:B------:R-:W2:Y:S04]  /*3b780*/  LDL.LU R152, [R1+0xef0] ;  /* 0x000ef00001987983 */ /* 0x000ea80000300800 */
[----:B------:R-:W2:Y:S01]  /*3b790*/  LDL.LU R154, [R1+0x10e4] ;  /* 0x0010e400019a7983 */ /* 0x000ea20000300800 */
[----:B------:R-:W-:Y:S02]  /*3b7a0*/  PRMT R49, R171, 0x5410, R173 ;  /* 0x00005410ab317816 */ /* 0x000fe400000000ad */
[----:B------:R-:W-:Y:S01]  /*3b7b0*/  SHF.R.U32.HI R57, RZ, 0x8, R56 ;  /* 0x00000008ff397819 */ /* 0x000fe20000011638 */
[----:B------:R-:W3:Y:S01]  /*3b7c0*/  LDL.LU R167, [R1+0xef4] ;  /* 0x000ef40001a77983 */ /* 0x000ee20000300800 */
[----:B------:R-:W-:-:S02]  /*3b7d0*/  SHF.R.U32.HI R53, RZ, 0x8, R54 ;  /* 0x00000008ff357819 */ /* 0x000fc40000011636 */
[----:B------:R-:W-:Y:S01]  /*3b7e0*/  SHF.R.U32.HI R56, RZ, 0x8, R55 ;  /* 0x00000008ff387819 */ /* 0x000fe20000011637 */
[----:B------:R-:W3:Y:S01]  /*3b7f0*/  LDL.LU R159, [R1+0x10ec] ;  /* 0x0010ec00019f7983 */ /* 0x000ee20000300800 */
[----:B------:R-:W-:Y:S02]  /*3b800*/  SHF.R.U32.HI R171, RZ, 0x8, R52 ;  /* 0x00000008ffab7819 */ /* 0x000fe40000011634 */
[----:B------:R-:W-:Y:S02]  /*3b810*/  PRMT R160, R160, 0x5410, R174 ;  /* 0x00005410a0a07816 */ /* 0x000fe400000000ae */
[----:B------:R-:W-:Y:S02]  /*3b820*/  PRMT R174, R54, 0x3340, R51 ;  /* 0x0000334036ae7816 */ /* 0x000fe40000000033 */
[----:B------:R-:W-:Y:S02]  /*3b830*/  LOP3.LUT R54, R53, 0xffff, RZ, 0xc0, !PT ;  /* 0x0000ffff35367812 */ /* 0x000fe400078ec0ff */
[----:B------:R-:W-:-:S02]  /*3b840*/  LOP3.LUT R53, R56, 0xffff, RZ, 0xc0, !PT ;  /* 0x0000ffff38357812 */ /* 0x000fc400078ec0ff */
[----:B------:R-:W-:-:S04]  /*3b850*/  LOP3.LUT R171, R171, 0xffff, RZ, 0xc0, !PT ;  /* 0x0000ffffabab7812 */ /* 0x000fc800078ec0ff */
[----:B------:R-:W-:Y:S02]  /*3b860*/  PRMT R171, R53, 0x3340, R171 ;  /* 0x0000334035ab7816 */ /* 0x000fe400000000ab */
[----:B------:R-:W-:Y:S02]  /*3b870*/  PRMT R53, R138, 0x5410, R149 ;  /* 0x000054108a357816 */ /* 0x000fe40000000095 */
[----:B------:R-:W0:Y:S01]  /*3b880*/  S2R R138, SR_TID.X ;  /* 0x00000000008a7919 */ /* 0x000e220000002100 */
[----:B------:R-:W-:Y:S02]  /*3b890*/  PRMT R173, R55, 0x3340, R52 ;  /* 0x0000334037ad7816 */ /* 0x000fe40000000034 */
[----:B------:R-:W-:Y:S02]  /*3b8a0*/  SHF.R.U32.HI R172, RZ, 0x8, R51 ;  /* 0x00000008ffac7819 */ /* 0x000fe40000011633 */
[----:B------:R-:W-:Y:S02]  /*3b8b0*/  LOP3.LUT R52, R57, 0xffff, RZ, 0xc0, !PT ;  /* 0x0000ffff39347812 */ /* 0x000fe400078ec0ff */
[----:B------:R-:W-:-:S02]  /*3b8c0*/  LOP3.LUT R163, R163, 0xffff, RZ, 0xc0, !PT ;  /* 0x0000ffffa3a37812 */ /* 0x000fc400078ec0ff */
[----:B------:R-:W-:Y:S02]  /*3b8d0*/  LOP3.LUT R172, R172, 0xffff, RZ, 0xc0, !PT ;  /* 0x0000ffffacac7812 */ /* 0x000fe400078ec0ff */
[----:B------:R-:W-:Y:S02]  /*3b8e0*/  PRMT R51, R153, 0x5410, R157 ;  /* 0x0000541099337816 */ /* 0x000fe4000000009d */
[----:B------:R-:W-:Y:S01]  /*3b8f0*/  PRMT R163, R52, 0x3340, R163 ;  /* 0x0000334034a37816 */ /* 0x000fe200000000a3 */
[----:B------:R-:W3:Y:S01]  /*3b900*/  LDL.LU R157, [R1+0xee4] ;  /* 0x000ee400019d7983 */ /* 0x000ee20000300800 */
[----:B------:R-:W-:-:S03]  /*3b910*/  PRMT R52, R150, 0x5410, R151 ;  /* 0x0000541096347816 */ /* 0x000fc60000000097 */
[----:B------:R-:W3:Y:S01]  /*3b920*/  LDL.LU R153, [R1+0x10d8] ;  /* 0x0010d80001997983 */ /* 0x000ee20000300800 */
[----:B------:R-:W-:-:S03]  /*3b930*/  PRMT R172, R54, 0x3340, R172 ;  /* 0x0000334036ac7816 */ /* 0x000fc600000000ac */
[----:B------:R-:W3:Y:S01]  /*3b940*/  LDL.LU R151, [R1+0xee8] ;  /* 0x000ee80001977983 */ /* 0x000ee20000300800 */
[----:B------:R-:W-:-:S03]  /*3b950*/  PRMT R54, R145, 0x5410, R146 ;  /* 0x0000541091367816 */ /* 0x000fc60000000092 */
[----:B------:R-:W3:Y:S01]  /*3b960*/  LDL.LU R150, [R1+0x10dc] ;  /* 0x0010dc0001967983 */ /* 0x000ee20000300800 */
[----:B------:R-:W-:-:S03]  /*3b970*/  PRMT R55, R143, 0x5410, R144 ;  /* 0x000054108f377816 */ /* 0x000fc60000000090 */
[----:B------:R-:W3:Y:S01]  /*3b980*/  LDL.LU R149, [R1+0xeec] ;  /* 0x000eec0001957983 */ /* 0x000ee20000300800 */
[----:B0-----:R-:W-:-:S03]  /*3b990*/  LOP3.LUT R138, R138, 0x7f, RZ, 0xc0, !PT ;  /* 0x0000007f8a8a7812 */ /* 0x001fc600078ec0ff */
[----:B------:R-:W3:Y:S01]  /*3b9a0*/  LDL.LU R146, [R1+0x10e0] ;  /* 0x0010e00001927983 */ /* 0x000ee20000300800 */
[----:B------:R-:W-:-:S03]  /*3b9b0*/  PRMT R56, R141, 0x5410, R142 ;  /* 0x000054108d387816 */ /* 0x000fc6000000008e */
[----:B------:R-:W3:Y:S01]  /*3b9c0*/  LDL.LU R145, [R1+0xedc] ;  /* 0x000edc0001917983 */ /* 0x000ee20000300800 */
[----:B------:R-:W-:Y:S01]  /*3b9d0*/  LEA R2, R138, UR4, 0x4 ;  /* 0x000000048a027c11 */ /* 0x000fe2000f8e20ff */
[----:B------:R-:W-:Y:S02]  /*3b9e0*/  ULDC UR4, c[0x0][0x228] ;  /* 0x00008a0000047ab9 */ /* 0x000fe40000000800 */
[----:B------:R-:W3:Y:S01]  /*3b9f0*/  LDL.LU R144, [R1+0x10c8] ;  /* 0x0010c80001907983 */ /* 0x000ee20000300800 */
[----:B------:R-:W-:-:S03]  /*3ba00*/  PRMT R57, R136, 0x5410, R137 ;  /* 0x0000541088397816 */ /* 0x000fc60000000089 */
[----:B------:R-:W3:Y:S04]  /*3ba10*/  LDL.LU R143, [R1+0xee0] ;  /* 0x000ee000018f7983 */ /* 0x000ee80000300800 */
[----:B------:R-:W3:Y:S01]  /*3ba20*/  LDL.LU R142, [R1+0x10d0] ;  /* 0x0010d000018e7983 */ /* 0x000ee20000300800 */
[----:B----4-:R-:W-:-:S03]  /*3ba30*/  PRMT R58, R134, 0x5410, R135 ;  /* 0x00005410863a7816 */ /* 0x010fc60000000087 */
[----:B------:R-:W4:Y:S04]  /*3ba40*/  LDL.LU R141, [R1+0xec4] ;  /* 0x000ec400018d7983 */ /* 0x000f280000300800 */
[----:B------:R-:W4:Y:S04]  /*3ba50*/  LDL.LU R138, [R1+0x10c0] ;  /* 0x0010c000018a7983 */ /* 0x000f280000300800 */
[----:B------:R-:W4:Y:S04]  /*3ba60*/  LDL.LU R137, [R1+0xebc] ;  /* 0x000ebc0001897983 */ /* 0x000f280000300800 */
[----:B------:R-:W4:Y:S04]  /*3ba70*/  LDL.LU R136, [R1+0x10bc] ;  /* 0x0010bc0001887983 */ /* 0x000f280000300800 */
[----:B------:R-:W4:Y:S04]  /*3ba80*/  LDL.LU R135, [R1+0xec0] ;  /* 0x000ec00001877983 */ /* 0x000f280000300800 */
[----:B------:R-:W4:Y:S04]  /*3ba90*/  LDL.LU R134, [R1+0x10b8] ;  /* 0x0010b80001867983 */ /* 0x000f280000300800 */
[----:B------:R-:W-:Y:S01]  /*3baa0*/  STL [R1+0xe48], R2 ;  /* 0x000e480201007387 */ /* 0x000fe20000100800 */
[----:B--2---:R-:W-:-:S03]  /*3bab0*/  PRMT R65, R154, 0x5410, R152 ;  /* 0x000054109a417816 */ /* 0x004fc60000000098 */
[----:B------:R-:W2:Y:S04]  /*3bac0*/  LDL.LU R152, [R1+0xeb0] ;  /* 0x000eb00001987983 */ /* 0x000ea80000300800 */
[----:B------:R-:W2:Y:S01]  /*3bad0*/  LDL.LU R154, [R1+0x10b0] ;  /* 0x0010b000019a7983 */ /* 0x000ea20000300800 */
[----:B------:R-:W-:Y:S02]  /*3bae0*/  PRMT R61, R129, 0x5410, R128 ;  /* 0x00005410813d7816 */ /* 0x000fe40000000080 */
[----:B------:R-:W-:Y:S01]  /*3baf0*/  PRMT R62, R131, 0x5410, R130 ;  /* 0x00005410833e7816 */ /* 0x000fe20000000082 */
[----:B------:R-:W2:Y:S01]  /*3bb00*/  LDL.LU R129, [R1+0xeb4] ;  /* 0x000eb40001817983 */ /* 0x000ea20000300800 */
[----:B------:R-:W-:-:S03]  /*3bb10*/  PRMT R63, R133, 0x5410, R132 ;  /* 0x00005410853f7816 */ /* 0x000fc60000000084 */
[----:B------:R-:W2:Y:S01]  /*3bb20*/  LDL.LU R130, [R1+0x10ac] ;  /* 0x0010ac0001827983 */ /* 0x000ea20000300800 */
[----:B------:R-:W-:-:S03]  /*3bb30*/  PRMT R64, R175, 0x5410, R168 ;  /* 0x00005410af407816 */ /* 0x000fc600000000a8 */
[----:B------:R-:W2:Y:S01]  /*3bb40*/  LDL.LU R131, [R1+0xeb8] ;  /* 0x000eb80001837983 */ /* 0x000ea20000300800 */
[----:B---3--:R-:W-:-:S03]  /*3bb50*/  PRMT R66, R159, 0x5410, R167 ;  /* 0x000054109f427816 */ /* 0x008fc600000000a7 */
[----:B------:R-:W3:Y:S04]  /*3bb60*/  LDL.LU R132, [R1+0x10a4] ;  /* 0x0010a40001847983 */ /* 0x000ee80000300800 */
[----:B------:R-:W3:Y:S04]  /*3bb70*/  LDL.LU R133, [R1+0xea8] ;  /* 0x000ea80001857983 */ /* 0x000ee80000300800 */
[----:B------:R-:W3:Y:S04]  /*3bb80*/  LDL.LU R168, [R1+0x109c] ;  /* 0x00109c0001a87983 */ /* 0x000ee80000300800 */
[----:B------:R-:W3:Y:S04]  /*3bb90*/  LDL.LU R175, [R1+0xeac] ;  /* 0x000eac0001af7983 */ /* 0x000ee80000300800 */
[----:B------:R-:W3:Y:S04]  /*3bba0*/  LDL.LU R167, [R1+0x1094] ;  /* 0x0010940001a77983 */ /* 0x000ee80000300800 */
[----:B------:R-:W3:Y:S01]  /*3bbb0*/  LDL.LU R159, [R1+0x1070] ;  /* 0x00107000019f7983 */ /* 0x000ee20000300800 */
[----:B------:R-:W-:-:S03]  /*3bbc0*/  PRMT R67, R153, 0x5410, R157 ;  /* 0x0000541099437816 */ /* 0x000fc6000000009d */
[----:B------:R-:W3:Y:S04]  /*3bbd0*/  LDL.LU R157, [R1+0xe88] ;  /* 0x000e8800019d7983 */ /* 0x000ee80000300800 */
[----:B------:R-:W3:Y:S01]  /*3bbe0*/  LDL.LU R153, [R1+0x106c] ;  /* 0x00106c0001997983 */ /* 0x000ee20000300800 */
[----:B------:R-:W-:Y:S02]  /*3bbf0*/  PRMT R68, R150, 0x5410, R151 ;  /* 0x0000541096447816 */ /* 0x000fe40000000097 */
[----:B------:R-:W-:Y:S02]  /*3bc00*/  PRMT R69, R146, 0x5410, R149 ;  /* 0x0000541092457816 */ /* 0x000fe40000000095 */
[----:B------:R-:W-:Y:S02]  /*3bc10*/  PRMT R70, R144, 0x5410, R145 ;  /* 0x0000541090467816 */ /* 0x000fe40000000091 */
[----:B------:R-:W-:-:S02]  /*3bc20*/  PRMT R71, R142, 0x5410, R143 ;  /* 0x000054108e477816 */ /* 0x000fc4000000008f */
[----:B----4-:R-:W-:Y:S02]  /*3bc30*/  PRMT R72, R138, 0x5410, R141 ;  /* 0x000054108a487816 */ /* 0x010fe4000000008d */
[----:B------:R-:W-:Y:S02]  /*3bc40*/  PRMT R74, R134, 0x5410, R135 ;  /* 0x00005410864a7816 */ /* 0x000fe40000000087 */
        /* <DEDUP_REMOVED lines=8> */
[----:B------:R-:W-:-:S03]  /*3bcd0*/  PRMT R73, R136, 0x5410, R137 ;  /* 0x0000541088497816 */ /* 0x000fc60000000089 */
[----:B------:R-:W4:Y:S04]  /*3bce0*/  LDL.LU R143, [R1+0xec8] ;  /* 0x000ec800018f7983 */ /* 0x000f280000300800 */
[----:B------:R-:W4:Y:S04]  /*3bcf0*/  LDL.LU R142, [R1+0x1088] ;  /* 0x00108800018e7983 */ /* 0x000f280000300800 */
[----:B------:R-:W4:Y:S04]  /*3bd00*/  LDL.LU R141, [R1+0xecc] ;  /* 0x000ecc00018d7983 */ /* 0x000f280000300800 */
[----:B------:R-:W4:Y:S04]  /*3bd10*/  LDL.LU R138, [R1+0x1084] ;  /* 0x00108400018a7983 */ /* 0x000f280000300800 */
[----:B------:R-:W4:Y:S04]  /*3bd20*/  LDL.LU R137, [R1+0xea0] ;  /* 0x000ea00001897983 */ /* 0x000f280000300800 */
[----:B------:R-:W4:Y:S01]  /*3bd30*/  LDL.LU R136, [R1+0x1054] ;  /* 0x0010540001887983 */ /* 0x000f220000300800 */
[----:B--2---:R-:W-:-:S03]  /*3bd40*/  PRMT R75, R154, 0x5410, R152 ;  /* 0x000054109a4b7816 */ /* 0x004fc60000000098 */
[----:B------:R-:W2:Y:S04]  /*3bd50*/  LDL.LU R152, [R1+0xea4] ;  /* 0x000ea40001987983 */ /* 0x000ea80000300800 */
[----:B------:R-:W2:Y:S01]  /*3bd60*/  LDL.LU R154, [R1+0x104c] ;  /* 0x00104c00019a7983 */ /* 0x000ea20000300800 */
[----:B------:R-:W-:Y:S02]  /*3bd70*/  PRMT R60, R127, 0x5410, R126 ;  /* 0x000054107f3c7816 */ /* 0x000fe4000000007e */
[----:B------:R-:W-:Y:S02]  /*3bd80*/  PRMT R76, R130, 0x5410, R129 ;  /* 0x00005410824c7816 */ /* 0x000fe40000000081 */
[----:B---3--:R-:W-:Y:S02]  /*3bd90*/  PRMT R77, R132, 0x5410, R131 ;  /* 0x00005410844d7816 */ /* 0x008fe40000000083 */
[----:B------:R-:W-:-:S02]  /*3bda0*/  PRMT R78, R168, 0x5410, R133 ;  /* 0x00005410a84e7816 */ /* 0x000fc40000000085 */
[----:B------:R-:W-:Y:S02]  /*3bdb0*/  PRMT R79, R167, 0x5410, R175 ;  /* 0x00005410a74f7816 */ /* 0x000fe400000000af */
[----:B------:R-:W-:Y:S02]  /*3bdc0*/  PRMT R80, R159, 0x5410, R252 ;  /* 0x000054109f507816 */ /* 0x000fe400000000fc */
[----:B------:R-:W-:Y:S02]  /*3bdd0*/  PRMT R81, R153, 0x5410, R157 ;  /* 0x0000541099517816 */ /* 0x000fe4000000009d */
[----:B----4-:R-:W-:Y:S02]  /*3bde0*/  PRMT R82, R135, 0x5410, R158 ;  /* 0x0000541087527816 */ /* 0x010fe4000000009e */
[----:B------:R-:W3:Y:S01]  /*3bdf0*/  LDL.LU R135, [R1+0xe98] ;  /* 0x000e980001877983 */ /* 0x000ee20000300800 */
[----:B------:R-:W-:-:S03]  /*3be00*/  PRMT R83, R134, 0x5410, R166 ;  /* 0x0000541086537816 */ /* 0x000fc600000000a6 */
        /* <DEDUP_REMOVED lines=19> */
[----:B------:R-:W-:Y:S01]  /*3bf40*/  PRMT R89, R146, 0x5410, R149 ;  /* 0x0000541092597816 */ /* 0x000fe20000000095 */
[----:B------:R-:W4:Y:S01]  /*3bf50*/  LDL.LU R151, [R1+0xf7c] ;  /* 0x000f7c0001977983 */ /* 0x000f220000300800 */
[----:B------:R-:W-:-:S03]  /*3bf60*/  PRMT R90, R144, 0x5410, R145 ;  /* 0x00005410905a7816 */ /* 0x000fc60000000091 */
[----:B------:R-:W4:Y:S01]  /*3bf70*/  LDL.LU R150, [R1+0x1164] ;  /* 0x0011640001967983 */ /* 0x000f220000300800 */
[----:B------:R-:W-:-:S03]  /*3bf80*/  PRMT R84, R142, 0x5410, R143 ;  /* 0x000054108e547816 */ /* 0x000fc6000000008f */
[----:B------:R-:W4:Y:S04]  /*3bf90*/  LDL.LU R149, [R1+0xf80] ;  /* 0x000f800001957983 */ /* 0x000f280000300800 */
[----:B------:R-:W4:Y:S01]  /*3bfa0*/  LDL.LU R146, [R1+0x1168] ;  /* 0x0011680001927983 */ /* 0x000f220000300800 */
[----:B------:R-:W-:-:S03]  /*3bfb0*/  PRMT R85, R138, 0x5410, R141 ;  /* 0x000054108a557816 */ /* 0x000fc6000000008d */
        /* <DEDUP_REMOVED lines=9> */
[----:B---3--:R-:W-:-:S03]  /*3c050*/  PRMT R91, R134, 0x5410, R135 ;  /* 0x00005410865b7816 */ /* 0x008fc60000000087 */
[----:B------:R-:W3:Y:S04]  /*3c060*/  LDL.LU R135, [R1+0xf70] ;  /* 0x000f700001877983 */ /* 0x000ee80000300800 */
[----:B------:R-:W3:Y:S01]  /*3c070*/  LDL.LU R134, [R1+0x1158] ;  /* 0x0011580001867983 */ /* 0x000ee20000300800 */
[----:B--2---:R-:W-:-:S03]  /*3c080*/  PRMT R99, R154, 0x5410, R152 ;  /* 0x000054109a637816 */ /* 0x004fc60000000098 */
[----:B------:R-:W2:Y:S04]  /*3c090*/  LDL.LU R152, [R1+0xf00] ;  /* 0x000f000001987983 */ /* 0x000ea80000300800 */
[----:B------:R-:W2:Y:S01]  /*3c0a0*/  LDL.LU R154, [R1+0x1060] ;  /* 0x00106000019a7983 */ /* 0x000ea20000300800 */
[----:B----4-:R-:W-:Y:S02]  /*3c0b0*/  PRMT R96, R127, 0x5410, R126 ;  /* 0x000054107f607816 */ /* 0x010fe4000000007e */
        /* <DEDUP_REMOVED lines=17> */
[----:B------:R-:W4:Y:S01]  /*3c1d0*/  LDL.LU R159, [R1+0x117c] ;  /* 0x00117c00019f7983 */ /* 0x000f220000300800 */
[----:B------:R-:W-:-:S03]  /*3c1e0*/  PRMT R104, R150, 0x5410, R151 ;  /* 0x0000541096687816 */ /* 0x000fc60000000097 */
[----:B------:R-:W4:Y:S04]  /*3c1f0*/  LDL.LU R157, [R1+0xf8c] ;  /* 0x000f8c00019d7983 */ /* 0x000f280000300800 */
[----:B------:R-:W4:Y:S01]  /*3c200*/  LDL.LU R153, [R1+0x1170] ;  /* 0x0011700001997983 */ /* 0x000f220000300800 */
[----:B------:R-:W-:Y:S02]  /*3c210*/  PRMT R105, R146, 0x5410, R149 ;  /* 0x0000541092697816 */ /* 0x000fe40000000095 */
[----:B------:R-:W-:Y:S02]  /*3c220*/  PRMT R106, R144, 0x5410, R145 ;  /* 0x00005410906a7816 */ /* 0x000fe40000000091 */
[----:B------:R-:W-:Y:S02]  /*3c230*/  PRMT R100, R142, 0x5410, R143 ;  /* 0x000054108e647816 */ /* 0x000fe4000000008f */
[----:B------:R-:W-:-:S02]  /*3c240*/  PRMT R101, R138, 0x5410, R141 ;  /* 0x000054108a657816 */ /* 0x000fc4000000008d */
[----:B------:R-:W-:Y:S02]  /*3c250*/  PRMT R102, R136, 0x5410, R137 ;  /* 0x0000541088667816 */ /* 0x000fe40000000089 */
[----:B---3--:R-:W-:Y:S02]  /*3c260*/  PRMT R103, R134, 0x5410, R135 ;  /* 0x0000541086677816 */ /* 0x008fe40000000087 */
        /* <DEDUP_REMOVED lines=14> */
[----:B--2---:R-:W-:-:S03]  /*3c350*/  PRMT R107, R154, 0x5410, R152 ;  /* 0x000054109a6b7816 */ /* 0x004fc60000000098 */
[----:B------:R-:W2:Y:S04]  /*3c360*/  LDL.LU R152, [R1+0xfbc] ;  /* 0x000fbc0001987983 */ /* 0x000ea80000300800 */
[----:B------:R-:W2:Y:S04]  /*3c370*/  LDL.LU R154, [R1+0x118c] ;  /* 0x00118c00019a7983 */ /* 0x000ea80000300800 */
[----:B------:R-:W-:Y:S01]  /*3c380*/  STSM.16.M88.4 [R0], R48 ;  /* 0x0000003000007844 */ /* 0x000fe20000000200 */
[----:B------:R-:W-:Y:S06]  /*3c390*/  BAR.SYNC.DEFER_BLOCKING 0x0 ;  /* 0x0000000000007b1d */ /* 0x000fec0000010000 */
[----:B------:R-:W0:Y:S02]  /*3c3a0*/  LDS.128 R48, [R2] ;  /* 0x0000000002307984 */ /* 0x000e240000000c00 */
[----:B------:R-:W-:Y:S01]  /*3c3b0*/  BAR.SYNC.DEFER_BLOCKING 0x0 ;  /* 0x0000000000007b1d */ /* 0x000fe20000010000 */
[----:B----4-:R-:W-:-:S02]  /*3c3c0*/  PRMT R113, R129, 0x5410, R128 ;  /* 0x0000541081717816 */ /* 0x010fc40000000080 */
[----:B------:R-:W-:Y:S02]  /*3c3d0*/  PRMT R114, R131, 0x5410, R130 ;  /* 0x0000541083727816 */ /* 0x000fe40000000082 */
[----:B------:R-:W-:Y:S01]  /*3c3e0*/  PRMT R108, R133, 0x5410, R132 ;  /* 0x00005410856c7816 */ /* 0x000fe20000000084 */
[----:B------:R-:W-:Y:S02]  /*3c3f0*/  STSM.16.M88.4 [R0], R52 ;  /* 0x0000003400007844 */ /* 0x000fe40000000200 */
[----:B------:R-:W-:Y:S01]  /*3c400*/  BAR.SYNC.DEFER_BLOCKING 0x0 ;  /* 0x0000000000007b1d */ /* 0x000fe20000010000 */
[----:B------:R-:W-:Y:S02]  /*3c410*/  PRMT R109, R175, 0x5410, R168 ;  /* 0x00005410af6d7816 */ /* 0x000fe400000000a8 */
[----:B------:R-:W-:-:S03]  /*3c420*/  PRMT R110, R159, 0x5410, R167 ;  /* 0x000054109f6e7816 */ /* 0x000fc600000000a7 */
[----:B------:R-:W1:Y:S01]  /*3c430*/  LDS.128 R52, [R2] ;  /* 0x0000000002347984 */ /* 0x000e620000000c00 */
[----:B---3--:R-:W-:Y:S01]  /*3c440*/  PRMT R115, R134, 0x5410, R135 ;  /* 0x0000541086737816 */ /* 0x008fe20000000087 */
[----:B------:R-:W-:Y:S06]  /*3c450*/  BAR.SYNC.DEFER_BLOCKING 0x0 ;  /* 0x0000000000007b1d */ /* 0x000fec0000010000 */
[----:B------:R-:W3:Y:S04]  /*3c460*/  LDL.LU R135, [R1+0xf38] ;  /* 0x000f380001877983 */ /* 0x000ee80000300800 */
        /* <DEDUP_REMOVED lines=11> */
[----:B------:R-:W-:Y:S01]  /*3c520*/  STSM.16.M88.4 [R0], R56 ;  /* 0x0000003800007844 */ /* 0x000fe20000000200 */
[----:B------:R-:W-:Y:S06]  /*3c530*/  BAR.SYNC.DEFER_BLOCKING 0x0 ;  /* 0x0000000000007b1d */ /* 0x000fec0000010000 */
[----:B------:R-:W1:Y:S02]  /*3c540*/  LDS.128 R56, [R2] ;  /* 0x0000000002387984 */ /* 0x000e640000000c00 */
[----:B------:R-:W-:Y:S06]  /*3c550*/  BAR.SYNC.DEFER_BLOCKING 0x0 ;  /* 0x0000000000007b1d */ /* 0x000fec0000010000 */
[----:B------:R-:W-:Y:S02]  /*3c560*/  STSM.16.M88.4 [R0], R60 ;  /* 0x0000003c00007844 */ /* 0x000fe40000000200 */
[----:B------:R-:W-:Y:S06]  /*3c570*/  BAR.SYNC.DEFER_BLOCKING 0x0 ;  /* 0x0000000000007b1d */ /* 0x000fec0000010000 */
[----:B------:R-:W1:Y:S02]  /*3c580*/  LDS.128 R60, [R2] ;  /* 0x00000000023c7984 */ /* 0x000e640000000c00 */
[----:B------:R-:W-:Y:S01]  /*3c590*/  BAR.SYNC.DEFER_BLOCKING 0x0 ;  /* 0x0000000000007b1d */ /* 0x000fe20000010000 */
[----:B--2---:R-:W-:-:S05]  /*3c5a0*/  PRMT R119, R154, 0x5410, R152 ;  /* 0x000054109a777816 */ /* 0x004fca0000000098 */
[----:B------:R-:W2:Y:S04]  /*3c5b0*/  LDL.LU R152, [R1+0xfdc] ;  /* 0x000fdc0001987983 */ /* 0x000ea80000300800 */
[----:B------:R-:W2:Y:S04]  /*3c5c0*/  LDL.LU R154, [R1+0x11ac] ;  /* 0x0011ac00019a7983 */ /* 0x000ea80000300800 */
[----:B------:R-:W-:Y:S01]  /*3c5d0*/  STSM.16.M88.4 [R0], R64 ;  /* 0x0000004000007844 */ /* 0x000fe20000000200 */
[----:B------:R-:W-:Y:S06]  /*3c5e0*/  BAR.SYNC.DEFER_BLOCKING 0x0 ;  /* 0x0000000000007b1d */ /* 0x000fec0000010000 */
[----:B------:R-:W1:Y:S02]  /*3c5f0*/  LDS.128 R64, [R2] ;  /* 0x0000000002407984 */ /* 0x000e640000000c00 */
[----:B------:R-:W-:Y:S06]  /*3c600*/  BAR.SYNC.DEFER_BLOCKING 0x0 ;  /* 0x0000000000007b1d */ /* 0x000fec0000010000 */
[----:B------:R-:W-:Y:S02]  /*3c610*/  STSM.16.M88.4 [R0], R68 ;  /* 0x0000004400007844 */ /* 0x000fe40000000200 */
[----:B------:R-:W-:Y:S01]  /*3c620*/  BAR.SYNC.DEFER_BLOCKING 0x0 ;  /* 0x0000000000007b1d */ /* 0x000fe20000010000 */
[----:B------:R-:W-:-:S02]  /*3c630*/  PRMT R111, R153, 0x5410, R157 ;  /* 0x00005410996f7816 */ /* 0x000fc4000000009d */
[----:B------:R-:W-:Y:S02]  /*3c640*/  PRMT R120, R150, 0x5410, R151 ;  /* 0x0000541096787816 */ /* 0x000fe40000000097 */
[----:B------:R-:W-:Y:S01]  /*3c650*/  PRMT R121, R146, 0x5410, R149 ;  /* 0x0000541092797816 */ /* 0x000fe20000000095 */
[----:B------:R-:W4:Y:S01]  /*3c660*/  LDL.LU R157, [R1+0xfe0] ;  /* 0x000fe000019d7983 */ /* 0x000f220000300800 */
[----:B------:R-:W-:-:S03]  /*3c670*/  PRMT R118, R136, 0x5410, R137 ;  /* 0x0000541088767816 */ /* 0x000fc60000000089 */
[----:B------:R-:W4:Y:S04]  /*3c680*/  LDL.LU R153, [R1+0x11b4] ;  /* 0x0011b40001997983 */ /* 0x000f280000300800 */
[----:B------:R-:W4:Y:S04]  /*3c690*/  LDL.LU R151, [R1+0xf50] ;  /* 0x000f500001977983 */ /* 0x000f280000300800 */
[----:B------:R-:W4:Y:S04]  /*3c6a0*/  LDL.LU R150, [R1+0x1080] ;  /* 0x0010800001967983 */ /* 0x000f280000300800 */
[----:B------:R-:W1:Y:S01]  /*3c6b0*/  LDS.128 R68, [R2] ;  /* 0x0000000002447984 */ /* 0x000e620000000c00 */
[----:B------:R-:W-:Y:S01]  /*3c6c0*/  BAR.SYNC.DEFER_BLOCKING 0x0 ;  /* 0x0000000000007b1d */ /* 0x000fe20000010000 */
[----:B------:R-:W-:-:S02]  /*3c6d0*/  PRMT R122, R144, 0x5410, R145 ;  /* 0x00005410907a7816 */ /* 0x000fc40000000091 */
[----:B------:R-:W-:-:S03]  /*3c6e0*/  PRMT R117, R138, 0x5410, R141 ;  /* 0x000054108a757816 */ /* 0x000fc6000000008d */
[----:B------:R-:W4:Y:S04]  /*3c6f0*/  LDL.LU R149, [R1+0x1004] ;  /* 0x0010040001957983 */ /* 0x000f280000300800 */
[----:B------:R-:W4:Y:S04]  /*3c700*/  LDL.LU R136, [R1+0x11dc] ;  /* 0x0011dc0001887983 */ /* 0x000f280000300800 */
[----:B------:R-:W4:Y:S01]  /*3c710*/  LDL.LU R146, [R1+0x1008] ;  /* 0x0010080001927983 */ /* 0x000f220000300800 */
[----:B------:R-:W-:-:S03]  /*3c720*/  PRMT R116, R142, 0x5410, R143 ;  /* 0x000054108e747816 */ /* 0x000fc6000000008f */
[----:B------:R-:W4:Y:S04]  /*3c730*/  LDL.LU R137, [R1+0x11e8] ;  /* 0x0011e80001897983 */ /* 0x000f280000300800 */
[----:B------:R-:W-:Y:S01]  /*3c740*/  STSM.16.M88.4 [R0], R72 ;  /* 0x0000004800007844 */ /* 0x000fe20000000200 */
[----:B------:R-:W-:Y:S06]  /*3c750*/  BAR.SYNC.DEFER_BLOCKING 0x0 ;  /* 0x0000000000007b1d */ /* 0x000fec0000010000 */
[----:B------:R-:W4:Y:S04]  /*3c760*/  LDL.LU R145, [R1+0x100c] ;  /* 0x00100c0001917983 */ /* 0x000f280000300800 */
[----:B------:R-:W4:Y:S04]  /*3c770*/  LDL.LU R138, [R1+0x11e4] ;  /* 0x0011e400018a7983 */ /* 0x000f280000300800 */
[----:B------:R-:W4:Y:S04]  /*3c780*/  LDL.LU R144, [R1+0xff4] ;  /* 0x000ff40001907983 */ /* 0x000f280000300800 */
[----:B------:R-:W4:Y:S04]  /*3c790*/  LDL.LU R143, [R1+0x11c8] ;  /* 0x0011c800018f7983 */ /* 0x000f280000300800 */
[----:B------:R-:W4:Y:S04]  /*3c7a0*/  LDL.LU R142, [R1+0xff8] ;  /* 0x000ff800018e7983 */ /* 0x000f280000300800 */
[----:B------:R-:W4:Y:S04]  /*3c7b0*/  LDL.LU R141, [R1+0x11cc] ;  /* 0x0011cc00018d7983 */ /* 0x000f280000300800 */
[----:B------:R-:W1:Y:S01]  /*3c7c0*/  LDS.128 R72, [R2] ;  /* 0x0000000002487984 */ /* 0x000e620000000c00 */
[----:B------:R-:W-:Y:S06]  /*3c7d0*/  BAR.SYNC.DEFER_BLOCKING 0x0 ;  /* 0x0000000000007b1d */ /* 0x000fec0000010000 */
[----:B------:R-:W-:Y:S02]  /*3c7e0*/  STSM.16.M88.4 [R0], R76 ;  /* 0x0000004c00007844 */ /* 0x000fe40000000200 */
[----:B------:R-:W-:Y:S01]  /*3c7f0*/  BAR.SYNC.DEFER_BLOCKING 0x0 ;  /* 0x0000000000007b1d */ /* 0x000fe20000010000 */
[----:B---3--:R-:W-:-:S02]  /*3c800*/  PRMT R123, R134, 0x5410, R135 ;  /* 0x00005410867b7816 */ /* 0x008fc40000000087 */
[----:B------:R-:W-:-:S03]  /*3c810*/  PRMT R112, R127, 0x5410, R126 ;  /* 0x000054107f707816 */ /* 0x000fc6000000007e */
[----:B------:R-:W3:Y:S04]  /*3c820*/  LDL.LU R135, [R1+0xffc] ;  /* 0x000ffc0001877983 */ /* 0x000ee80000300800 */
[----:B------:R-:W3:Y:S04]  /*3c830*/  LDL.LU R134, [R1+0x11d4] ;  /* 0x0011d40001867983 */ /* 0x000ee80000300800 */
[----:B------:R-:W1:Y:S01]  /*3c840*/  LDS.128 R76, [R2] ;  /* 0x00000000024c7984 */ /* 0x000e620000000c00 */
        /* <DEDUP_REMOVED lines=9> */
[----:B------:R-:W-:Y:S01]  /*3c8e0*/  BAR.SYNC.DEFER_BLOCKING 0x0 ;  /* 0x0000000000007b1d */ /* 0x000fe20000010000 */
[----:B----4-:R-:W-:-:S05]  /*3c8f0*/  PRMT R128, R129, 0x5410, R128 ;  /* 0x0000541081807816 */ /* 0x010fca0000000080 */
[----:B------:R-:W4:Y:S04]  /*3c900*/  LDL.LU R19, [R1+0x1024] ;  /* 0x0010240001137983 */ /* 0x000f280000300800 */
[----:B------:R-:W1:Y:S01]  /*3c910*/  LDS.128 R84, [R2] ;  /* 0x0000000002547984 */ /* 0x000e620000000c00 */
[----:B------:R-:W-:Y:S06]  /*3c920*/  BAR.SYNC.DEFER_BLOCKING 0x0 ;  /* 0x0000000000007b1d */ /* 0x000fec0000010000 */
[----:B------:R-:W-:Y:S02]  /*3c930*/  STSM.16.M88.4 [R0], R88 ;  /* 0x0000005800007844 */ /* 0x000fe40000000200 */
[----:B------:R-:W-:Y:S06]  /*3c940*/  BAR.SYNC.DEFER_BLOCKING 0x0 ;  /* 0x0000000000007b1d */ /* 0x000fec0000010000 */
[----:B------:R-:W1:Y:S02]  /*3c950*/  LDS.128 R88, [R2] ;  /* 0x0000000002587984 */ /* 0x000e640000000c00 */
[----:B------:R-:W-:Y:S06]  /*3c960*/  BAR.SYNC.DEFER_BLOCKING 0x0 ;  /* 0x0000000000007b1d */ /* 0x000fec0000010000 */
[----:B------:R-:W-:Y:S02]  /*3c970*/  STSM.16.M88.4 [R0], R92 ;  /* 0x0000005c00007844 */ /* 0x000fe40000000200 */
[----:B------:R-:W-:Y:S06]  /*3c980*/  BAR.SYNC.DEFER_BLOCKING 0x0 ;  /* 0x0000000000007b1d */ /* 0x000fec0000010000 */
[----:B------:R-:W1:Y:S02]  /*3c990*/  LDS.128 R92, [R2] ;  /* 0x00000000025c7984 */ /* 0x000e640000000c00 */
[----:B------:R-:W-:Y:S01]  /*3c9a0*/  BAR.SYNC.DEFER_BLOCKING 0x0 ;  /* 0x0000000000007b1d */ /* 0x000fe20000010000 */
[----:B------:R-:W-:-:S02]  /*3c9b0*/  PRMT R129, R131, 0x5410, R130 ;  /* 0x0000541083817816 */ /* 0x000fc40000000082 */
[----:B------:R-:W-:Y:S02]  /*3c9c0*/  PRMT R130, R133, 0x5410, R132 ;  /* 0x0000541085827816 */ /* 0x000fe40000000084 */
[----:B------:R-:W-:Y:S02]  /*3c9d0*/  PRMT R132, R143, 0x5410, R144 ;  /* 0x000054108f847816 */ /* 0x000fe40000000090 */
[----:B------:R-:W-:Y:S01]  /*3c9e0*/  PRMT R138, R138, 0x5410, R145 ;  /* 0x000054108a8a7816 */ /* 0x000fe20000000091 */
[----:B------:R-:W4:Y:S01]  /*3c9f0*/  LDL.LU R144, [R1+0x120c] ;  /* 0x00120c0001907983 */ /* 0x000f220000300800 */
[----:B------:R-:W-:-:S03]  /*3ca00*/  PRMT R137, R137, 0x5410, R146 ;  /* 0x0000541089897816 */ /* 0x000fc60000000092 */
[----:B------:R-:W4:Y:S04]  /*3ca10*/  LDL.LU R20, [R1+0x1028] ;  /* 0x0010280001147983 */ /* 0x000f280000300800 */
[----:B------:R-:W4:Y:S01]  /*3ca20*/  LDL.LU R145, [R1+0x1210] ;  /* 0x0012100001917983 */ /* 0x000f220000300800 */
[----:B------:R-:W-:-:S03]  /*3ca30*/  PRMT R124, R175, 0x5410, R168 ;  /* 0x00005410af7c7816 */ /* 0x000fc600000000a8 */
[----:B------:R-:W4:Y:S04]  /*3ca40*/  LDL.LU R21, [R1+0x1014] ;  /* 0x0010140001157983 */ /* 0x000f280000300800 */
[----:B------:R-:W-:Y:S01]  /*3ca50*/  STSM.16.M88.4 [R0], R96 ;  /* 0x0000006000007844 */ /* 0x000fe20000000200 */
[----:B------:R-:W-:Y:S01]  /*3ca60*/  BAR.SYNC.DEFER_BLOCKING 0x0 ;  /* 0x0000000000007b1d */ /* 0x000fe20000010000 */
[----:B------:R-:W-:Y:S02]  /*3ca70*/  PRMT R133, R141, 0x5410, R142 ;  /* 0x000054108d857816 */ /* 0x000fe4000000008e */
[----:B------:R-:W-:-:S03]  /*3ca80*/  PRMT R125, R159, 0x5410, R167 ;  /* 0x000054109f7d7816 */ /* 0x000fc600000000a7 */
        /* <DEDUP_REMOVED lines=9> */
[----:B------:R-:W4:Y:S04]  /*3cb20*/  LDL.LU R143, [R1+0x11f8] ;  /* 0x0011f800018f7983 */ /* 0x000f280000300800 */
[----:B------:R-:W1:Y:S01]  /*3cb30*/  LDS.128 R96, [R2] ;  /* 0x0000000002607984 */ /* 0x000e620000000c00 */
[----:B------:R-:W-:Y:S01]  /*3cb40*/  BAR.SYNC.DEFER_BLOCKING 0x0 ;  /* 0x0000000000007b1d */ /* 0x000fe20000010000 */
[----:B---3--:R-:W-:-:S05]  /*3cb50*/  PRMT R134, R134, 0x5410, R135 ;  /* 0x0000541086867816 */ /* 0x008fca0000000087 */
[----:B------:R-:W3:Y:S04]  /*3cb60*/  LDL.LU R24, [R1+0x1048] ;  /* 0x0010480001187983 */ /* 0x000ee80000300800 */
[----:B------:R-:W-:Y:S01]  /*3cb70*/  STSM.16.M88.4 [R0], R100 ;  /* 0x0000006400007844 */ /* 0x000fe20000000200 */
[----:B------:R-:W-:Y:S01]  /*3cb80*/  BAR.SYNC.DEFER_BLOCKING 0x0 ;  /* 0x0000000000007b1d */ /* 0x000fe20000010000 */
[----:B------:R-:W-:Y:S02]  /*3cb90*/  PRMT R136, R136, 0x5410, R149 ;  /* 0x0000541088887816 */ /* 0x000fe40000000095 */
[----:B------:R-:W-:-:S03]  /*3cba0*/  PRMT R131, R150, 0x5410, R151 ;  /* 0x0000541096837816 */ /* 0x000fc60000000097 */
[----:B------:R-:W1:Y:S02]  /*3cbb0*/  LDS.128 R100, [R2] ;  /* 0x0000000002647984 */ /* 0x000e640000000c00 */
[----:B------:R-:W-:Y:S01]  /*3cbc0*/  BAR.SYNC.DEFER_BLOCKING 0x0 ;  /* 0x0000000000007b1d */ /* 0x000fe20000010000 */
[----:B--2---:R-:W-:-:S05]  /*3cbd0*/  PRMT R135, R154, 0x5410, R152 ;  /* 0x000054109a877816 */ /* 0x004fca0000000098 */
        /* <DEDUP_REMOVED lines=13> */
[----:B------:R-:W-:Y:S01]  /*3ccb0*/  STSM.16.M88.4 [R0], R104 ;  /* 0x0000006800007844 */ /* 0x000fe20000000200 */
[----:B------:R-:W-:Y:S06]  /*3ccc0*/  BAR.SYNC.DEFER_BLOCKING 0x0 ;  /* 0x0000000000007b1d */ /* 0x000fec0000010000 */
[----:B------:R-:W1:Y:S02]  /*3ccd0*/  LDS.128 R104, [R2] ;  /* 0x0000000002687984 */ /* 0x000e640000000c00 */
        /* <DEDUP_REMOVED lines=13> */
[----:B----4-:R-:W-:-:S02]  /*3cdb0*/  PRMT R144, R144, 0x5410, R19 ;  /* 0x0000541090907816 */ /* 0x010fc40000000013 */
[----:B------:R-:W-:Y:S02]  /*3cdc0*/  PRMT R145, R145, 0x5410, R20 ;  /* 0x0000541091917816 */ /* 0x000fe40000000014 */
[----:B------:R-:W-:Y:S01]  /*3cdd0*/  PRMT R146, R146, 0x5410, R21 ;  /* 0x0000541092927816 */ /* 0x000fe20000000015 */
[----:B------:R-:W4:Y:S01]  /*3cde0*/  LDL.LU R19, [R1+0x108c] ;  /* 0x00108c0001137983 */ /* 0x000f220000300800 */
[----:B------:R-:W-:Y:S02]  /*3cdf0*/  PRMT R139, R140, 0x5410, R139 ;  /* 0x000054108c8b7816 */ /* 0x000fe4000000008b */
[----:B------:R-:W-:Y:S01]  /*3ce00*/  PRMT R143, R143, 0x5410, R157 ;  /* 0x000054108f8f7816 */ /* 0x000fe2000000009d */
[----:B------:R-:W4:Y:S04]  /*3ce10*/  LDL.LU R20, [R1+0x123c] ;  /* 0x00123c0001147983 */ /* 0x000f280000300800 */
[----:B------:R-:W-:Y:S01]  /*3ce20*/  STSM.16.M88.4 [R0], R120 ;  /* 0x0000007800007844 */ /* 0x000fe20000000200 */
[----:B------:R-:W-:Y:S01]  /*3ce30*/  BAR.SYNC.DEFER_BLOCKING 0x0 ;  /* 0x0000000000007b1d */ /* 0x000fe20000010000 */
[----:B------:R-:W-:-:S02]  /*3ce40*/  PRMT R140, R23, 0x5410, R22 ;  /* 0x00005410178c7816 */ /* 0x000fc40000000016 */
[----:B------:R-:W-:-:S03]  /*3ce50*/  PRMT R141, R141, 0x5410, R175 ;  /* 0x000054108d8d7816 */ /* 0x000fc600000000af */
[----:B------:R-:W4:Y:S01]  /*3ce60*/  LDL.LU R21, [R1+0x107c] ;  /* 0x00107c0001157983 */ /* 0x000f220000300800 */
[----:B------:R-:W-:-:S03]  /*3ce70*/  PRMT R142, R142, 0x5410, R159 ;  /* 0x000054108e8e7816 */ /* 0x000fc6000000009f */
        /* <DEDUP_REMOVED lines=10> */
[----:B--2---:R-:W-:Y:S02]  /*3cf20*/  PRMT R153, R153, 0x5410, R25 ;  /* 0x0000541099997816 */ /* 0x004fe40000000019 */
[----:B------:R-:W-:Y:S02]  /*3cf30*/  PRMT R147, R148, 0x5410, R147 ;  /* 0x0000541094937816 */ /* 0x000fe40000000093 */
[----:B------:R-:W-:Y:S01]  /*3cf40*/  PRMT R154, R154, 0x5410, R26 ;  /* 0x000054109a9a7816 */ /* 0x000fe2000000001a */
[----:B------:R-:W2:Y:S01]  /*3cf50*/  LDL.LU R24, [R1+0x10f8] ;  /* 0x0010f80001187983 */ /* 0x000ea20000300800 */
[----:B------:R-:W-:-:S03]  /*3cf60*/  PRMT R148, R28, 0x5410, R27 ;  /* 0x000054101c947816 */ /* 0x000fc6000000001b */
[----:B------:R-:W2:Y:S04]  /*3cf70*/  LDL.LU R25, [R1+0x1250] ;  /* 0x0012500001197983 */ /* 0x000ea80000300800 */
[----:B------:R-:W3:Y:S01]  /*3cf80*/  LDL.LU R26, [R1+0x10c4] ;  /* 0x0010c400011a7983 */ /* 0x000ee20000300800 */
[----:B------:R-:W-:-:S03]  /*3cf90*/  PRMT R150, R150, 0x5410, R168 ;  /* 0x0000541096967816 */ /* 0x000fc600000000a8 */
[----:B------:R-:W3:Y:S04]  /*3cfa0*/  LDL.LU R27, [R1+0x1248] ;  /* 0x00124800011b7983 */ /* 0x000ee80000300800 */
[----:B------:R-:W1:Y:S01]  /*3cfb0*/  LDS.128 R124, [R2] ;  /* 0x00000000027c7984 */ /* 0x000e620000000c00 */
[----:B------:R-:W-:Y:S01]  /*3cfc0*/  BAR.SYNC.DEFER_BLOCKING 0x0 ;  /* 0x0000000000007b1d */ /* 0x000fe20000010000 */
[----:B------:R-:W-:Y:S02]  /*3cfd0*/  PRMT R149, R149, 0x5410, R29 ;  /* 0x0000541095957816 */ /* 0x000fe4000000001d */
[----:B------:R-:W-:-:S03]  /*3cfe0*/  PRMT R151, R151, 0x5410, R167 ;  /* 0x0000541097977816 */ /* 0x000fc600000000a7 */
[----:B------:R-:W3:Y:S04]  /*3cff0*/  LDL.LU R28, [R1+0x10a8] ;  /* 0x0010a800011c7983 */ /* 0x000ee80000300800 */
[----:B------:R-:W3:Y:S04]  /*3d000*/  LDL.LU R168, [R1+0x1244] ;  /* 0x0012440001a87983 */ /* 0x000ee80000300800 */
[----:B------:R-:W3:Y:S04]  /*3d010*/  LDL.LU R29, [R1+0x10a0] ;  /* 0x0010a000011d7983 */ /* 0x000ee80000300800 */
[----:B------:R-:W3:Y:S04]  /*3d020*/  LDL.LU R167, [R1+0x1240] ;  /* 0x0012400001a77983 */ /* 0x000ee80000300800 */
[----:B------:R-:W-:Y:S01]  /*3d030*/  STSM.16.M88.4 [R0], R128 ;  /* 0x0000008000007844 */ /* 0x000fe20000000200 */
[----:B------:R-:W-:Y:S06]  /*3d040*/  BAR.SYNC.DEFER_BLOCKING 0x0 ;  /* 0x0000000000007b1d */ /* 0x000fec0000010000 */
[----:B------:R-:W3:Y:S04]  /*3d050*/  LDL.LU R3, [R1+0x1150] ;  /* 0x0011500001037983 */ /* 0x000ee80000300800 */
[----:B------:R-:W3:Y:S04]  /*3d060*/  LDL.LU R6, [R1+0x1258] ;  /* 0x0012580001067983 */ /* 0x000ee80000300800 */
[----:B------:R-:W3:Y:S04]  /*3d070*/  LDL.LU R7, [R1+0x1148] ;  /* 0x0011480001077983 */ /* 0x000ee80000300800 */
[----:B------:R-:W3:Y:S04]  /*3d080*/  LDL.LU R4, [R1+0x1254] ;  /* 0x0012540001047983 */ /* 0x000ee80000300800 */
[----:B------:R-:W1:Y:S01]  /*3d090*/  LDS.128 R128, [R2] ;  /* 0x0000000002807984 */ /* 0x000e620000000c00 */
[----:B------:R-:W-:Y:S06]  /*3d0a0*/  BAR.SYNC.DEFER_BLOCKING 0x0 ;  /* 0x0000000000007b1d */ /* 0x000fec0000010000 */
[----:B------:R-:W3:Y:S04]  /*3d0b0*/  LDL.LU R5, [R1+0x10cc] ;  /* 0x0010cc0001057983 */ /* 0x000ee80000300800 */
        /* <DEDUP_REMOVED lines=13> */
[----:B------:R-:W-:Y:S01]  /*3d190*/  BAR.SYNC.DEFER_BLOCKING 0x0 ;  /* 0x0000000000007b1d */ /* 0x000fe20000010000 */
[----:B----4-:R-:W-:-:S05]  /*3d1a0*/  PRMT R159, R159, 0x5410, R175 ;  /* 0x000054109f9f7816 */ /* 0x010fca00000000af */
[----:B------:R-:W4:Y:S04]  /*3d1b0*/  LDL.LU R175, [R1+0x124c] ;  /* 0x00124c0001af7983 */ /* 0x000f280000300800 */
[----:B------:R-:W1:Y:S01]  /*3d1c0*/  LDS.128 R144, [R2] ;  /* 0x0000000002907984 */ /* 0x000e620000000c00 */
[----:B------:R-:W-:Y:S01]  /*3d1d0*/  BAR.SYNC.DEFER_BLOCKING 0x0 ;  /* 0x0000000000007b1d */ /* 0x000fe20000010000 */
[----:B------:R-:W-:-:S05]  /*3d1e0*/  PRMT R155, R156, 0x5410, R155 ;  /* 0x000054109c9b7816 */ /* 0x000fca000000009b */
[----:B------:R-:W-:Y:S02]  /*3d1f0*/  STSM.16.M88.4 [R0], R148 ;  /* 0x0000009400007844 */ /* 0x000fe40000000200 */
[----:B------:R-:W-:Y:S01]  /*3d200*/  BAR.SYNC.DEFER_BLOCKING 0x0 ;  /* 0x0000000000007b1d */ /* 0x000fe20000010000 */
[----:B------:R-:W-:Y:S02]  /*3d210*/  PRMT R156, R20, 0x5410, R19 ;  /* 0x00005410149c7816 */ /* 0x000fe40000000013 */
[----:B------:R-:W-:-:S03]  /*3d220*/  PRMT R157, R157, 0x5410, R21 ;  /* 0x000054109d9d7816 */ /* 0x000fc60000000015 */
[----:B------:R-:W4:Y:S04]  /*3d230*/  LDL.LU.64 R18, [R1+0xe60] ;  /* 0x000e600001127983 */ /* 0x000f280000300a00 */
[----:B------:R-:W4:Y:S01]  /*3d240*/  LDL.LU.64 R20, [R1+0xe40] ;  /* 0x000e400001147983 */ /* 0x000f220000300a00 */
[----:B------:R-:W-:-:S03]  /*3d250*/  PRMT R158, R23, 0x5410, R22 ;  /* 0x00005410179e7816 */ /* 0x000fc60000000016 */
[----:B------:R-:W4:Y:S04]  /*3d260*/  LDL.LU.64 R22, [R1+0xe58] ;  /* 0x000e580001167983 */ /* 0x000f280000300a00 */
[----:B------:R-:W1:Y:S01]  /*3d270*/  LDS.128 R148, [R2] ;  /* 0x0000000002947984 */ /* 0x000e620000000c00 */
[----:B------:R-:W-:Y:S01]  /*3d280*/  BAR.SYNC.DEFER_BLOCKING 0x0 ;  /* 0x0000000000007b1d */ /* 0x000fe20000010000 */
[----:B------:R-:W-:Y:S02]  /*3d290*/  PRMT R163, R165, 0x5410, R163 ;  /* 0x00005410a5a37816 */ /* 0x000fe400000000a3 */
[----:B--2---:R-:W-:Y:S02]  /*3d2a0*/  PRMT R165, R25, 0x5410, R24 ;  /* 0x0000541019a57816 */ /* 0x004fe40000000018 */
[----:B---3--:R-:W-:Y:S01]  /*3d2b0*/  PRMT R166, R27, 0x5410, R26 ;  /* 0x000054101ba67816 */ /* 0x008fe2000000001a */
[----:B------:R-:W2:Y:S04]  /*3d2c0*/  LDL.LU.64 R24, [R1+0xe38] ;  /* 0x000e380001187983 */ /* 0x000ea80000300a00 */
[----:B------:R-:W3:Y:S01]  /*3d2d0*/  LDL.LU.64 R26, [R1+0xe50] ;  /* 0x000e5000011a7983 */ /* 0x000ee20000300a00 */
[----:B------:R-:W-:-:S02]  /*3d2e0*/  PRMT R168, R168, 0x5410, R28 ;  /* 0x00005410a8a87816 */ /* 0x000fc4000000001c */
[----:B------:R-:W-:Y:S02]  /*3d2f0*/  PRMT R167, R167, 0x5410, R29 ;  /* 0x00005410a7a77816 */ /* 0x000fe4000000001d */
[----:B------:R-:W3:Y:S04]  /*3d300*/  LDL.LU.64 R28, [R1+0xe30] ;  /* 0x000e3000011c7983 */ /* 0x000ee80000300a00 */
        /* <DEDUP_REMOVED lines=14> */
[----:B------:R-:W-:-:S05]  /*3d3f0*/  PRMT R171, R173, 0x5410, R171 ;  /* 0x00005410adab7816 */ /* 0x000fca00000000ab */
[----:B------:R-:W1:Y:S02]  /*3d400*/  LDS.128 R164, [R2] ;  /* 0x0000000002a47984 */ /* 0x000e640000000c00 */
[----:B------:R-:W-:Y:S06]  /*3d410*/  BAR.SYNC.DEFER_BLOCKING 0x0 ;  /* 0x0000000000007b1d */ /* 0x000fec0000010000 */
[----:B------:R4:W-:Y:S02]  /*3d420*/  STSM.16.M88.4 [R0], R168 ;  /* 0x000000a800007844 */ /* 0x0009e40000000200 */
[----:B----4-:R-:W-:-:S02]  /*3d430*/  PRMT R168, R175, 0x5410, R5 ;  /* 0x00005410afa87816 */ /* 0x010fc40000000005 */
[----:B------:R-:W-:Y:S01]  /*3d440*/  PRMT R171, R174, 0x5410, R172 ;  /* 0x00005410aeab7816 */ /* 0x000fe200000000ac */
[----:B------:R-:W-:Y:S01]  /*3d450*/  BAR.SYNC.DEFER_BLOCKING 0x0 ;  /* 0x0000000000007b1d */ /* 0x000fe20000010000 */
[----:B------:R-:W-:Y:S02]  /*3d460*/  PRMT R169, R6, 0x5410, R3 ;  /* 0x0000541006a97816 */ /* 0x000fe40000000003 */
[----:B------:R-:W-:-:S03]  /*3d470*/  PRMT R170, R4, 0x5410, R7 ;  /* 0x0000541004aa7816 */ /* 0x000fc60000000007 */
[----:B------:R-:W4:Y:S02]  /*3d480*/  LDS.128 R172, [R2] ;  /* 0x0000000002ac7984 */ /* 0x000f240000000c00 */
[----:B------:R-:W-:Y:S01]  /*3d490*/  BAR.SYNC.DEFER_BLOCKING 0x0 ;  /* 0x0000000000007b1d */ /* 0x000fe20000010000 */
[----:B0-----:R-:W-:-:S05]  /*3d4a0*/  PRMT R252, R48, 0x7770, RZ ;  /* 0x0000777030fc7816 */ /* 0x001fca00000000ff */
[----:B------:R0:W-:Y:S02]  /*3d4b0*/  STSM.16.M88.4 [R0], R168 ;  /* 0x000000a800007844 */ /* 0x0001e40000000200 */
[----:B------:R-:W-:Y:S01]  /*3d4c0*/  BAR.SYNC.DEFER_BLOCKING 0x0 ;  /* 0x0000000000007b1d */ /* 0x000fe20000010000 */
[----:B0-----:R-:W-:-:S05]  /*3d4d0*/  PRMT R0, R48, 0x7771, RZ ;  /* 0x0000777130007816 */ /* 0x001fca00000000ff */
[----:B------:R-:W-:Y:S04]  /*3d4e0*/  @P3 STG.E.U8 desc[UR6][R18.64], R252 ;  /* 0x000000fc12003986 */ /* 0x000fe8000c101106 */
[----:B------:R0:W-:Y:S02]  /*3d4f0*/  @P6 STG.E.U8 desc[UR6][R20.64], R0 ;  /* 0x0000000014006986 */ /* 0x0001e4000c101106 */
[C---:B0-----:R-:W-:Y:S02]  /*3d500*/  PRMT R0, R48.reuse, 0x7772, RZ ;  /* 0x0000777230007816 */ /* 0x041fe400000000ff */
[----:B------:R-:W-:-:S03]  /*3d510*/  PRMT R48, R48, 0x7773, RZ ;  /* 0x0000777330307816 */ /* 0x000fc600000000ff */
[----:B------:R0:W-:Y:S04]  /*3d520*/  @P2 STG.E.U8 desc[UR6][R22.64], R0 ;  /* 0x0000000016002986 */ /* 0x0001e8000c101106 */
[----:B--2---:R-:W-:Y:S01]  /*3d530*/  @P1 STG.E.U8 desc[UR6][R24.64], R48 ;  /* 0x0000003018001986 */ /* 0x004fe2000c101106 */
[----:B0-----:R-:W-:-:S05]  /*3d540*/  PRMT R0, R49, 0x7770, RZ ;  /* 0x0000777031007816 */ /* 0x001fca00000000ff */
[----:B---3--:R0:W-:Y:S02]  /*3d550*/  @P0 STG.E.U8 desc[UR6][R26.64], R0 ;  /* 0x000000001a000986 */ /* 0x0081e4000c101106 */
[----:B0-----:R-:W-:-:S05]  /*3d560*/  PRMT R0, R49, 0x7771, RZ ;  /* 0x0000777131007816 */ /* 0x001fca00000000ff */
[----:B------:R0:W-:Y:S04]  /*3d570*/  @P5 STG.E.U8 desc[UR6][R28.64], R0 ;  /* 0x000000001c005986 */ /* 0x0001e8000c101106 */
[----:B0-----:R-:W2:Y:S04]  /*3d580*/  LDL.LU.64 R28, [R1+0xe28] ;  /* 0x000e2800011c7983 */ /* 0x001ea80000300a00 */
[----:B------:R-:W3:Y:S04]  /*3d590*/  LDL.LU.64 R26, [R1+0xe20] ;  /* 0x000e2000011a7983 */ /* 0x000ee80000300a00 */
[----:B------:R-:W4:Y:S04]  /*3d5a0*/  LDL.LU.64 R6, [R1+0xe18] ;  /* 0x000e180001067983 */ /* 0x000f280000300a00 */
[----:B------:R-:W4:Y:S04]  /*3d5b0*/  LDL.LU.64 R4, [R1+0xe10] ;  /* 0x000e100001047983 */ /* 0x000f280000300a00 */
[----:B------:R-:W4:Y:S04]  /*3d5c0*/  LDL.LU.64 R18, [R1+0xe08] ;  /* 0x000e080001127983 */ /* 0x000f280000300a00 */
[----:B------:R-:W4:Y:S04]  /*3d5d0*/  LDL.LU.64 R20, [R1+0xe00] ;  /* 0x000e000001147983 */ /* 0x000f280000300a00 */
[----:B------:R-:W4:Y:S01]  /*3d5e0*/  LDL.LU.64 R22, [R1+0xdf8] ;  /* 0x000df80001167983 */ /* 0x000f220000300a00 */
[----:B------:R-:W-:-:S13]  /*3d5f0*/  LOP3.LUT P4, RZ, R15, 0x10000000, RZ, 0xc0, !PT ;  /* 0x100000000fff7812 */ /* 0x000fda000788c0ff */
[----:B------:R-:W-:Y:S02]  /*3d600*/  @P4 LOP3.LUT R190, R190, 0x80, RZ, 0xfc, !PT ;  /* 0x00000080bebe4812 */ /* 0x000fe400078efcff */
[----:B------:R-:W-:Y:S02]  /*3d610*/  LOP3.LUT P4, RZ, R15, 0x40000000, RZ, 0xc0, !PT ;  /* 0x400000000fff7812 */ /* 0x000fe4000788c0ff */
[----:B------:R-:W-:-:S11]  /*3d620*/  LOP3.LUT R190, R190, 0xfffffeff, RZ, 0xc0, !PT ;  /* 0xfffffeffbebe7812 */ /* 0x000fd600078ec0ff */
[----:B------:R-:W-:Y:S02]  /*3d630*/  @P4 LOP3.LUT R190, R190, 0x100, RZ, 0xfc, !PT ;  /* 0x00000100bebe4812 */ /* 0x000fe400078efcff */
[----:B------:R-:W-:Y:S02]  /*3d640*/  LOP3.LUT P4, RZ, R15, 0x80000000, RZ, 0xc0, !PT ;  /* 0x800000000fff7812 */ /* 0x000fe4000788c0ff */
[----:B------:R-:W-:Y:S02]  /*3d650*/  LOP3.LUT R190, R190, 0xfffffdff, RZ, 0xc0, !PT ;  /* 0xfffffdffbebe7812 */ /* 0x000fe400078ec0ff */
[----:B------:R-:W-:-:S09]  /*3d660*/  LOP3.LUT P2, RZ, R14, 0x100000, RZ, 0xc0, !PT ;  /* 0x001000000eff7812 */ /* 0x000fd2000784c0ff */
[----:B------:R-:W-:Y:S02]  /*3d670*/  @P4 LOP3.LUT R190, R190, 0x200, RZ, 0xfc, !PT ;  /* 0x00000200bebe4812 */ /* 0x000fe400078efcff */
[----:B------:R-:W-:Y:S02]  /*3d680*/  LOP3.LUT P4, RZ, R14, 0x2, RZ, 0xc0, !PT ;  /* 0x000000020eff7812 */ /* 0x000fe4000788c0ff */
[----:B------:R-:W-:Y:S02]  /*3d690*/  LOP3.LUT R190, R190, 0xfffffbff, RZ, 0xc0, !PT ;  /* 0xfffffbffbebe7812 */ /* 0x000fe400078ec0ff */
[----:B------:R-:W-:Y:S02]  /*3d6a0*/  PRMT R0, R49, 0x7772, RZ ;  /* 0x0000777231007816 */ /* 0x000fe400000000ff */
[----:B------:R-:W-:-:S07]  /*3d6b0*/  LOP3.LUT P1, RZ, R14, 0x20000, RZ, 0xc0, !PT ;  /* 0x000200000eff7812 */ /* 0x000fce000782c0ff */
[----:B------:R-:W-:Y:S02]  /*3d6c0*/  @P4 LOP3.LUT R190, R190, 0x400, RZ, 0xfc, !PT ;  /* 0x00000400bebe4812 */ /* 0x000fe400078efcff */
[----:B------:R-:W-:Y:S02]  /*3d6d0*/  LOP3.LUT P4, RZ, R14, 0x10, RZ, 0xc0, !PT ;  /* 0x000000100eff7812 */ /* 0x000fe4000788c0ff */
[----:B------:R-:W-:Y:S02]  /*3d6e0*/  LOP3.LUT R190, R190, 0xfffff7ff, RZ, 0xc0, !PT ;  /* 0xfffff7ffbebe7812 */ /* 0x000fe400078ec0ff */
[----:B------:R-:W-:-:S09]  /*3d6f0*/  PRMT R49, R49, 0x7773, RZ ;  /* 0x0000777331317816 */ /* 0x000fd200000000ff */
        /* <DEDUP_REMOVED lines=8> */
[C---:B------:R-:W-:Y:S02]  /*3d780*/  LOP3.LUT P4, RZ, R14.reuse, 0x200, RZ, 0xc0, !PT ;  /* 0x000002000eff7812 */ /* 0x040fe4000788c0ff */
[----:B------:R-:W-:Y:S02]  /*3d790*/  LOP3.LUT P5, RZ, R14, 0x4000, RZ, 0xc0, !PT ;  /* 0x000040000eff7812 */ /* 0x000fe400078ac0ff */
[----:B------:R-:W-:-:S09]  /*3d7a0*/  LOP3.LUT R190, R190, 0xffffbfff, RZ, 0xc0, !PT ;  /* 0xffffbfffbebe7812 */ /* 0x000fd200078ec0ff */
[----:B------:R-:W-:Y:S02]  /*3d7b0*/  @P4 LOP3.LUT R190, R190, 0x4000, RZ, 0xfc, !PT ;  /* 0x00004000bebe4812 */ /* 0x000fe400078efcff */
[----:B------:R-:W-:Y:S01]  /*3d7c0*/  LOP3.LUT P4, RZ, R14, 0x1000, RZ, 0xc0, !PT ;  /* 0x000010000eff7812 */ /* 0x000fe2000788c0ff */
[----:B--2---:R0:W-:Y:S04]  /*3d7d0*/  @P2 STG.E.U8 desc[UR6][R28.64], R0 ;  /* 0x000000001c002986 */ /* 0x0041e8000c101106 */
[----:B0-----:R-:W2:Y:S04]  /*3d7e0*/  LDL.LU.64 R28, [R1+0xdf0] ;  /* 0x000df000011c7983 */ /* 0x001ea80000300a00 */
[----:B---3--:R0:W-:Y:S04]  /*3d7f0*/  @P1 STG.E.U8 desc[UR6][R26.64], R49 ;  /* 0x000000311a001986 */ /* 0x0081e8000c101106 */
[----:B0-----:R-:W3:Y:S04]  /*3d800*/  LDL.LU.64 R26, [R1+0xde8] ;  /* 0x000de800011a7983 */ /* 0x001ee80000300a00 */
[----:B------:R-:W3:Y:S04]  /*3d810*/  LDL.LU.64 R24, [R1+0xde0] ;  /* 0x000de00001187983 */ /* 0x000ee80000300a00 */
[----:B------:R-:W3:Y:S01]  /*3d820*/  LDL.LU.64 R48, [R1+0xdd8] ;  /* 0x000dd80001307983 */ /* 0x000ee20000300a00 */
[----:B------:R-:W-:-:S03]  /*3d830*/  PRMT R0, R50, 0x7770, RZ ;  /* 0x0000777032007816 */ /* 0x000fc600000000ff */
[----:B------:R-:W3:Y:S04]  /*3d840*/  LDL.LU.64 R168, [R1+0xdd0] ;  /* 0x000dd00001a87983 */ /* 0x000ee80000300a00 */
[----:B----4-:R0:W-:Y:S04]  /*3d850*/  @P0 STG.E.U8 desc[UR6][R6.64], R0 ;  /* 0x0000000006000986 */ /* 0x0101e8000c101106 */
[----:B------:R-:W4:Y:S04]  /*3d860*/  LDL.LU.64 R170, [R1+0xdc8] ;  /* 0x000dc80001aa7983 */ /* 0x000f280000300a00 */
[----:B------:R-:W4:Y:S01]  /*3d870*/  LDL.LU.64 R2, [R1+0xdc0] ;  /* 0x000dc00001027983 */ /* 0x000f220000300a00 */
[----:B0-----:R-:W-:-:S03]  /*3d880*/  PRMT R0, R50, 0x7771, RZ ;  /* 0x0000777132007816 */ /* 0x001fc600000000ff */
[----:B------:R-:W4:Y:S04]  /*3d890*/  LDL.LU.64 R6, [R1+0xdb8] ;  /* 0x000db80001067983 */ /* 0x000f280000300a00 */
[----:B------:R0:W-:Y:S02]  /*3d8a0*/  @P5 STG.E.U8 desc[UR6][R4.64], R0 ;  /* 0x0000000004005986 */ /* 0x0001e4000c101106 */
[----:B0-----:R-:W-:Y:S02]  /*3d8b0*/  PRMT R0, R50, 0x7772, RZ ;  /* 0x0000777232007816 */ /* 0x001fe400000000ff */
[----:B------:R-:W4:Y:S04]  /*3d8c0*/  LDL.LU.64 R4, [R1+0xdb0] ;  /* 0x000db00001047983 */ /* 0x000f280000300a00 */
[----:B------:R0:W-:Y:S01]  /*3d8d0*/  @P4 STG.E.U8 desc[UR6][R18.64], R0 ;  /* 0x0000000012004986 */ /* 0x0001e2000c101106 */
[----:B------:R-:W-:-:S02]  /*3d8e0*/  LOP3.LUT P4, RZ, R190, 0x4000, RZ, 0xc0, !PT ;  /* 0x00004000beff7812 */ /* 0x000fc4000788c0ff */
[----:B------:R-:W-:Y:S01]  /*3d8f0*/  PRMT R50, R50, 0x7773, RZ ;  /* 0x0000777332327816 */ /* 0x000fe200000000ff */
[----:B0-----:R-:W4:Y:S10]  /*3d900*/  LDL.LU.64 R18, [R1+0xda8] ;  /* 0x000da80001127983 */ /* 0x001f340000300a00 */
[----:B------:R0:W-:Y:S01]  /*3d910*/  @P4 STG.E.U8 desc[UR6][R20.64], R50 ;  /* 0x0000003214004986 */ /* 0x0001e2000c101106 */
[----:B------:R-:W-:-:S02]  /*3d920*/  LOP3.LUT P4, RZ, R190, 0x2000, RZ, 0xc0, !PT ;  /* 0x00002000beff7812 */ /* 0x000fc4000788c0ff */
[----:B------:R-:W-:Y:S01]  /*3d930*/  PRMT R0, R51, 0x7770, RZ ;  /* 0x0000777033007816 */ /* 0x000fe200000000ff */
[----:B0-----:R-:W4:Y:S10]  /*3d940*/  LDL.LU.64 R20, [R1+0xda0] ;  /* 0x000da00001147983 */ /* 0x001f340000300a00 */
[----:B------:R0:W-:Y:S04]  /*3d950*/  @P4 STG.E.U8 desc[UR6][R22.64], R0 ;  /* 0x0000000016004986 */ /* 0x0001e8000c101106 */
[----:B0-----:R-:W4:Y:S01]  /*3d960*/  LDL.LU.64 R22, [R1+0xd98] ;  /* 0x000d980001167983 */ /* 0x001f220000300a00 */
[----:B------:R-:W-:-:S02]  /*3d970*/  LOP3.LUT P4, RZ, R190, 0x1000, RZ, 0xc0, !PT ;  /* 0x00001000beff7812 */ /* 0x000fc4000788c0ff */
[----:B------:R-:W-:Y:S02]  /*3d980*/  PRMT R0, R51, 0x7771, RZ ;  /* 0x0000777133007816 */ /* 0x000fe400000000ff */
[C---:B------:R-:W-:Y:S02]  /*3d990*/  LOP3.LUT P3, RZ, R15.reuse, 0x2000000, RZ, 0xc0, !PT ;  /* 0x020000000fff7812 */ /* 0x040fe4000786c0ff */
[C---:B------:R-:W-:Y:S02]  /*3d9a0*/  LOP3.LUT P6, RZ, R15.reuse, 0x800000, RZ, 0xc0, !PT ;  /* 0x008000000fff7812 */ /* 0x040fe400078cc0ff */
[C---:B------:R-:W-:Y:S02]  /*3d9b0*/  LOP3.LUT P2, RZ, R15.reuse, 0x400000, RZ, 0xc0, !PT ;  /* 0x004000000fff7812 */ /* 0x040fe4000784c0ff */
[C---:B------:R-:W-:Y:S02]  /*3d9c0*/  LOP3.LUT P1, RZ, R15.reuse, 0x100000, RZ, 0xc0, !PT ;  /* 0x001000000fff7812 */ /* 0x040fe4000782c0ff */
[----:B------:R-:W-:-:S02]  /*3d9d0*/  LOP3.LUT P0, RZ, R15, 0x20000, RZ, 0xc0, !PT ;  /* 0x000200000fff7812 */ /* 0x000fc4000780c0ff */
[----:B------:R-:W-:Y:S01]  /*3d9e0*/  LOP3.LUT P5, RZ, R15, 0x8000, RZ, 0xc0, !PT ;  /* 0x000080000fff7812 */ /* 0x000fe200078ac0ff */
[----:B--2---:R0:W-:Y:S01]  /*3d9f0*/  @P4 STG.E.U8 desc[UR6][R28.64], R0 ;  /* 0x000000001c004986 */ /* 0x0041e2000c101106 */
[C---:B------:R-:W-:Y:S02]  /*3da00*/  LOP3.LUT P4, RZ, R190.reuse, 0x800, RZ, 0xc0, !PT ;  /* 0x00000800beff7812 */ /* 0x040fe4000788c0ff */
[----:B0-----:R-:W-:Y:S01]  /*3da10*/  PRMT R0, R51, 0x7772, RZ ;  /* 0x0000777233007816 */ /* 0x001fe200000000ff */
[----:B------:R-:W2:Y:S10]  /*3da20*/  LDL.LU.64 R28, [R1+0x12a0] ;  /* 0x0012a000011c7983 */ /* 0x000eb40000300a00 */
[----:B---3--:R1:W-:Y:S01]  /*3da30*/  @P4 STG.E.U8 desc[UR6][R26.64], R0 ;  /* 0x000000001a004986 */ /* 0x0083e2000c101106 */
[----:B------:R-:W-:-:S02]  /*3da40*/  LOP3.LUT P4, RZ, R190, 0x400, RZ, 0xc0, !PT ;  /* 0x00000400beff7812 */ /* 0x000fc4000788c0ff */
[----:B------:R-:W-:Y:S02]  /*3da50*/  PRMT R51, R51, 0x7773, RZ ;  /* 0x0000777333337816 */ /* 0x000fe400000000ff */
[----:B-1----:R-:W-:Y:S01]  /*3da60*/  PRMT R0, R52, 0x7770, RZ ;  /* 0x0000777034007816 */ /* 0x002fe200000000ff */
[----:B------:R-:W3:Y:S08]  /*3da70*/  LDL.LU.64 R26, [R1+0x1298] ;  /* 0x00129800011a7983 */ /* 0x000ef00000300a00 */
[----:B------:R0:W-:Y:S01]  /*3da80*/  @P4 STG.E.U8 desc[UR6][R24.64], R51 ;  /* 0x0000003318004986 */ /* 0x0001e2000c101106 */
[----:B------:R-:W-:-:S03]  /*3da90*/  LOP3.LUT P4, RZ, R190, 0x200, RZ, 0xc0, !PT ;  /* 0x00000200beff7812 */ /* 0x000fc6000788c0ff */
[----:B0-----:R-:W3:Y:S10]  /*3daa0*/  LDL.LU.64 R24, [R1+0x1290] ;  /* 0x0012900001187983 */ /* 0x001ef40000300a00 */
[----:B------:R0:W-:Y:S01]  /*3dab0*/  @P4 STG.E.U8 desc[UR6][R48.64], R0 ;  /* 0x0000000030004986 */ /* 0x0001e2000c101106 */
[----:B------:R-:W-:-:S02]  /*3dac0*/  LOP3.LUT P4, RZ, R190, 0x100, RZ, 0xc0, !PT ;  /* 0x00000100beff7812 */ /* 0x000fc4000788c0ff */
[----:B0-----:R-:W-:-:S11]  /*3dad0*/  PRMT R0, R52, 0x7771, RZ ;  /* 0x0000777134007816 */ /* 0x001fd600000000ff */
[----:B------:R0:W-:Y:S01]  /*3dae0*/  @P4 STG.E.U8 desc[UR6][R168.64], R0 ;  /* 0x00000000a8004986 */ /* 0x0001e2000c101106 */
[----:B------:R-:W-:Y:S02]  /*3daf0*/  LOP3.LUT P4, RZ, R190, 0x80, RZ, 0xc0, !PT ;  /* 0x00000080beff7812 */ /* 0x000fe4000788c0ff */
[C---:B0-----:R-:W-:Y:S02]  /*3db00*/  PRMT R0, R52.reuse, 0x7772, RZ ;  /* 0x0000777234007816 */ /* 0x041fe400000000ff */
[----:B------:R-:W-:-:S09]  /*3db10*/  PRMT R52, R52, 0x7773, RZ ;  /* 0x0000777334347816 */ /* 0x000fd200000000ff */
[----:B----4-:R0:W-:Y:S04]  /*3db20*/  @P4 STG.E.U8 desc[UR6][R170.64], R0 ;  /* 0x00000000aa004986 */ /* 0x0101e8000c101106 */
[----:B------:R-:W-:Y:S01]  /*3db30*/  @P3 STG.E.U8 desc[UR6][R2.64], R52 ;  /* 0x0000003402003986 */ /* 0x000fe2000c101106 */
[----:B0-----:R-:W-:-:S05]  /*3db40*/  PRMT R0, R53, 0x7770, RZ ;  /* 0x0000777035007816 */ /* 0x001fca00000000ff */
[----:B------:R0:W-:Y:S02]  /*3db50*/  @P6 STG.E.U8 desc[UR6][R6.64], R0 ;  /* 0x0000000006006986 */ /* 0x0001e4000c101106 */
[----:B0-----:R-:W-:-:S05]  /*3db60*/  PRMT R0, R53, 0x7771, RZ ;  /* 0x0000777135007816 */ /* 0x001fca00000000ff */
[----:B------:R0:W-:Y:S02]  /*3db70*/  @P2 STG.E.U8 desc[UR6][R4.64], R0 ;  /* 0x0000000004002986 */ /* 0x0001e4000c101106 */
[C---:B0-----:R-:W-:Y:S02]  /*3db80*/  PRMT R0, R53.reuse, 0x7772, RZ ;  /* 0x0000777235007816 */ /* 0x041fe400000000ff */
[----:B------:R-:W-:-:S03]  /*3db90*/  PRMT R53, R53, 0x7773, RZ ;  /* 0x0000777335357816 */ /* 0x000fc600000000ff */
[----:B------:R0:W-:Y:S04]  /*3dba0*/  @P1 STG.E.U8 desc[UR6][R18.64], R0 ;  /* 0x0000000012001986 */ /* 0x0001e8000c101106 */
[----:B------:R-:W-:Y:S01]  /*3dbb0*/  @P0 STG.E.U8 desc[UR6][R20.64], R53 ;  /* 0x0000003514000986 */ /* 0x000fe2000c101106 */
[----:B0-----:R-:W-:-:S05]  /*3dbc0*/  PRMT R0, R54, 0x7770, RZ ;  /* 0x0000777036007816 */ /* 0x001fca00000000ff */
[----:B------:R0:W-:Y:S04]  /*3dbd0*/  @P5 STG.E.U8 desc[UR6][R22.64], R0 ;  /* 0x0000000016005986 */ /* 0x0001e8000c101106 */
[----:B0-----:R-:W4:Y:S04]  /*3dbe0*/  LDL.LU.64 R22, [R1+0xd90] ;  /* 0x000d900001167983 */ /* 0x001f280000300a00 */
[----:B------:R-:W2:Y:S04]  /*3dbf0*/  LDL.LU.64 R20, [R1+0xd88] ;  /* 0x000d880001147983 */ /* 0x000ea80000300a00 */
[----:B------:R-:W3:Y:S04]  /*3dc00*/  LDL.LU.64 R170, [R1+0xd80] ;  /* 0x000d800001aa7983 */ /* 0x000ee80000300a00 */
[----:B------:R-:W3:Y:S04]  /*3dc10*/  LDL.LU.64 R2, [R1+0xd78] ;  /* 0x000d780001027983 */ /* 0x000ee80000300a00 */
[----:B------:R-:W3:Y:S04]  /*3dc20*/  LDL.LU.64 R6, [R1+0xd70] ;  /* 0x000d700001067983 */ /* 0x000ee80000300a00 */
[----:B------:R-:W3:Y:S04]  /*3dc30*/  LDL.LU.64 R4, [R1+0xd68] ;  /* 0x000d680001047983 */ /* 0x000ee80000300a00 */
[----:B------:R-:W3:Y:S01]  /*3dc40*/  LDL.LU.64 R18, [R1+0xd60] ;  /* 0x000d600001127983 */ /* 0x000ee20000300a00 */
[----:B------:R-:W-:-:S02]  /*3dc50*/  LOP3.LUT P4, RZ, R16, 0x400000, RZ, 0xc0, !PT ;  /* 0x0040000010ff7812 */ /* 0x000fc4000788c0ff */
[----:B------:R-:W-:-:S11]  /*3dc60*/  LOP3.LUT R190, R190, 0xfffffffe, RZ, 0xc0, !PT ;  /* 0xfffffffebebe7812 */ /* 0x000fd600078ec0ff */
[----:B------:R-:W-:Y:S02]  /*3dc70*/  @P4 LOP3.LUT R191, R191, 0x80000000, RZ, 0xfc, !PT ;  /* 0x80000000bfbf4812 */ /* 0x000fe400078efcff */
[----:B------:R-:W-:-:S13]  /*3dc80*/  LOP3.LUT P4, RZ, R16, 0x800000, RZ, 0xc0, !PT ;  /* 0x0080000010ff7812 */ /* 0x000fda000788c0ff */
[----:B------:R-:W-:Y:S02]  /*3dc90*/  @P4 LOP3.LUT R190, R190, 0x1, RZ, 0xfc, !PT ;  /* 0x00000001bebe4812 */ /* 0x000fe400078efcff */
[----:B------:R-:W-:Y:S02]  /*3dca0*/  LOP3.LUT P4, RZ, R16, 0x2000000, RZ, 0xc0, !PT ;  /* 0x0200000010ff7812 */ /* 0x000fe4000788c0ff */
[----:B------:R-:W-:-:S11]  /*3dcb0*/  LOP3.LUT R190, R190, 0xfffffffd, RZ, 0xc0, !PT ;  /* 0xfffffffdbebe7812 */ /* 0x000fd600078ec0ff */
        /* <DEDUP_REMOVED lines=10> */
[C---:B------:R-:W-:Y:S02]  /*3dd60*/  LOP3.LUT P4, RZ, R15.reuse, 0x2, RZ, 0xc0, !PT ;  /* 0x000000020fff7812 */ /* 0x040fe4000788c0ff */
[----:B------:R-:W-:Y:S02]  /*3dd70*/  LOP3.LUT R190, R190, 0xffffffdf, RZ, 0xc0, !PT ;  /* 0xffffffdfbebe7812 */ /* 0x000fe400078ec0ff */
[C---:B------:R-:W-:Y:S02]  /*3dd80*/  LOP3.LUT P2, RZ, R15.reuse, 0x4000, RZ, 0xc0, !PT ;  /* 0x000040000fff7812 */ /* 0x040fe4000784c0ff */
[----:B------:R-:W-:Y:S02]  /*3dd90*/  LOP3.LUT P1, RZ, R15, 0x1000, RZ, 0xc0, !PT ;  /* 0x000010000fff7812 */ /* 0x000fe4000782c0ff */
[----:B------:R-:W-:-:S05]  /*3dda0*/  PRMT R0, R54, 0x7771, RZ ;  /* 0x0000777136007816 */ /* 0x000fca00000000ff */
[----:B------:R-:W-:Y:S02]  /*3ddb0*/  @P4 LOP3.LUT R190, R190, 0x20, RZ, 0xfc, !PT ;  /* 0x00000020bebe4812 */ /* 0x000fe400078efcff */
[C---:B------:R-:W-:Y:S02]  /*3ddc0*/  LOP3.LUT P4, RZ, R15.reuse, 0x10, RZ, 0xc0, !PT ;  /* 0x000000100fff7812 */ /* 0x040fe4000788c0ff */
[C---:B------:R-:W-:Y:S02]  /*3ddd0*/  LOP3.LUT P0, RZ, R15.reuse, 0x200, RZ, 0xc0, !PT ;  /* 0x000002000fff7812 */ /* 0x040fe4000780c0ff */
[----:B------:R-:W-:Y:S02]  /*3dde0*/  LOP3.LUT P5, RZ, R15, 0x80, RZ, 0xc0, !PT ;  /* 0x000000800fff7812 */ /* 0x000fe400078ac0ff */
[----:B------:R-:W-:-:S07]  /*3ddf0*/  LOP3.LUT R190, R190, 0xffffffbf, RZ, 0xc0, !PT ;  /* 0xffffffbfbebe7812 */ /* 0x000fce00078ec0ff */
[----:B------:R-:W-:Y:S02]  /*3de00*/  @P4 LOP3.LUT R190, R190, 0x40, RZ, 0xfc, !PT ;  /* 0x00000040bebe4812 */ /* 0x000fe400078efcff */
[----:B------:R-:W-:Y:S01]  /*3de10*/  LOP3.LUT P4, RZ, R15, 0x40, RZ, 0xc0, !PT ;  /* 0x000000400fff7812 */ /* 0x000fe2000788c0ff */
[----:B----4-:R0:W-:Y:S02]  /*3de20*/  @P2 STG.E.U8 desc[UR6][R22.64], R0 ;  /* 0x0000000016002986 */ /* 0x0101e4000c101106 */
[C---:B0-----:R-:W-:Y:S02]  /*3de30*/  PRMT R0, R54.reuse, 0x7772, RZ ;  /* 0x0000777236007816 */ /* 0x041fe400000000ff */
[----:B------:R-:W4:Y:S01]  /*3de40*/  LDL.LU.64 R22, [R1+0xd58] ;  /* 0x000d580001167983 */ /* 0x000f220000300a00 */
[----:B------:R-:W-:-:S03]  /*3de50*/  PRMT R54, R54, 0x7773, RZ ;  /* 0x0000777336367816 */ /* 0x000fc600000000ff */
[----:B--2---:R0:W-:Y:S04]  /*3de60*/  @P1 STG.E.U8 desc[UR6][R20.64], R0 ;  /* 0x0000000014001986 */ /* 0x0041e8000c101106 */
[----:B---3--:R-:W-:Y:S01]  /*3de70*/  @P0 STG.E.U8 desc[UR6][R170.64], R54 ;  /* 0x00000036aa000986 */ /* 0x008fe2000c101106 */
[----:B0-----:R-:W-:-:S03]  /*3de80*/  PRMT R0, R55, 0x7770, RZ ;  /* 0x0000777037007816 */ /* 0x001fc600000000ff */
[----:B------:R-:W2:Y:S04]  /*3de90*/  LDL.LU.64 R20, [R1+0xd50] ;  /* 0x000d500001147983 */ /* 0x000ea80000300a00 */
[----:B------:R0:W-:Y:S04]  /*3dea0*/  @P5 STG.E.U8 desc[UR6][R2.64], R0 ;  /* 0x0000000002005986 */ /* 0x0001e8000c101106 */
[----:B------:R-:W3:Y:S04]  /*3deb0*/  LDL.LU.64 R52, [R1+0xd40] ;  /* 0x000d400001347983 */ /* 0x000ee80000300a00 */
[----:B------:R-:W3:Y:S01]  /*3dec0*/  LDL.LU.64 R50, [R1+0xd38] ;  /* 0x000d380001327983 */ /* 0x000ee20000300a00 */
[----:B0-----:R-:W-:-:S03]  /*3ded0*/  PRMT R0, R55, 0x7771, RZ ;  /* 0x0000777137007816 */ /* 0x001fc600000000ff */
[----:B------:R-:W3:Y:S04]  /*3dee0*/  LDL.LU.64 R48, [R1+0xd30] ;  /* 0x000d300001307983 */ /* 0x000ee80000300a00 */
[----:B------:R0:W-:Y:S01]  /*3def0*/  @P4 STG.E.U8 desc[UR6][R6.64], R0 ;  /* 0x0000000006004986 */ /* 0x0001e2000c101106 */
[----:B------:R-:W-:-:S03]  /*3df00*/  LOP3.LUT P4, RZ, R190, 0x40, RZ, 0xc0, !PT ;  /* 0x00000040beff7812 */ /* 0x000fc6000788c0ff */
[----:B------:R-:W3:Y:S04]  /*3df10*/  LDL.LU.64 R168, [R1+0xd28] ;  /* 0x000d280001a87983 */ /* 0x000ee80000300a00 */
[----:B------:R-:W3:Y:S01]  /*3df20*/  LDL.LU.64 R170, [R1+0xd20] ;  /* 0x000d200001aa7983 */ /* 0x000ee20000300a00 */
[----:B0-----:R-:W-:-:S03]  /*3df30*/  PRMT R0, R55, 0x7772, RZ ;  /* 0x0000777237007816 */ /* 0x001fc600000000ff */
[----:B------:R-:W3:Y:S04]  /*3df40*/  LDL.LU.64 R2, [R1+0xd18] ;  /* 0x000d180001027983 */ /* 0x000ee80000300a00 */
[----:B------:R0:W-:Y:S01]  /*3df50*/  @P4 STG.E.U8 desc[UR6][R4.64], R0 ;  /* 0x0000000004004986 */ /* 0x0001e2000c101106 */
[C---:B------:R-:W-:Y:S02]  /*3df60*/  LOP3.LUT P4, RZ, R190.reuse, 0x20, RZ, 0xc0, !PT ;  /* 0x00000020beff7812 */ /* 0x040fe4000788c0ff */
[----:B------:R-:W-:Y:S01]  /*3df70*/  PRMT R55, R55, 0x7773, RZ ;  /* 0x0000777337377816 */ /* 0x000fe200000000ff */
[----:B------:R-:W3:Y:S04]  /*3df80*/  LDL.LU.64 R6, [R1+0xd10] ;  /* 0x000d100001067983 */ /* 0x000ee80000300a00 */
[----:B0-----:R-:W3:Y:S06]  /*3df90*/  LDL.LU.64 R4, [R1+0xd08] ;  /* 0x000d080001047983 */ /* 0x001eec0000300a00 */
[----:B------:R0:W-:Y:S04]  /*3dfa0*/  @P4 STG.E.U8 desc[UR6][R18.64], R55 ;  /* 0x0000003712004986 */ /* 0x0001e8000c101106 */
[----:B0-----:R-:W3:Y:S04]  /*3dfb0*/  LDL.LU.64 R54, [R1+0xd48] ;  /* 0x000d480001367983 */ /* 0x001ee80000300a00 */
[----:B------:R-:W3:Y:S01]  /*3dfc0*/  LDL.LU.64 R18, [R1+0xd00] ;  /* 0x000d000001127983 */ /* 0x000ee20000300a00 */
        /* <DEDUP_REMOVED lines=8> */
[----:B----4-:R0:W-:Y:S01]  /*3e050*/  @P4 STG.E.U8 desc[UR6][R22.64], R0 ;  /* 0x0000000016004986 */ /* 0x0101e2000c101106 */
[----:B------:R-:W-:Y:S02]  /*3e060*/  LOP3.LUT P4, RZ, R190, 0x8, RZ, 0xc0, !PT ;  /* 0x00000008beff7812 */ /* 0x000fe4000788c0ff */
[----:B0-----:R-:W-:Y:S01]  /*3e070*/  PRMT R0, R56, 0x7771, RZ ;  /* 0x0000777138007816 */ /* 0x001fe200000000ff */
[----:B------:R-:W4:Y:S10]  /*3e080*/  LDL.LU.64 R22, [R1+0x1288] ;  /* 0x0012880001167983 */ /* 0x000f340000300a00 */
[----:B--2---:R0:W-:Y:S01]  /*3e090*/  @P4 STG.E.U8 desc[UR6][R20.64], R0 ;  /* 0x0000000014004986 */ /* 0x0041e2000c101106 */
[----:B------:R-:W-:-:S02]  /*3e0a0*/  LOP3.LUT P4, RZ, R190, 0x4, RZ, 0xc0, !PT ;  /* 0x00000004beff7812 */ /* 0x000fc4000788c0ff */
[C---:B0-----:R-:W-:Y:S01]  /*3e0b0*/  PRMT R0, R56.reuse, 0x7772, RZ ;  /* 0x0000777238007816 */ /* 0x041fe200000000ff */
[----:B------:R-:W2:Y:S01]  /*3e0c0*/  LDL.LU.64 R20, [R1+0x1280] ;  /* 0x0012800001147983 */ /* 0x000ea20000300a00 */
[----:B------:R-:W-:-:S09]  /*3e0d0*/  PRMT R56, R56, 0x7773, RZ ;  /* 0x0000777338387816 */ /* 0x000fd200000000ff */
[----:B---3--:R0:W-:Y:S01]  /*3e0e0*/  @P4 STG.E.U8 desc[UR6][R54.64], R0 ;  /* 0x0000000036004986 */ /* 0x0081e2000c101106 */
[----:B------:R-:W-:-:S13]  /*3e0f0*/  LOP3.LUT P4, RZ, R190, 0x2, RZ, 0xc0, !PT ;  /* 0x00000002beff7812 */ /* 0x000fda000788c0ff */
[----:B------:R-:W-:Y:S01]  /*3e100*/  @P4 STG.E.U8 desc[UR6][R52.64], R56 ;  /* 0x0000003834004986 */ /* 0x000fe2000c101106 */
[----:B------:R-:W-:Y:S02]  /*3e110*/  LOP3.LUT P4, RZ, R190, 0x1, RZ, 0xc0, !PT ;  /* 0x00000001beff7812 */ /* 0x000fe4000788c0ff */
[----:B0-----:R-:W-:-:S11]  /*3e120*/  PRMT R0, R57, 0x7770, RZ ;  /* 0x0000777039007816 */ /* 0x001fd600000000ff */
[----:B------:R0:W-:Y:S01]  /*3e130*/  @P4 STG.E.U8 desc[UR6][R50.64], R0 ;  /* 0x0000000032004986 */ /* 0x0001e2000c101106 */
[----:B------:R-:W-:Y:S02]  /*3e140*/  LOP3.LUT P4, RZ, R191, 0x80000000, RZ, 0xc0, !PT ;  /* 0x80000000bfff7812 */ /* 0x000fe4000788c0ff */
[----:B0-----:R-:W-:-:S11]  /*3e150*/  PRMT R0, R57, 0x7771, RZ ;  /* 0x0000777139007816 */ /* 0x001fd600000000ff */
[----:B------:R0:W-:Y:S02]  /*3e160*/  @P4 STG.E.U8 desc[UR6][R48.64], R0 ;  /* 0x0000000030004986 */ /* 0x0001e4000c101106 */
[C---:B0-----:R-:W-:Y:S02]  /*3e170*/  PRMT R0, R57.reuse, 0x7772, RZ ;  /* 0x0000777239007816 */ /* 0x041fe400000000ff */
[----:B------:R-:W-:-:S03]  /*3e180*/  PRMT R57, R57, 0x7773, RZ ;  /* 0x0000777339397816 */ /* 0x000fc600000000ff */
[----:B------:R0:W-:Y:S04]  /*3e190*/  @P3 STG.E.U8 desc[UR6][R168.64], R0 ;  /* 0x00000000a8003986 */ /* 0x0001e8000c101106 */
[----:B------:R-:W-:Y:S01]  /*3e1a0*/  @P6 STG.E.U8 desc[UR6][R170.64], R57 ;  /* 0x00000039aa006986 */ /* 0x000fe2000c101106 */
[----:B0-----:R-:W-:-:S05]  /*3e1b0*/  PRMT R0, R58, 0x7770, RZ ;  /* 0x000077703a007816 */ /* 0x001fca00000000ff */
[----:B------:R0:W-:Y:S02]  /*3e1c0*/  @P2 STG.E.U8 desc[UR6][R2.64], R0 ;  /* 0x0000000002002986 */ /* 0x0001e4000c101106 */
[----:B0-----:R-:W-:-:S05]  /*3e1d0*/  PRMT R0, R58, 0x7771, RZ ;  /* 0x000077713a007816 */ /* 0x001fca00000000ff */
[----:B------:R0:W-:Y:S02]  /*3e1e0*/  @P1 STG.E.U8 desc[UR6][R6.64], R0 ;  /* 0x0000000006001986 */ /* 0x0001e4000c101106 */
[C---:B0-----:R-:W-:Y:S02]  /*3e1f0*/  PRMT R0, R58.reuse, 0x7772, RZ ;  /* 0x000077723a007816 */ /* 0x041fe400000000ff */
[----:B------:R-:W-:-:S03]  /*3e200*/  PRMT R58, R58, 0x7773, RZ ;  /* 0x000077733a3a7816 */ /* 0x000fc600000000ff */
[----:B------:R-:W-:Y:S04]  /*3e210*/  @P0 STG.E.U8 desc[UR6][R4.64], R0 ;  /* 0x0000000004000986 */ /* 0x000fe8000c101106 */
[----:B------:R0:W-:Y:S04]  /*3e220*/  @P5 STG.E.U8 desc[UR6][R18.64], R58 ;  /* 0x0000003a12005986 */ /* 0x0001e8000c101106 */
[----:B0-----:R-:W3:Y:S04]  /*3e230*/  LDL.LU.64 R18, [R1+0xcf8] ;  /* 0x000cf80001127983 */ /* 0x001ee80000300a00 */
[----:B------:R-:W4:Y:S04]  /*3e240*/  LDL.LU.64 R4, [R1+0xcf0] ;  /* 0x000cf00001047983 */ /* 0x000f280000300a00 */
[----:B------:R-:W2:Y:S04]  /*3e250*/  LDL.LU.64 R48, [R1+0xce8] ;  /* 0x000ce80001307983 */ /* 0x000ea80000300a00 */
[----:B------:R-:W2:Y:S04]  /*3e260*/  LDL.LU.64 R168, [R1+0xce0] ;  /* 0x000ce00001a87983 */ /* 0x000ea80000300a00 */
[----:B------:R-:W2:Y:S04]  /*3e270*/  LDL.LU.64 R170, [R1+0xcd8] ;  /* 0x000cd80001aa7983 */ /* 0x000ea80000300a00 */
[----:B------:R-:W2:Y:S04]  /*3e280*/  LDL.LU.64 R2, [R1+0xcd0] ;  /* 0x000cd00001027983 */ /* 0x000ea80000300a00 */
[----:B------:R-:W2:Y:S01]  /*3e290*/  LDL.LU.64 R6, [R1+0xcc8] ;  /* 0x000cc80001067983 */ /* 0x000ea20000300a00 */
[----:B------:R-:W-:-:S02]  /*3e2a0*/  LOP3.LUT P4, RZ, R17, 0x8000, RZ, 0xc0, !PT ;  /* 0x0000800011ff7812 */ /* 0x000fc4000788c0ff */
[----:B------:R-:W-:-:S11]  /*3e2b0*/  LOP3.LUT R191, R191, 0xff7fffff, RZ, 0xc0, !PT ;  /* 0xff7fffffbfbf7812 */ /* 0x000fd600078ec0ff */
[----:B------:R-:W-:Y:S02]  /*3e2c0*/  @P4 LOP3.LUT R191, R191, 0x800000, RZ, 0xfc, !PT ;  /* 0x00800000bfbf4812 */ /* 0x000fe400078efcff */
[----:B------:R-:W-:Y:S02]  /*3e2d0*/  LOP3.LUT P4, RZ, R17, 0x20000, RZ, 0xc0, !PT ;  /* 0x0002000011ff7812 */ /* 0x000fe4000788c0ff */
[----:B------:R-:W-:-:S11]  /*3e2e0*/  LOP3.LUT R191, R191, 0xfeffffff, RZ, 0xc0, !PT ;  /* 0xfeffffffbfbf7812 */ /* 0x000fd600078ec0ff */
[----:B------:R-:W-:Y:S02]  /*3e2f0*/  @P4 LOP3.LUT R191, R191, 0x1000000, RZ, 0xfc, !PT ;  /* 0x01000000bfbf4812 */ /* 0x000fe400078efcff */
[----:B------:R-:W-:Y:S02]  /*3e300*/  LOP3.LUT P4, RZ, R17, 0x100000, RZ, 0xc0, !PT ;  /* 0x0010000011ff7812 */ /* 0x000fe4000788c0ff */
[----:B------:R-:W-:Y:S02]  /*3e310*/  LOP3.LUT R191, R191, 0xfdffffff, RZ, 0xc0, !PT ;  /* 0xfdffffffbfbf7812 */ /* 0x000fe400078ec0ff */
[----:B------:R-:W-:Y:S02]  /*3e320*/  LOP3.LUT P2, RZ, R16, 0x80, RZ, 0xc0, !PT ;  /* 0x0000008010ff7812 */ /* 0x000fe4000784c0ff */
[----:B------:R-:W-:-:S07]  /*3e330*/  PRMT R0, R59, 0x7770, RZ ;  /* 0x000077703b007816 */ /* 0x000fce00000000ff */
[----:B------:R-:W-:Y:S02]  /*3e340*/  @P4 LOP3.LUT R191, R191, 0x2000000, RZ, 0xfc, !PT ;  /* 0x02000000bfbf4812 */ /* 0x000fe400078efcff */
[----:B------:R-:W-:Y:S02]  /*3e350*/  LOP3.LUT P4, RZ, R17, 0x400000, RZ, 0xc0, !PT ;  /* 0x0040000011ff7812 */ /* 0x000fe4000788c0ff */
[----:B------:R-:W-:Y:S02]  /*3e360*/  LOP3.LUT R191, R191, 0xfbffffff, RZ, 0xc0, !PT ;  /* 0xfbffffffbfbf7812 */ /* 0x000fe400078ec0ff */
[----:B------:R-:W-:-:S09]  /*3e370*/  LOP3.LUT P1, RZ, R16, 0x40, RZ, 0xc0, !PT ;  /* 0x0000004010ff7812 */ /* 0x000fd2000782c0ff */
[----:B------:R-:W-:Y:S02]  /*3e380*/  @P4 LOP3.LUT R191, R191, 0x4000000, RZ, 0xfc, !PT ;  /* 0x04000000bfbf4812 */ /* 0x000fe400078efcff */
[----:B------:R-:W-:Y:S02]  /*3e390*/  LOP3.LUT P4, RZ, R17, 0x800000, RZ, 0xc0, !PT ;  /* 0x0080000011ff7812 */ /* 0x000fe4000788c0ff */
[----:B------:R-:W-:Y:S02]  /*3e3a0*/  LOP3.LUT R191, R191, 0xf7ffffff, RZ, 0xc0, !PT ;  /* 0xf7ffffffbfbf7812 */ /* 0x000fe400078ec0ff */
[C---:B------:R-:W-:Y:S02]  /*3e3b0*/  LOP3.LUT P0, RZ, R16.reuse, 0x10, RZ, 0xc0, !PT ;  /* 0x0000001010ff7812 */ /* 0x040fe4000780c0ff */
[----:B------:R-:W-:-:S07]  /*3e3c0*/  LOP3.LUT P5, RZ, R16, 0x2, RZ, 0xc0, !PT ;  /* 0x0000000210ff7812 */ /* 0x000fce00078ac0ff */
        /* <DEDUP_REMOVED lines=10> */
[----:B------:R-:W-:Y:S01]  /*3e470*/  LOP3.LUT P4, RZ, R17, 0x80000000, RZ, 0xc0, !PT ;  /* 0x8000000011ff7812 */ /* 0x000fe2000788c0ff */
[----:B---3--:R0:W-:Y:S04]  /*3e480*/  @P2 STG.E.U8 desc[UR6][R18.64], R0 ;  /* 0x0000000012002986 */ /* 0x0081e8000c101106 */
[----:B0-----:R-:W3:Y:S01]  /*3e490*/  LDL.LU.64 R18, [R1+0xcc0] ;  /* 0x000cc00001127983 */ /* 0x001ee20000300a00 */
[----:B------:R-:W-:-:S05]  /*3e4a0*/  PRMT R0, R59, 0x7771, RZ ;  /* 0x000077713b007816 */ /* 0x000fca00000000ff */
[----:B----4-:R0:W-:Y:S04]  /*3e4b0*/  @P1 STG.E.U8 desc[UR6][R4.64], R0 ;  /* 0x0000000004001986 */ /* 0x0101e8000c101106 */
[----:B0-----:R-:W4:Y:S01]  /*3e4c0*/  LDL.LU.64 R4, [R1+0xcb8] ;  /* 0x000cb80001047983 */ /* 0x001f220000300a00 */
[C---:B------:R-:W-:Y:S02]  /*3e4d0*/  PRMT R0, R59.reuse, 0x7772, RZ ;  /* 0x000077723b007816 */ /* 0x040fe400000000ff */
[----:B------:R-:W-:Y:S01]  /*3e4e0*/  PRMT R59, R59, 0x7773, RZ ;  /* 0x000077733b3b7816 */ /* 0x000fe200000000ff */
[----:B------:R-:W4:Y:S04]  /*3e4f0*/  LDL.LU.64 R56, [R1+0xca8] ;  /* 0x000ca80001387983 */ /* 0x000f280000300a00 */
[----:B--2---:R-:W-:Y:S04]  /*3e500*/  @P0 STG.E.U8 desc[UR6][R48.64], R0 ;  /* 0x0000000030000986 */ /* 0x004fe8000c101106 */
[----:B------:R0:W-:Y:S04]  /*3e510*/  @P5 STG.E.U8 desc[UR6][R168.64], R59 ;  /* 0x0000003ba8005986 */ /* 0x0001e8000c101106 */
[----:B0-----:R-:W2:Y:S04]  /*3e520*/  LDL.LU.64 R58, [R1+0xcb0] ;  /* 0x000cb000013a7983 */ /* 0x001ea80000300a00 */
[----:B------:R-:W2:Y:S01]  /*3e530*/  LDL.LU.64 R54, [R1+0xca0] ;  /* 0x000ca00001367983 */ /* 0x000ea20000300a00 */
[----:B------:R-:W-:-:S03]  /*3e540*/  PRMT R0, R60, 0x7770, RZ ;  /* 0x000077703c007816 */ /* 0x000fc600000000ff */
[----:B------:R-:W2:Y:S04]  /*3e550*/  LDL.LU.64 R52, [R1+0xc98] ;  /* 0x000c980001347983 */ /* 0x000ea80000300a00 */
[----:B------:R0:W-:Y:S01]  /*3e560*/  @P4 STG.E.U8 desc[UR6][R170.64], R0 ;  /* 0x00000000aa004986 */ /* 0x0001e2000c101106 */
[----:B------:R-:W-:-:S03]  /*3e570*/  LOP3.LUT P4, RZ, R191, 0x40000000, RZ, 0xc0, !PT ;  /* 0x40000000bfff7812 */ /* 0x000fc6000788c0ff */
[----:B------:R-:W2:Y:S04]  /*3e580*/  LDL.LU.64 R50, [R1+0xc90] ;  /* 0x000c900001327983 */ /* 0x000ea80000300a00 */
[----:B------:R-:W2:Y:S01]  /*3e590*/  LDL.LU.64 R48, [R1+0xc88] ;  /* 0x000c880001307983 */ /* 0x000ea20000300a00 */
[----:B0-----:R-:W-:-:S03]  /*3e5a0*/  PRMT R0, R60, 0x7771, RZ ;  /* 0x000077713c007816 */ /* 0x001fc600000000ff */
[----:B------:R-:W2:Y:S04]  /*3e5b0*/  LDL.LU.64 R168, [R1+0xc80] ;  /* 0x000c800001a87983 */ /* 0x000ea80000300a00 */
[----:B------:R0:W-:Y:S01]  /*3e5c0*/  @P4 STG.E.U8 desc[UR6][R2.64], R0 ;  /* 0x0000000002004986 */ /* 0x0001e2000c101106 */
[----:B------:R-:W-:-:S03]  /*3e5d0*/  LOP3.LUT P4, RZ, R191, 0x20000000, RZ, 0xc0, !PT ;  /* 0x20000000bfff7812 */ /* 0x000fc6000788c0ff */
[----:B------:R-:W2:Y:S04]  /*3e5e0*/  LDL.LU.64 R170, [R1+0xc78] ;  /* 0x000c780001aa7983 */ /* 0x000ea80000300a00 */
[----:B0-----:R-:W2:Y:S01]  /*3e5f0*/  LDL.LU.64 R2, [R1+0xc70] ;  /* 0x000c700001027983 */ /* 0x001ea20000300a00 */
[----:B------:R-:W-:-:S05]  /*3e600*/  PRMT R0, R60, 0x7772, RZ ;  /* 0x000077723c007816 */ /* 0x000fca00000000ff */
[----:B------:R0:W-:Y:S04]  /*3e610*/  @P4 STG.E.U8 desc[UR6][R6.64], R0 ;  /* 0x0000000006004986 */ /* 0x0001e8000c101106 */
[----:B0-----:R-:W2:Y:S01]  /*3e620*/  LDL.LU.64 R6, [R1+0xc68] ;  /* 0x000c680001067983 */ /* 0x001ea20000300a00 */
[----:B------:R-:W-:Y:S02]  /*3e630*/  LOP3.LUT P4, RZ, R191, 0x10000000, RZ, 0xc0, !PT ;  /* 0x10000000bfff7812 */ /* 0x000fe4000788c0ff */
[----:B------:R-:W-:Y:S02]  /*3e640*/  PRMT R60, R60, 0x7773, RZ ;  /* 0x000077733c3c7816 */ /* 0x000fe400000000ff */
[----:B------:R-:W-:Y:S02]  /*3e650*/  PRMT R0, R61, 0x7770, RZ ;  /* 0x000077703d007816 */ /* 0x000fe400000000ff */
[----:B------:R-:W-:-:S02]  /*3e660*/  LOP3.LUT P3, RZ, R17, 0x4000, RZ, 0xc0, !PT ;  /* 0x0000400011ff7812 */ /* 0x000fc4000786c0ff */
[C---:B------:R-:W-:Y:S02]  /*3e670*/  LOP3.LUT P6, RZ, R17.reuse, 0x1000, RZ, 0xc0, !PT ;  /* 0x0000100011ff7812 */ /* 0x040fe400078cc0ff */
[C---:B------:R-:W-:Y:S02]  /*3e680*/  LOP3.LUT P2, RZ, R17.reuse, 0x200, RZ, 0xc0, !PT ;  /* 0x0000020011ff7812 */ /* 0x040fe4000784c0ff */
[C---:B------:R-:W-:Y:S02]  /*3e690*/  LOP3.LUT P1, RZ, R17.reuse, 0x80, RZ, 0xc0, !PT ;  /* 0x0000008011ff7812 */ /* 0x040fe4000782c0ff */
[C---:B------:R-:W-:Y:S02]  /*3e6a0*/  LOP3.LUT P0, RZ, R17.reuse, 0x40, RZ, 0xc0, !PT ;  /* 0x0000004011ff7812 */ /* 0x040fe4000780c0ff */
[----:B------:R-:W-:Y:S01]  /*3e6b0*/  LOP3.LUT P5, RZ, R17, 0x10, RZ, 0xc0, !PT ;  /* 0x0000001011ff7812 */ /* 0x000fe200078ac0ff */
[----:B---3--:R0:W-:Y:S01]  /*3e6c0*/  @P4 STG.E.U8 desc[UR6][R18.64], R60 ;  /* 0x0000003c12004986 */ /* 0x0081e2000c101106 */
[----:B------:R-:W-:-:S03]  /*3e6d0*/  LOP3.LUT P4, RZ, R191, 0x8000000, RZ, 0xc0, !PT ;  /* 0x08000000bfff7812 */ /* 0x000fc6000788c0ff */
[----:B0-----:R-:W3:Y:S10]  /*3e6e0*/  LDL.LU.64 R18, [R1+0x1278] ;  /* 0x0012780001127983 */ /* 0x001ef40000300a00 */
[----:B----4-:R0:W-:Y:S01]  /*3e6f0*/  @P4 STG.E.U8 desc[UR6][R4.64], R0 ;  /* 0x0000000004004986 */ /* 0x0101e2000c101106 */
[----:B------:R-:W-:-:S02]  /*3e700*/  LOP3.LUT P4, RZ, R191, 0x4000000, RZ, 0xc0, !PT ;  /* 0x04000000bfff7812 */ /* 0x000fc4000788c0ff */
[----:B0-----:R-:W-:Y:S01]  /*3e710*/  PRMT R0, R61, 0x7771, RZ ;  /* 0x000077713d007816 */ /* 0x001fe200000000ff */
[----:B------:R-:W4:Y:S10]  /*3e720*/  LDL.LU.64 R4, [R1+0x1270] ;  /* 0x0012700001047983 */ /* 0x000f340000300a00 */
[----:B--2---:R0:W-:Y:S01]  /*3e730*/  @P4 STG.E.U8 desc[UR6][R58.64], R0 ;  /* 0x000000003a004986 */ /* 0x0041e2000c101106 */
[----:B------:R-:W-:-:S02]  /*3e740*/  LOP3.LUT P4, RZ, R191, 0x2000000, RZ, 0xc0, !PT ;  /* 0x02000000bfff7812 */ /* 0x000fc4000788c0ff */
[----:B0-----:R-:W-:-:S11]  /*3e750*/  PRMT R0, R61, 0x7772, RZ ;  /* 0x000077723d007816 */ /* 0x001fd600000000ff */
[----:B------:R0:W-:Y:S01]  /*3e760*/  @P4 STG.E.U8 desc[UR6][R56.64], R0 ;  /* 0x0000000038004986 */ /* 0x0001e2000c101106 */
[----:B------:R-:W-:Y:S02]  /*3e770*/  LOP3.LUT P4, RZ, R191, 0x1000000, RZ, 0xc0, !PT ;  /* 0x01000000bfff7812 */ /* 0x000fe4000788c0ff */
[----:B------:R-:W-:-:S11]  /*3e780*/  PRMT R61, R61, 0x7773, RZ ;  /* 0x000077733d3d7816 */ /* 0x000fd600000000ff */
[----:B------:R-:W-:Y:S01]  /*3e790*/  @P4 STG.E.U8 desc[UR6][R54.64], R61 ;  /* 0x0000003d36004986 */ /* 0x000fe2000c101106 */
[----:B------:R-:W-:Y:S02]  /*3e7a0*/  LOP3.LUT P4, RZ, R191, 0x800000, RZ, 0xc0, !PT ;  /* 0x00800000bfff7812 */ /* 0x000fe4000788c0ff */
[----:B0-----:R-:W-:-:S11]  /*3e7b0*/  PRMT R0, R62, 0x7770, RZ ;  /* 0x000077703e007816 */ /* 0x001fd600000000ff */
        /* <DEDUP_REMOVED lines=48> */
[----:B------:R-:W-:-:S09]  /*3eac0*/  LOP3.LUT P5, RZ, R17, 0x1, RZ, 0xc0, !PT ;  /* 0x0000000111ff7812 */ /* 0x000fd200078ac0ff */
        /* <DEDUP_REMOVED lines=14> */
[----:B------:R-:W4:Y:S01]  /*3ebb0*/  LDL.LU.64 R52, [R1+0xbf0] ;  /* 0x000bf00001347983 */ /* 0x000f220000300a00 */
[----:B------:R-:W-:-:S03]  /*3ebc0*/  PRMT R64, R64, 0x7773, RZ ;  /* 0x0000777340407816 */ /* 0x000fc600000000ff */
[----:B------:R0:W-:Y:S04]  /*3ebd0*/  @P5 STG.E.U8 desc[UR6][R50.64], R0 ;  /* 0x0000000032005986 */ /* 0x0001e8000c101106 */
[----:B------:R1:W-:Y:S01]  /*3ebe0*/  @P4 STG.E.U8 desc[UR6][R48.64], R64 ;  /* 0x0000004030004986 */ /* 0x0003e2000c101106 */
[----:B------:R-:W-:Y:S02]  /*3ebf0*/  LOP3.LUT P4, RZ, R191, 0x400000, RZ, 0xc0, !PT ;  /* 0x00400000bfff7812 */ /* 0x000fe4000788c0ff */
[----:B0-----:R-:W-:Y:S01]  /*3ec00*/  PRMT R0, R65, 0x7770, RZ ;  /* 0x0000777041007816 */ /* 0x001fe200000000ff */
[----:B------:R-:W4:Y:S04]  /*3ec10*/  LDL.LU.64 R50, [R1+0xbe8] ;  /* 0x000be80001327983 */ /* 0x000f280000300a00 */
[----:B-1----:R-:W4:Y:S06]  /*3ec20*/  LDL.LU.64 R48, [R1+0xbe0] ;  /* 0x000be00001307983 */ /* 0x002f2c0000300a00 */
[----:B------:R0:W-:Y:S01]  /*3ec30*/  @P4 STG.E.U8 desc[UR6][R168.64], R0 ;  /* 0x00000000a8004986 */ /* 0x0001e2000c101106 */
[----:B------:R-:W-:-:S03]  /*3ec40*/  LOP3.LUT P4, RZ, R191, 0x200000, RZ, 0xc0, !PT ;  /* 0x00200000bfff7812 */ /* 0x000fc6000788c0ff */
[----:B0-----:R-:W4:Y:S01]  /*3ec50*/  LDL.LU.64 R168, [R1+0xbd8] ;  /* 0x000bd80001a87983 */ /* 0x001f220000300a00 */
[----:B------:R-:W-:-:S09]  /*3ec60*/  PRMT R0, R65, 0x7771, RZ ;  /* 0x0000777141007816 */ /* 0x000fd200000000ff */
[----:B------:R0:W-:Y:S04]  /*3ec70*/  @P4 STG.E.U8 desc[UR6][R170.64], R0 ;  /* 0x00000000aa004986 */ /* 0x0001e8000c101106 */
[----:B0-----:R-:W4:Y:S01]  /*3ec80*/  LDL.LU.64 R170, [R1+0xbd0] ;  /* 0x000bd00001aa7983 */ /* 0x001f220000300a00 */
[----:B------:R-:W-:Y:S02]  /*3ec90*/  LOP3.LUT P4, RZ, R191, 0x100000, RZ, 0xc0, !PT ;  /* 0x00100000bfff7812 */ /* 0x000fe4000788c0ff */
[C---:B------:R-:W-:Y:S02]  /*3eca0*/  PRMT R0, R65.reuse, 0x7772, RZ ;  /* 0x0000777241007816 */ /* 0x040fe400000000ff */
[----:B------:R-:W-:Y:S02]  /*3ecb0*/  PRMT R65, R65, 0x7773, RZ ;  /* 0x0000777341417816 */ /* 0x000fe400000000ff */
[----:B------:R-:W-:-:S02]  /*3ecc0*/  LOP3.LUT P3, RZ, R17, 0x80000, RZ, 0xc0, !PT ;  /* 0x0008000011ff7812 */ /* 0x000fc4000786c0ff */
[C---:B------:R-:W-:Y:S02]  /*3ecd0*/  LOP3.LUT P6, RZ, R17.reuse, 0x200000, RZ, 0xc0, !PT ;  /* 0x0020000011ff7812 */ /* 0x040fe400078cc0ff */
[C---:B------:R-:W-:Y:S02]  /*3ece0*/  LOP3.LUT P2, RZ, R17.reuse, 0x1000000, RZ, 0xc0, !PT ;  /* 0x0100000011ff7812 */ /* 0x040fe4000784c0ff */
[C---:B------:R-:W-:Y:S02]  /*3ecf0*/  LOP3.LUT P1, RZ, R17.reuse, 0x4000000, RZ, 0xc0, !PT ;  /* 0x0400000011ff7812 */ /* 0x040fe4000782c0ff */
[C---:B------:R-:W-:Y:S02]  /*3ed00*/  LOP3.LUT P0, RZ, R17.reuse, 0x8000000, RZ, 0xc0, !PT ;  /* 0x0800000011ff7812 */ /* 0x040fe4000780c0ff */
[----:B------:R-:W-:Y:S01]  /*3ed10*/  LOP3.LUT P5, RZ, R17, 0x20000000, RZ, 0xc0, !PT ;  /* 0x2000000011ff7812 */ /* 0x000fe200078ac0ff */
[----:B--2---:R0:W-:Y:S01]  /*3ed20*/  @P4 STG.E.U8 desc[UR6][R6.64], R0 ;  /* 0x0000000006004986 */ /* 0x0041e2000c101106 */
[----:B------:R-:W-:-:S02]  /*3ed30*/  LOP3.LUT P4, RZ, R191, 0x80000, RZ, 0xc0, !PT ;  /* 0x00080000bfff7812 */ /* 0x000fc4000788c0ff */
[----:B0-----:R-:W-:Y:S01]  /*3ed40*/  PRMT R0, R66, 0x7770, RZ ;  /* 0x0000777042007816 */ /* 0x001fe200000000ff */
[----:B------:R-:W2:Y:S10]  /*3ed50*/  LDL.LU.64 R6, [R1+0x1268] ;  /* 0x0012680001067983 */ /* 0x000eb40000300a00 */
[----:B---3--:R0:W-:Y:S01]  /*3ed60*/  @P4 STG.E.U8 desc[UR6][R2.64], R65 ;  /* 0x0000004102004986 */ /* 0x0081e2000c101106 */
[----:B------:R-:W-:-:S03]  /*3ed70*/  LOP3.LUT P4, RZ, R191, 0x40000, RZ, 0xc0, !PT ;  /* 0x00040000bfff7812 */ /* 0x000fc6000788c0ff */
[----:B0-----:R-:W3:Y:S10]  /*3ed80*/  LDL.LU.64 R2, [R1+0x1260] ;  /* 0x0012600001027983 */ /* 0x001ef40000300a00 */
[----:B------:R0:W-:Y:S01]  /*3ed90*/  @P4 STG.E.U8 desc[UR6][R62.64], R0 ;  /* 0x000000003e004986 */ /* 0x0001e2000c101106 */
[----:B------:R-:W-:-:S02]  /*3eda0*/  LOP3.LUT P4, RZ, R191, 0x20000, RZ, 0xc0, !PT ;  /* 0x00020000bfff7812 */ /* 0x000fc4000788c0ff */
[----:B0-----:R-:W-:-:S11]  /*3edb0*/  PRMT R0, R66, 0x7771, RZ ;  /* 0x0000777142007816 */ /* 0x001fd600000000ff */
[----:B------:R0:W-:Y:S01]  /*3edc0*/  @P4 STG.E.U8 desc[UR6][R60.64], R0 ;  /* 0x000000003c004986 */ /* 0x0001e2000c101106 */
[----:B------:R-:W-:Y:S02]  /*3edd0*/  LOP3.LUT P4, RZ, R191, 0x10000, RZ, 0xc0, !PT ;  /* 0x00010000bfff7812 */ /* 0x000fe4000788c0ff */
[----:B0-----:R-:W-:-:S11]  /*3ede0*/  PRMT R0, R66, 0x7772, RZ ;  /* 0x0000777242007816 */ /* 0x001fd600000000ff */
[----:B------:R0:W-:Y:S01]  /*3edf0*/  @P4 STG.E.U8 desc[UR6][R58.64], R0 ;  /* 0x000000003a004986 */ /* 0x0001e2000c101106 */
[----:B------:R-:W-:Y:S02]  /*3ee00*/  LOP3.LUT P4, RZ, R191, 0x8000, RZ, 0xc0, !PT ;  /* 0x00008000bfff7812 */ /* 0x000fe4000788c0ff */
[----:B------:R-:W-:Y:S02]  /*3ee10*/  PRMT R66, R66, 0x7773, RZ ;  /* 0x0000777342427816 */ /* 0x000fe400000000ff */
[----:B0-----:R-:W-:-:S09]  /*3ee20*/  PRMT R0, R67, 0x7770, RZ ;  /* 0x0000777043007816 */ /* 0x001fd200000000ff */
[----:B----4-:R-:W-:Y:S04]  /*3ee30*/  @P4 STG.E.U8 desc[UR6][R56.64], R66 ;  /* 0x0000004238004986 */ /* 0x010fe8000c101106 */
        /* <DEDUP_REMOVED lines=10> */
[----:B------:R0:W-:Y:S04]  /*3eee0*/  @P5 STG.E.U8 desc[UR6][R170.64], R0 ;  /* 0x00000000aa005986 */ /* 0x0001e8000c101106 */
[----:B0-----:R-:W4:Y:S04]  /*3eef0*/  LDL.LU.64 R170, [R1+0xbc8] ;  /* 0x000bc80001aa7983 */ /* 0x001f280000300a00 */
[----:B------:R-:W2:Y:S04]  /*3ef00*/  LDL.LU.64 R54, [R1+0xbc0] ;  /* 0x000bc00001367983 */ /* 0x000ea80000300a00 */
[----:B------:R-:W3:Y:S04]  /*3ef10*/  LDL.LU.64 R52, [R1+0xbb8] ;  /* 0x000bb80001347983 */ /* 0x000ee80000300a00 */
[----:B------:R-:W3:Y:S04]  /*3ef20*/  LDL.LU.64 R50, [R1+0xbb0] ;  /* 0x000bb00001327983 */ /* 0x000ee80000300a00 */
[----:B------:R-:W3:Y:S01]  /*3ef30*/  LDL.LU.64 R48, [R1+0xba8] ;  /* 0x000ba80001307983 */ /* 0x000ee20000300a00 */
[----:B------:R-:W-:-:S03]  /*3ef40*/  LOP3.LUT P2, RZ, R16, 0x1, RZ, 0xc0, !PT ;  /* 0x0000000110ff7812 */ /* 0x000fc6000784c0ff */
[----:B------:R-:W3:Y:S01]  /*3ef50*/  LDL.LU.64 R168, [R1+0xba0] ;  /* 0x000ba00001a87983 */ /* 0x000ee20000300a00 */
[----:B------:R-:W-:Y:S02]  /*3ef60*/  PRMT R0, R68, 0x7772, RZ ;  /* 0x0000777244007816 */ /* 0x000fe400000000ff */
        /* <DEDUP_REMOVED lines=13> */
[----:B------:R-:W-:Y:S01]  /*3f040*/  LOP3.LUT R191, R191, 0xfffff7ff, RZ, 0xc0, !PT ;  /* 0xfffff7ffbfbf7812 */ /* 0x000fe200078ec0ff */
[----:B----4-:R0:W-:Y:S04]  /*3f050*/  @P2 STG.E.U8 desc[UR6][R170.64], R0 ;  /* 0x00000000aa002986 */ /* 0x0101e8000c101106 */
[----:B0-----:R-:W4:Y:S04]  /*3f060*/  LDL.LU.64 R170, [R1+0xb98] ;  /* 0x000b980001aa7983 */ /* 0x001f280000300a00 */
[----:B------:R-:W4:Y:S02]  /*3f070*/  LDL.LU.64 R66, [R1+0xb90] ;  /* 0x000b900001427983 */ /* 0x000f240000300a00 */
[----:B------:R-:W-:-:S02]  /*3f080*/  @P4 LOP3.LUT R191, R191, 0x800, RZ, 0xfc, !PT ;  /* 0x00000800bfbf4812 */ /* 0x000fc400078efcff */
[----:B------:R-:W-:Y:S01]  /*3f090*/  LOP3.LUT P4, RZ, R16, 0x2000, RZ, 0xc0, !PT ;  /* 0x0000200010ff7812 */ /* 0x000fe2000788c0ff */
[----:B------:R-:W4:Y:S01]  /*3f0a0*/  LDL.LU.64 R64, [R1+0xb88] ;  /* 0x000b880001407983 */ /* 0x000f220000300a00 */
[----:B------:R-:W-:-:S03]  /*3f0b0*/  LOP3.LUT R191, R191, 0xffffefff, RZ, 0xc0, !PT ;  /* 0xffffefffbfbf7812 */ /* 0x000fc600078ec0ff */
[----:B------:R-:W4:Y:S01]  /*3f0c0*/  LDL.LU.64 R62, [R1+0xb80] ;  /* 0x000b8000013e7983 */ /* 0x000f220000300a00 */
[C---:B------:R-:W-:Y:S02]  /*3f0d0*/  LOP3.LUT P1, RZ, R16.reuse, 0x4, RZ, 0xc0, !PT ;  /* 0x0000000410ff7812 */ /* 0x040fe4000782c0ff */
[C---:B------:R-:W-:Y:S01]  /*3f0e0*/  LOP3.LUT P0, RZ, R16.reuse, 0x8, RZ, 0xc0, !PT ;  /* 0x0000000810ff7812 */ /* 0x040fe2000780c0ff */
[----:B------:R-:W4:Y:S04]  /*3f0f0*/  LDL.LU.64 R60, [R1+0xb78] ;  /* 0x000b7800013c7983 */ /* 0x000f280000300a00 */
[----:B------:R-:W-:Y:S01]  /*3f100*/  @P4 LOP3.LUT R191, R191, 0x1000, RZ, 0xfc, !PT ;  /* 0x00001000bfbf4812 */ /* 0x000fe200078efcff */
[----:B------:R-:W4:Y:S01]  /*3f110*/  LDL.LU.64 R58, [R1+0xb70] ;  /* 0x000b7000013a7983 */ /* 0x000f220000300a00 */
[----:B------:R-:W-:-:S02]  /*3f120*/  LOP3.LUT P4, RZ, R16, 0x800, RZ, 0xc0, !PT ;  /* 0x0000080010ff7812 */ /* 0x000fc4000788c0ff */
[----:B------:R-:W-:Y:S01]  /*3f130*/  LOP3.LUT R191, R191, 0xffffdfff, RZ, 0xc0, !PT ;  /* 0xffffdfffbfbf7812 */ /* 0x000fe200078ec0ff */
[----:B------:R-:W4:Y:S01]  /*3f140*/  LDL.LU.64 R56, [R1+0xb68] ;  /* 0x000b680001387983 */ /* 0x000f220000300a00 */
[----:B------:R-:W-:-:S09]  /*3f150*/  LOP3.LUT P5, RZ, R16, 0x20, RZ, 0xc0, !PT ;  /* 0x0000002010ff7812 */ /* 0x000fd200078ac0ff */
[----:B------:R-:W-:Y:S02]  /*3f160*/  @P4 LOP3.LUT R191, R191, 0x2000, RZ, 0xfc, !PT ;  /* 0x00002000bfbf4812 */ /* 0x000fe400078efcff */
[----:B------:R-:W-:Y:S02]  /*3f170*/  LOP3.LUT P4, RZ, R16, 0x400, RZ, 0xc0, !PT ;  /* 0x0000040010ff7812 */ /* 0x000fe4000788c0ff */
[----:B------:R-:W-:Y:S02]  /*3f180*/  LOP3.LUT R191, R191, 0xffffbfff, RZ, 0xc0, !PT ;  /* 0xffffbfffbfbf7812 */ /* 0x000fe400078ec0ff */
[----:B------:R-:W-:Y:S02]  /*3f190*/  PRMT R68, R68, 0x7773, RZ ;  /* 0x0000777344447816 */ /* 0x000fe400000000ff */
[----:B------:R-:W-:-:S03]  /*3f1a0*/  PRMT R0, R69, 0x7770, RZ ;  /* 0x0000777045007816 */ /* 0x000fc600000000ff */
[----:B--2---:R0:W-:Y:S04]  /*3f1b0*/  @P1 STG.E.U8 desc[UR6][R54.64], R68 ;  /* 0x0000004436001986 */ /* 0x0041e8000c101106 */
[----:B------:R-:W-:Y:S01]  /*3f1c0*/  @P4 LOP3.LUT R191, R191, 0x4000, RZ, 0xfc, !PT ;  /* 0x00004000bfbf4812 */ /* 0x000fe200078efcff */
[----:B---3--:R1:W-:Y:S01]  /*3f1d0*/  @P0 STG.E.U8 desc[UR6][R52.64], R0 ;  /* 0x0000000034000986 */ /* 0x0083e2000c101106 */
[----:B------:R-:W-:-:S03]  /*3f1e0*/  LOP3.LUT P4, RZ, R16, 0x100, RZ, 0xc0, !PT ;  /* 0x0000010010ff7812 */ /* 0x000fc6000788c0ff */
[----:B0-----:R-:W2:Y:S01]  /*3f1f0*/  LDL.LU.64 R54, [R1+0xb60] ;  /* 0x000b600001367983 */ /* 0x001ea20000300a00 */
[----:B-1----:R-:W-:-:S03]  /*3f200*/  PRMT R0, R69, 0x7771, RZ ;  /* 0x0000777145007816 */ /* 0x002fc600000000ff */
[----:B------:R-:W3:Y:S04]  /*3f210*/  LDL.LU.64 R52, [R1+0xb58] ;  /* 0x000b580001347983 */ /* 0x000ee80000300a00 */
[----:B------:R0:W-:Y:S02]  /*3f220*/  @P5 STG.E.U8 desc[UR6][R50.64], R0 ;  /* 0x0000000032005986 */ /* 0x0001e4000c101106 */
[----:B0-----:R-:W-:Y:S02]  /*3f230*/  PRMT R0, R69, 0x7772, RZ ;  /* 0x0000777245007816 */ /* 0x001fe400000000ff */
[----:B------:R-:W3:Y:S04]  /*3f240*/  LDL.LU.64 R50, [R1+0xb50] ;  /* 0x000b500001327983 */ /* 0x000ee80000300a00 */
[----:B------:R0:W-:Y:S01]  /*3f250*/  @P4 STG.E.U8 desc[UR6][R48.64], R0 ;  /* 0x0000000030004986 */ /* 0x0001e2000c101106 */
[----:B------:R-:W-:-:S02]  /*3f260*/  LOP3.LUT P4, RZ, R191, 0x4000, RZ, 0xc0, !PT ;  /* 0x00004000bfff7812 */ /* 0x000fc4000788c0ff */
[----:B------:R-:W-:Y:S01]  /*3f270*/  PRMT R69, R69, 0x7773, RZ ;  /* 0x0000777345457816 */ /* 0x000fe200000000ff */
[----:B0-----:R-:W3:Y:S10]  /*3f280*/  LDL.LU.64 R48, [R1+0xb48] ;  /* 0x000b480001307983 */ /* 0x001ef40000300a00 */
[----:B------:R0:W-:Y:S01]  /*3f290*/  @P4 STG.E.U8 desc[UR6][R168.64], R69 ;  /* 0x00000045a8004986 */ /* 0x0001e2000c101106 */
[----:B------:R-:W-:-:S02]  /*3f2a0*/  LOP3.LUT P4, RZ, R191, 0x2000, RZ, 0xc0, !PT ;  /* 0x00002000bfff7812 */ /* 0x000fc4000788c0ff */
[----:B------:R-:W-:Y:S01]  /*3f2b0*/  PRMT R0, R70, 0x7770, RZ ;  /* 0x0000777046007816 */ /* 0x000fe200000000ff */
[----:B0-----:R-:W3:Y:S10]  /*3f2c0*/  LDL.LU.64 R168, [R1+0xb40] ;  /* 0x000b400001a87983 */ /* 0x001ef40000300a00 */
[----:B----4-:R0:W-:Y:S04]  /*3f2d0*/  @P4 STG.E.U8 desc[UR6][R170.64], R0 ;  /* 0x00000000aa004986 */ /* 0x0101e8000c101106 */
[----:B0-----:R-:W4:Y:S01]  /*3f2e0*/  LDL.LU.64 R170, [R1+0xb38] ;  /* 0x000b380001aa7983 */ /* 0x001f220000300a00 */
[----:B------:R-:W-:-:S02]  /*3f2f0*/  LOP3.LUT P4, RZ, R191, 0x1000, RZ, 0xc0, !PT ;  /* 0x00001000bfff7812 */ /* 0x000fc4000788c0ff */
[----:B------:R-:W-:-:S11]  /*3f300*/  PRMT R0, R70, 0x7771, RZ ;  /* 0x0000777146007816 */ /* 0x000fd600000000ff */
[----:B------:R0:W-:Y:S01]  /*3f310*/  @P4 STG.E.U8 desc[UR6][R66.64], R0 ;  /* 0x0000000042004986 */ /* 0x0001e2000c101106 */
[----:B------:R-:W-:Y:S02]  /*3f320*/  LOP3.LUT P4, RZ, R191, 0x800, RZ, 0xc0, !PT ;  /* 0x00000800bfff7812 */ /* 0x000fe4000788c0ff */
[----:B0-----:R-:W-:-:S11]  /*3f330*/  PRMT R0, R70, 0x7772, RZ ;  /* 0x0000777246007816 */ /* 0x001fd600000000ff */
[----:B------:R0:W-:Y:S01]  /*3f340*/  @P4 STG.E.U8 desc[UR6][R64.64], R0 ;  /* 0x0000000040004986 */ /* 0x0001e2000c101106 */
[----:B------:R-:W-:Y:S02]  /*3f350*/  LOP3.LUT P4, RZ, R191, 0x400, RZ, 0xc0, !PT ;  /* 0x00000400bfff7812 */ /* 0x000fe4000788c0ff */
[----:B------:R-:W-:-:S11]  /*3f360*/  PRMT R70, R70, 0x7773, RZ ;  /* 0x0000777346467816 */ /* 0x000fd600000000ff */
[----:B------:R-:W-:Y:S01]  /*3f370*/  @P4 STG.E.U8 desc[UR6][R62.64], R70 ;  /* 0x000000463e004986 */ /* 0x000fe2000c101106 */
[----:B------:R-:W-:Y:S02]  /*3f380*/  LOP3.LUT P4, RZ, R191, 0x200, RZ, 0xc0, !PT ;  /* 0x00000200bfff7812 */ /* 0x000fe4000788c0ff */
[----:B0-----:R-:W-:-:S11]  /*3f390*/  PRMT R0, R71, 0x7770, RZ ;  /* 0x0000777047007816 */ /* 0x001fd600000000ff */
[----:B------:R0:W-:Y:S01]  /*3f3a0*/  @P4 STG.E.U8 desc[UR6][R60.64], R0 ;  /* 0x000000003c004986 */ /* 0x0001e2000c101106 */
[----:B------:R-:W-:Y:S02]  /*3f3b0*/  LOP3.LUT P4, RZ, R191, 0x100, RZ, 0xc0, !PT ;  /* 0x00000100bfff7812 */ /* 0x000fe4000788c0ff */
[----:B0-----:R-:W-:-:S11]  /*3f3c0*/  PRMT R0, R71, 0x7771, RZ ;  /* 0x0000777147007816 */ /* 0x001fd600000000ff */
[----:B------:R0:W-:Y:S01]  /*3f3d0*/  @P4 STG.E.U8 desc[UR6][R58.64], R0 ;  /* 0x000000003a004986 */ /* 0x0001e2000c101106 */
[----:B------:R-:W-:Y:S02]  /*3f3e0*/  LOP3.LUT P4, RZ, R191, 0x80, RZ, 0xc0, !PT ;  /* 0x00000080bfff7812 */ /* 0x000fe4000788c0ff */
[C---:B------:R-:W-:Y:S02]  /*3f3f0*/  LOP3.LUT P3, RZ, R16.reuse, 0x4000000, RZ, 0xc0, !PT ;  /* 0x0400000010ff7812 */ /* 0x040fe4000786c0ff */
[C---:B------:R-:W-:Y:S02]  /*3f400*/  LOP3.LUT P6, RZ, R16.reuse, 0x8000000, RZ, 0xc0, !PT ;  /* 0x0800000010ff7812 */ /* 0x040fe400078cc0ff */
[----:B------:R-:W-:Y:S02]  /*3f410*/  LOP3.LUT P2, RZ, R16, 0x20000000, RZ, 0xc0, !PT ;  /* 0x2000000010ff7812 */ /* 0x000fe4000784c0ff */
[C---:B0-----:R-:W-:Y:S02]  /*3f420*/  PRMT R0, R71.reuse, 0x7772, RZ ;  /* 0x0000777247007816 */ /* 0x041fe400000000ff */
[----:B------:R-:W-:-:S03]  /*3f430*/  PRMT R71, R71, 0x7773, RZ ;  /* 0x0000777347477816 */ /* 0x000fc600000000ff */
[----:B------:R0:W-:Y:S01]  /*3f440*/  @P4 STG.E.U8 desc[UR6][R56.64], R0 ;  /* 0x0000000038004986 */ /* 0x0001e2000c101106 */
[----:B------:R-:W-:-:S03]  /*3f450*/  LOP3.LUT P1, RZ, R15, 0x1, RZ, 0xc0, !PT ;  /* 0x000000010fff7812 */ /* 0x000fc6000782c0ff */
[----:B--2---:R-:W-:Y:S01]  /*3f460*/  @P3 STG.E.U8 desc[UR6][R54.64], R71 ;  /* 0x0000004736003986 */ /* 0x004fe2000c101106 */
[----:B0-----:R-:W-:-:S05]  /*3f470*/  PRMT R0, R72, 0x7770, RZ ;  /* 0x0000777048007816 */ /* 0x001fca00000000ff */
[----:B---3--:R0:W-:Y:S01]  /*3f480*/  @P6 STG.E.U8 desc[UR6][R52.64], R0 ;  /* 0x0000000034006986 */ /* 0x0081e2000c101106 */
[C---:B------:R-:W-:Y:S02]  /*3f490*/  LOP3.LUT P0, RZ, R15.reuse, 0x4, RZ, 0xc0, !PT ;  /* 0x000000040fff7812 */ /* 0x040fe4000780c0ff */
[----:B------:R-:W-:Y:S02]  /*3f4a0*/  LOP3.LUT P5, RZ, R15, 0x8, RZ, 0xc0, !PT ;  /* 0x000000080fff7812 */ /* 0x000fe400078ac0ff */
[----:B0-----:R-:W-:-:S05]  /*3f4b0*/  PRMT R0, R72, 0x7771, RZ ;  /* 0x0000777148007816 */ /* 0x001fca00000000ff */
[----:B------:R0:W-:Y:S02]  /*3f4c0*/  @P2 STG.E.U8 desc[UR6][R50.64], R0 ;  /* 0x0000000032002986 */ /* 0x0001e4000c101106 */
[C---:B0-----:R-:W-:Y:S02]  /*3f4d0*/  PRMT R0, R72.reuse, 0x7772, RZ ;  /* 0x0000777248007816 */ /* 0x041fe400000000ff */
[----:B------:R-:W-:-:S03]  /*3f4e0*/  PRMT R72, R72, 0x7773, RZ ;  /* 0x0000777348487816 */ /* 0x000fc600000000ff */
[----:B------:R0:W-:Y:S04]  /*3f4f0*/  @P1 STG.E.U8 desc[UR6][R48.64], R0 ;  /* 0x0000000030001986 */ /* 0x0001e8000c101106 */
[----:B------:R-:W-:Y:S01]  /*3f500*/  @P0 STG.E.U8 desc[UR6][R168.64], R72 ;  /* 0x00000048a8000986 */ /* 0x000fe2000c101106 */
[----:B0-----:R-:W-:-:S05]  /*3f510*/  PRMT R0, R73, 0x7770, RZ ;  /* 0x0000777049007816 */ /* 0x001fca00000000ff */
[----:B----4-:R0:W-:Y:S04]  /*3f520*/  @P5 STG.E.U8 desc[UR6][R170.64], R0 ;  /* 0x00000000aa005986 */ /* 0x0101e8000c101106 */
[----:B0-----:R-:W2:Y:S04]  /*3f530*/  LDL.LU.64 R170, [R1+0xb30] ;  /* 0x000b300001aa7983 */ /* 0x001ea80000300a00 */
[----:B------:R-:W3:Y:S04]  /*3f540*/  LDL.LU.64 R54, [R1+0xb28] ;  /* 0x000b280001367983 */ /* 0x000ee80000300a00 */
[----:B------:R-:W4:Y:S04]  /*3f550*/  LDL.LU.64 R52, [R1+0xb20] ;  /* 0x000b200001347983 */ /* 0x000f280000300a00 */
[----:B------:R-:W4:Y:S04]  /*3f560*/  LDL.LU.64 R50, [R1+0xb18] ;  /* 0x000b180001327983 */ /* 0x000f280000300a00 */
[----:B------:R-:W4:Y:S01]  /*3f570*/  LDL.LU.64 R48, [R1+0xb10] ;  /* 0x000b100001307983 */ /* 0x000f220000300a00 */
[----:B------:R-:W-:-:S03]  /*3f580*/  LOP3.LUT P2, RZ, R15, 0x20, RZ, 0xc0, !PT ;  /* 0x000000200fff7812 */ /* 0x000fc6000784c0ff */
[----:B------:R-:W4:Y:S01]  /*3f590*/  LDL.LU.64 R168, [R1+0xb08] ;  /* 0x000b080001a87983 */ /* 0x000f220000300a00 */
        /* <DEDUP_REMOVED lines=15> */
[----:B--2---:R0:W-:Y:S04]  /*3f690*/  @P2 STG.E.U8 desc[UR6][R170.64], R0 ;  /* 0x00000000aa002986 */ /* 0x0041e8000c101106 */
[----:B0-----:R-:W2:Y:S04]  /*3f6a0*/  LDL.LU.64 R170, [R1+0xb00] ;  /* 0x000b000001aa7983 */ /* 0x001ea80000300a00 */
[----:B------:R-:W2:Y:S02]  /*3f6b0*/  LDL.LU.64 R66, [R1+0xaf8] ;  /* 0x000af80001427983 */ /* 0x000ea40000300a00 */
[----:B------:R-:W-:-:S02]  /*3f6c0*/  @P4 LOP3.LUT R191, R191, 0x8, RZ, 0xfc, !PT ;  /* 0x00000008bfbf4812 */ /* 0x000fc400078efcff */
[----:B------:R-:W-:Y:S01]  /*3f6d0*/  LOP3.LUT P4, RZ, R15, 0x80000, RZ, 0xc0, !PT ;  /* 0x000800000fff7812 */ /* 0x000fe2000788c0ff */
[----:B------:R-:W2:Y:S01]  /*3f6e0*/  LDL.LU.64 R64, [R1+0xaf0] ;  /* 0x000af00001407983 */ /* 0x000ea20000300a00 */
[----:B------:R-:W-:-:S03]  /*3f6f0*/  LOP3.LUT R191, R191, 0xffffffef, RZ, 0xc0, !PT ;  /* 0xffffffefbfbf7812 */ /* 0x000fc600078ec0ff */
[----:B------:R-:W2:Y:S01]  /*3f700*/  LDL.LU.64 R62, [R1+0xae8] ;  /* 0x000ae800013e7983 */ /* 0x000ea20000300a00 */
[----:B------:R-:W-:-:S03]  /*3f710*/  LOP3.LUT P1, RZ, R15, 0x100, RZ, 0xc0, !PT ;  /* 0x000001000fff7812 */ /* 0x000fc6000782c0ff */
[----:B------:R-:W2:Y:S04]  /*3f720*/  LDL.LU.64 R60, [R1+0xae0] ;  /* 0x000ae000013c7983 */ /* 0x000ea80000300a00 */
[----:B------:R-:W-:Y:S01]  /*3f730*/  @P4 LOP3.LUT R191, R191, 0x10, RZ, 0xfc, !PT ;  /* 0x00000010bfbf4812 */ /* 0x000fe200078efcff */
[----:B------:R-:W2:Y:S01]  /*3f740*/  LDL.LU.64 R58, [R1+0xad8] ;  /* 0x000ad800013a7983 */ /* 0x000ea20000300a00 */
[----:B------:R-:W-:Y:S02]  /*3f750*/  LOP3.LUT P4, RZ, R15, 0x40000, RZ, 0xc0, !PT ;  /* 0x000400000fff7812 */ /* 0x000fe4000788c0ff */
[----:B------:R-:W-:Y:S01]  /*3f760*/  LOP3.LUT R191, R191, 0xffffffdf, RZ, 0xc0, !PT ;  /* 0xffffffdfbfbf7812 */ /* 0x000fe200078ec0ff */
[----:B------:R-:W2:Y:S01]  /*3f770*/  LDL.LU.64 R56, [R1+0xad0] ;  /* 0x000ad00001387983 */ /* 0x000ea20000300a00 */
[----:B------:R-:W-:-:S09]  /*3f780*/  LOP3.LUT P0, RZ, R15, 0x400, RZ, 0xc0, !PT ;  /* 0x000004000fff7812 */ /* 0x000fd2000780c0ff */
[----:B------:R-:W-:Y:S02]  /*3f790*/  @P4 LOP3.LUT R191, R191, 0x20, RZ, 0xfc, !PT ;  /* 0x00000020bfbf4812 */ /* 0x000fe400078efcff */
[C---:B------:R-:W-:Y:S02]  /*3f7a0*/  LOP3.LUT P4, RZ, R15.reuse, 0x10000, RZ, 0xc0, !PT ;  /* 0x000100000fff7812 */ /* 0x040fe4000788c0ff */
[----:B------:R-:W-:Y:S02]  /*3f7b0*/  LOP3.LUT P5, RZ, R15, 0x800, RZ, 0xc0, !PT ;  /* 0x000008000fff7812 */ /* 0x000fe400078ac0ff */
[----:B------:R-:W-:Y:S02]  /*3f7c0*/  LOP3.LUT R191, R191, 0xffffffbf, RZ, 0xc0, !PT ;  /* 0xffffffbfbfbf7812 */ /* 0x000fe400078ec0ff */
[C---:B------:R-:W-:Y:S02]  /*3f7d0*/  PRMT R0, R73.reuse, 0x7772, RZ ;  /* 0x0000777249007816 */ /* 0x040fe400000000ff */
[----:B------:R-:W-:-:S03]  /*3f7e0*/  PRMT R73, R73, 0x7773, RZ ;  /* 0x0000777349497816 */ /* 0x000fc600000000ff */
[----:B---3--:R0:W-:Y:S02]  /*3f7f0*/  @P1 STG.E.U8 desc[UR6][R54.64], R0 ;  /* 0x0000000036001986 */ /* 0x0081e4000c101106 */
[----:B------:R-:W-:Y:S02]  /*3f800*/  @P4 LOP3.LUT R191, R191, 0x40, RZ, 0xfc, !PT ;  /* 0x00000040bfbf4812 */ /* 0x000fe400078efcff */
[----:B------:R-:W-:Y:S01]  /*3f810*/  LOP3.LUT P4, RZ, R15, 0x2000, RZ, 0xc0, !PT ;  /* 0x000020000fff7812 */ /* 0x000fe2000788c0ff */
[----:B----4-:R1:W-:Y:S01]  /*3f820*/  @P0 STG.E.U8 desc[UR6][R52.64], R73 ;  /* 0x0000004934000986 */ /* 0x0103e2000c101106 */
[----:B0-----:R-:W-:-:S03]  /*3f830*/  PRMT R0, R74, 0x7770, RZ ;  /* 0x000077704a007816 */ /* 0x001fc600000000ff */
[----:B------:R-:W3:Y:S04]  /*3f840*/  LDL.LU.64 R54, [R1+0xac8] ;  /* 0x000ac80001367983 */ /* 0x000ee80000300a00 */
[----:B------:R0:W-:Y:S04]  /*3f850*/  @P5 STG.E.U8 desc[UR6][R50.64], R0 ;  /* 0x0000000032005986 */ /* 0x0001e8000c101106 */
[----:B-1----:R-:W4:Y:S01]  /*3f860*/  LDL.LU.64 R52, [R1+0xac0] ;  /* 0x000ac00001347983 */ /* 0x002f220000300a00 */
[----:B0-----:R-:W-:-:S03]  /*3f870*/  PRMT R0, R74, 0x7771, RZ ;  /* 0x000077714a007816 */ /* 0x001fc600000000ff */
[----:B------:R-:W4:Y:S04]  /*3f880*/  LDL.LU.64 R50, [R1+0xab8] ;  /* 0x000ab80001327983 */ /* 0x000f280000300a00 */
[----:B------:R0:W-:Y:S01]  /*3f890*/  @P4 STG.E.U8 desc[UR6][R48.64], R0 ;  /* 0x0000000030004986 */ /* 0x0001e2000c101106 */
[C---:B------:R-:W-:Y:S02]  /*3f8a0*/  LOP3.LUT P4, RZ, R191.reuse, 0x40, RZ, 0xc0, !PT ;  /* 0x00000040bfff7812 */ /* 0x040fe4000788c0ff */
[----:B0-----:R-:W-:Y:S01]  /*3f8b0*/  PRMT R0, R74, 0x7772, RZ ;  /* 0x000077724a007816 */ /* 0x001fe200000000ff */
[----:B------:R-:W4:Y:S10]  /*3f8c0*/  LDL.LU.64 R48, [R1+0xab0] ;  /* 0x000ab00001307983 */ /* 0x000f340000300a00 */
[----:B------:R0:W-:Y:S01]  /*3f8d0*/  @P4 STG.E.U8 desc[UR6][R168.64], R0 ;  /* 0x00000000a8004986 */ /* 0x0001e2000c101106 */
[----:B------:R-:W-:-:S02]  /*3f8e0*/  LOP3.LUT P4, RZ, R191, 0x20, RZ, 0xc0, !PT ;  /* 0x00000020bfff7812 */ /* 0x000fc4000788c0ff */
[----:B------:R-:W-:Y:S01]  /*3f8f0*/  PRMT R74, R74, 0x7773, RZ ;  /* 0x000077734a4a7816 */ /* 0x000fe200000000ff */
[----:B0-----:R-:W4:Y:S10]  /*3f900*/  LDL.LU.64 R168, [R1+0xaa8] ;  /* 0x000aa80001a87983 */ /* 0x001f340000300a00 */
[----:B--2---:R0:W-:Y:S04]  /*3f910*/  @P4 STG.E.U8 desc[UR6][R170.64], R74 ;  /* 0x0000004aaa004986 */ /* 0x0041e8000c101106 */
[----:B0-----:R-:W2:Y:S01]  /*3f920*/  LDL.LU.64 R170, [R1+0xaa0] ;  /* 0x000aa00001aa7983 */ /* 0x001ea20000300a00 */
[----:B------:R-:W-:-:S02]  /*3f930*/  LOP3.LUT P4, RZ, R191, 0x10, RZ, 0xc0, !PT ;  /* 0x00000010bfff7812 */ /* 0x000fc4000788c0ff */
[----:B------:R-:W-:-:S11]  /*3f940*/  PRMT R0, R75, 0x7770, RZ ;  /* 0x000077704b007816 */ /* 0x000fd600000000ff */
[----:B------:R0:W-:Y:S01]  /*3f950*/  @P4 STG.E.U8 desc[UR6][R66.64], R0 ;  /* 0x0000000042004986 */ /* 0x0001e2000c101106 */
[----:B------:R-:W-:Y:S02]  /*3f960*/  LOP3.LUT P4, RZ, R191, 0x8, RZ, 0xc0, !PT ;  /* 0x00000008bfff7812 */ /* 0x000fe4000788c0ff */
[----:B0-----:R-:W-:-:S11]  /*3f970*/  PRMT R0, R75, 0x7771, RZ ;  /* 0x000077714b007816 */ /* 0x001fd600000000ff */
        /* <DEDUP_REMOVED lines=8> */
[----:B0-----:R-:W-:Y:S02]  /*3fa00*/  PRMT R0, R76, 0x7770, RZ ;  /* 0x000077704c007816 */ /* 0x001fe400000000ff */
[----:B------:R-:W-:-:S09]  /*3fa10*/  LOP3.LUT P3, RZ, R14, 0x1, RZ, 0xc0, !PT ;  /* 0x000000010eff7812 */ /* 0x000fd2000786c0ff */
[----:B------:R0:W-:Y:S01]  /*3fa20*/  @P4 STG.E.U8 desc[UR6][R58.64], R0 ;  /* 0x000000003a004986 */ /* 0x0001e2000c101106 */
[----:B------:R-:W-:Y:S02]  /*3fa30*/  LOP3.LUT P4, RZ, R16, 0x80000000, RZ, 0xc0, !PT ;  /* 0x8000000010ff7812 */ /* 0x000fe4000788c0ff */
[C---:B------:R-:W-:Y:S02]  /*3fa40*/  LOP3.LUT P6, RZ, R14.reuse, 0x4, RZ, 0xc0, !PT ;  /* 0x000000040eff7812 */ /* 0x040fe400078cc0ff */
[----:B------:R-:W-:Y:S02]  /*3fa50*/  LOP3.LUT P2, RZ, R14, 0x8, RZ, 0xc0, !PT ;  /* 0x000000080eff7812 */ /* 0x000fe4000784c0ff */
[----:B0-----:R-:W-:-:S07]  /*3fa60*/  PRMT R0, R76, 0x7771, RZ ;  /* 0x000077714c007816 */ /* 0x001fce00000000ff */
[----:B------:R0:W-:Y:S01]  /*3fa70*/  @P4 STG.E.U8 desc[UR6][R56.64], R0 ;  /* 0x0000000038004986 */ /* 0x0001e2000c101106 */
[----:B------:R-:W-:Y:S02]  /*3fa80*/  LOP3.LUT P1, RZ, R14, 0x20, RZ, 0xc0, !PT ;  /* 0x000000200eff7812 */ /* 0x000fe4000782c0ff */
[C---:B0-----:R-:W-:Y:S02]  /*3fa90*/  PRMT R0, R76.reuse, 0x7772, RZ ;  /* 0x000077724c007816 */ /* 0x041fe400000000ff */
[----:B------:R-:W-:-:S03]  /*3faa0*/  PRMT R76, R76, 0x7773, RZ ;  /* 0x000077734c4c7816 */ /* 0x000fc600000000ff */
[----:B---3--:R0:W-:Y:S01]  /*3fab0*/  @P3 STG.E.U8 desc[UR6][R54.64], R0 ;  /* 0x0000000036003986 */ /* 0x0081e2000c101106 */
[C---:B------:R-:W-:Y:S02]  /*3fac0*/  LOP3.LUT P0, RZ, R14.reuse, 0x100, RZ, 0xc0, !PT ;  /* 0x000001000eff7812 */ /* 0x040fe4000780c0ff */
[----:B------:R-:W-:Y:S01]  /*3fad0*/  LOP3.LUT P5, RZ, R14, 0x400, RZ, 0xc0, !PT ;  /* 0x000004000eff7812 */ /* 0x000fe200078ac0ff */
[----:B----4-:R-:W-:Y:S01]  /*3fae0*/  @P6 STG.E.U8 desc[UR6][R52.64], R76 ;  /* 0x0000004c34006986 */ /* 0x010fe2000c101106 */
[----:B0-----:R-:W-:-:S05]  /*3faf0*/  PRMT R0, R77, 0x7770, RZ ;  /* 0x000077704d007816 */ /* 0x001fca00000000ff */
[----:B------:R0:W-:Y:S02]  /*3fb00*/  @P2 STG.E.U8 desc[UR6][R50.64], R0 ;  /* 0x0000000032002986 */ /* 0x0001e4000c101106 */
[----:B0-----:R-:W-:-:S05]  /*3fb10*/  PRMT R0, R77, 0x7771, RZ ;  /* 0x000077714d007816 */ /* 0x001fca00000000ff */
[----:B------:R0:W-:Y:S02]  /*3fb20*/  @P1 STG.E.U8 desc[UR6][R48.64], R0 ;  /* 0x0000000030001986 */ /* 0x0001e4000c101106 */
[C---:B0-----:R-:W-:Y:S02]  /*3fb30*/  PRMT R0, R77.reuse, 0x7772, RZ ;  /* 0x000077724d007816 */ /* 0x041fe400000000ff */
[----:B------:R-:W-:-:S03]  /*3fb40*/  PRMT R77, R77, 0x7773, RZ ;  /* 0x000077734d4d7816 */ /* 0x000fc600000000ff */
[----:B------:R-:W-:Y:S04]  /*3fb50*/  @P0 STG.E.U8 desc[UR6][R168.64], R0 ;  /* 0x00000000a8000986 */ /* 0x000fe8000c101106 */
[----:B--2---:R0:W-:Y:S04]  /*3fb60*/  @P5 STG.E.U8 desc[UR6][R170.64], R77 ;  /* 0x0000004daa005986 */ /* 0x0041e8000c101106 */
        /* <DEDUP_REMOVED lines=26> */
[----:B------:R-:W2:Y:S01]  /*3fd10*/  LDL.LU.64 R64, [R1+0xa58] ;  /* 0x000a580001407983 */ /* 0x000ea20000300a00 */
[----:B------:R-:W-:Y:S02]  /*3fd20*/  LOP3.LUT P4, RZ, R9, 0x1000, RZ, 0xc0, !PT ;  /* 0x0000100009ff7812 */ /* 0x000fe4000788c0ff */
[----:B------:R-:W-:Y:S01]  /*3fd30*/  LOP3.LUT R16, R16, 0xefffffff, RZ, 0xc0, !PT ;  /* 0xefffffff10107812 */ /* 0x000fe200078ec0ff */
[----:B------:R-:W2:Y:S04]  /*3fd40*/  LDL.LU.64 R62, [R1+0xa50] ;  /* 0x000a5000013e7983 */ /* 0x000ea80000300a00 */
[----:B------:R-:W2:Y:S01]  /*3fd50*/  LDL.LU.64 R60, [R1+0xa48] ;  /* 0x000a4800013c7983 */ /* 0x000ea20000300a00 */
[C---:B------:R-:W-:Y:S02]  /*3fd60*/  LOP3.LUT P1, RZ, R14.reuse, 0x2000, RZ, 0xc0, !PT ;  /* 0x000020000eff7812 */ /* 0x040fe4000782c0ff */
[----:B------:R-:W-:Y:S01]  /*3fd70*/  LOP3.LUT P0, RZ, R14, 0x10000, RZ, 0xc0, !PT ;  /* 0x000100000eff7812 */ /* 0x000fe2000780c0ff */
[----:B------:R-:W2:Y:S02]  /*3fd80*/  LDL.LU.64 R58, [R1+0xa40] ;  /* 0x000a4000013a7983 */ /* 0x000ea40000300a00 */
[----:B------:R-:W-:-:S02]  /*3fd90*/  @P4 LOP3.LUT R16, R16, 0x10000000, RZ, 0xfc, !PT ;  /* 0x1000000010104812 */ /* 0x000fc400078efcff */
[----:B------:R-:W-:Y:S01]  /*3fda0*/  LOP3.LUT P4, RZ, R14, 0x1000000, RZ, 0xc0, !PT ;  /* 0x010000000eff7812 */ /* 0x000fe2000788c0ff */
[----:B------:R-:W2:Y:S01]  /*3fdb0*/  LDL.LU.64 R56, [R1+0xa38] ;  /* 0x000a380001387983 */ /* 0x000ea20000300a00 */
[----:B------:R-:W-:-:S11]  /*3fdc0*/  LOP3.LUT R16, R16, 0xdfffffff, RZ, 0xc0, !PT ;  /* 0xdfffffff10107812 */ /* 0x000fd600078ec0ff */
[----:B------:R-:W-:Y:S02]  /*3fdd0*/  @P4 LOP3.LUT R16, R16, 0x20000000, RZ, 0xfc, !PT ;  /* 0x2000000010104812 */ /* 0x000fe400078efcff */
[----:B------:R-:W-:Y:S02]  /*3fde0*/  LOP3.LUT P4, RZ, R14, 0x200000, RZ, 0xc0, !PT ;  /* 0x002000000eff7812 */ /* 0x000fe4000788c0ff */
[----:B------:R-:W-:Y:S02]  /*3fdf0*/  LOP3.LUT R16, R16, 0xbfffffff, RZ, 0xc0, !PT ;  /* 0xbfffffff10107812 */ /* 0x000fe400078ec0ff */
[----:B------:R-:W-:Y:S02]  /*3fe00*/  PRMT R0, R78, 0x7771, RZ ;  /* 0x000077714e007816 */ /* 0x000fe400000000ff */
[----:B------:R-:W-:-:S03]  /*3fe10*/  LOP3.LUT P5, RZ, R14, 0x40000, RZ, 0xc0, !PT ;  /* 0x000400000eff7812 */ /* 0x000fc600078ac0ff */
[----:B---3--:R0:W-:Y:S04]  /*3fe20*/  @P1 STG.E.U8 desc[UR6][R54.64], R0 ;  /* 0x0000000036001986 */ /* 0x0081e8000c101106 */
[----:B------:R-:W-:Y:S02]  /*3fe30*/  @P4 LOP3.LUT R16, R16, 0x40000000, RZ, 0xfc, !PT ;  /* 0x4000000010104812 */ /* 0x000fe400078efcff */
[----:B------:R-:W-:Y:S02]  /*3fe40*/  LOP3.LUT P4, RZ, R14, 0x80000, RZ, 0xc0, !PT ;  /* 0x000800000eff7812 */ /* 0x000fe4000788c0ff */
[C---:B0-----:R-:W-:Y:S01]  /*3fe50*/  PRMT R0, R78.reuse, 0x7772, RZ ;  /* 0x000077724e007816 */ /* 0x041fe200000000ff */
[----:B------:R-:W3:Y:S01]  /*3fe60*/  LDL.LU.64 R54, [R1+0xa30] ;  /* 0x000a300001367983 */ /* 0x000ee20000300a00 */
[----:B------:R-:W-:-:S03]  /*3fe70*/  PRMT R78, R78, 0x7773, RZ ;  /* 0x000077734e4e7816 */ /* 0x000fc600000000ff */
[----:B----4-:R0:W-:Y:S04]  /*3fe80*/  @P0 STG.E.U8 desc[UR6][R52.64], R0 ;  /* 0x0000000034000986 */ /* 0x0101e8000c101106 */
[----:B------:R1:W-:Y:S01]  /*3fe90*/  @P5 STG.E.U8 desc[UR6][R50.64], R78 ;  /* 0x0000004e32005986 */ /* 0x0003e2000c101106 */
[----:B0-----:R-:W-:-:S03]  /*3fea0*/  PRMT R0, R79, 0x7770, RZ ;  /* 0x000077704f007816 */ /* 0x001fc600000000ff */
[----:B------:R-:W4:Y:S04]  /*3feb0*/  LDL.LU.64 R52, [R1+0xa28] ;  /* 0x000a280001347983 */ /* 0x000f280000300a00 */
[----:B------:R0:W-:Y:S01]  /*3fec0*/  @P4 STG.E.U8 desc[UR6][R48.64], R0 ;  /* 0x0000000030004986 */ /* 0x0001e2000c101106 */
[----:B------:R-:W-:-:S03]  /*3fed0*/  LOP3.LUT P4, RZ, R16, 0x40000000, RZ, 0xc0, !PT ;  /* 0x4000000010ff7812 */ /* 0x000fc6000788c0ff */
[----:B-1----:R-:W4:Y:S01]  /*3fee0*/  LDL.LU.64 R50, [R1+0xa20] ;  /* 0x000a200001327983 */ /* 0x002f220000300a00 */
[----:B0-----:R-:W-:-:S03]  /*3fef0*/  PRMT R0, R79, 0x7771, RZ ;  /* 0x000077714f007816 */ /* 0x001fc600000000ff */
[----:B------:R-:W4:Y:S06]  /*3ff00*/  LDL.LU.64 R48, [R1+0xa18] ;  /* 0x000a180001307983 */ /* 0x000f2c0000300a00 */
[----:B------:R0:W-:Y:S01]  /*3ff10*/  @P4 STG.E.U8 desc[UR6][R168.64], R0 ;  /* 0x00000000a8004986 */ /* 0x0001e2000c101106 */
[----:B------:R-:W-:-:S03]  /*3ff20*/  LOP3.LUT P4, RZ, R16, 0x20000000, RZ, 0xc0, !PT ;  /* 0x2000000010ff7812 */ /* 0x000fc6000788c0ff */
[----:B0-----:R-:W4:Y:S01]  /*3ff30*/  LDL.LU.64 R168, [R1+0xa10] ;  /* 0x000a100001a87983 */ /* 0x001f220000300a00 */
[----:B------:R-:W-:-:S09]  /*3ff40*/  PRMT R0, R79, 0x7772, RZ ;  /* 0x000077724f007816 */ /* 0x000fd200000000ff */
[----:B--2---:R0:W-:Y:S04]  /*3ff50*/  @P4 STG.E.U8 desc[UR6][R170.64], R0 ;  /* 0x00000000aa004986 */ /* 0x0041e8000c101106 */
[----:B0-----:R-:W2:Y:S01]  /*3ff60*/  LDL.LU.64 R170, [R1+0xa08] ;  /* 0x000a080001aa7983 */ /* 0x001ea20000300a00 */
[----:B------:R-:W-:Y:S02]  /*3ff70*/  LOP3.LUT P4, RZ, R16, 0x10000000, RZ, 0xc0, !PT ;  /* 0x1000000010ff7812 */ /* 0x000fe4000788c0ff */
[----:B------:R-:W-:Y:S02]  /*3ff80*/  PRMT R79, R79, 0x7773, RZ ;  /* 0x000077734f4f7816 */ /* 0x000fe400000000ff */
[----:B------:R-:W-:-:S09]  /*3ff90*/  PRMT R0, R80, 0x7770, RZ ;  /* 0x0000777050007816 */ /* 0x000fd200000000ff */
[----:B------:R-:W-:Y:S01]  /*3ffa0*/  @P4 STG.E.U8 desc[UR6][R66.64], R79 ;  /* 0x0000004f42004986 */ /* 0x000fe2000c101106 */
[----:B------:R-:W-:-:S13]  /*3ffb0*/  LOP3.LUT P4, RZ, R16, 0x8000000, RZ, 0xc0, !PT ;  /* 0x0800000010ff7812 */ /* 0x000fda000788c0ff */
        /* <DEDUP_REMOVED lines=8> */
[----:B------:R-:W-:Y:S02]  /*40040*/  PRMT R80, R80, 0x7773, RZ ;  /* 0x0000777350507816 */ /* 0x000fe400000000ff */
[----:B------:R-:W-:-:S09]  /*40050*/  LOP3.LUT P3, RZ, R13, 0x20000, RZ, 0xc0, !PT ;  /* 0x000200000dff7812 */ /* 0x000fd2000786c0ff */
[----:B------:R-:W-:Y:S01]  /*40060*/  @P4 STG.E.U8 desc[UR6][R58.64], R80 ;  /* 0x000000503a004986 */ /* 0x000fe2000c101106 */
[----:B------:R-:W-:Y:S02]  /*40070*/  LOP3.LUT P4, RZ, R16, 0x800000, RZ, 0xc0, !PT ;  /* 0x0080000010ff7812 */ /* 0x000fe4000788c0ff */
[----:B0-----:R-:W-:Y:S02]  /*40080*/  PRMT R0, R81, 0x7770, RZ ;  /* 0x0000777051007816 */ /* 0x001fe400000000ff */
[C---:B------:R-:W-:Y:S02]  /*40090*/  LOP3.LUT P6, RZ, R13.reuse, 0x2000, RZ, 0xc0, !PT ;  /* 0x000020000dff7812 */ /* 0x040fe400078cc0ff */
[C---:B------:R-:W-:Y:S02]  /*400a0*/  LOP3.LUT P2, RZ, R13.reuse, 0x10000, RZ, 0xc0, !PT ;  /* 0x000100000dff7812 */ /* 0x040fe4000784c0ff */
[----:B------:R-:W-:-:S05]  /*400b0*/  LOP3.LUT P1, RZ, R13, 0x800, RZ, 0xc0, !PT ;  /* 0x000008000dff7812 */ /* 0x000fca000782c0ff */
[----:B------:R0:W-:Y:S01]  /*400c0*/  @P4 STG.E.U8 desc[UR6][R56.64], R0 ;  /* 0x0000000038004986 */ /* 0x0001e2000c101106 */
[----:B------:R-:W-:Y:S02]  /*400d0*/  LOP3.LUT P0, RZ, R13, 0x4000, RZ, 0xc0, !PT ;  /* 0x000040000dff7812 */ /* 0x000fe4000780c0ff */
[----:B0-----:R-:W-:-:S05]  /*400e0*/  PRMT R0, R81, 0x7771, RZ ;  /* 0x0000777151007816 */ /* 0x001fca00000000ff */
[----:B---3--:R0:W-:Y:S01]  /*400f0*/  @P3 STG.E.U8 desc[UR6][R54.64], R0 ;  /* 0x0000000036003986 */ /* 0x0081e2000c101106 */
[----:B------:R-:W-:Y:S02]  /*40100*/  LOP3.LUT P5, RZ, R13, 0x200, RZ, 0xc0, !PT ;  /* 0x000002000dff7812 */ /* 0x000fe400078ac0ff */
[C---:B0-----:R-:W-:Y:S02]  /*40110*/  PRMT R0, R81.reuse, 0x7772, RZ ;  /* 0x0000777251007816 */ /* 0x041fe400000000ff */
[----:B------:R-:W-:-:S03]  /*40120*/  PRMT R81, R81, 0x7773, RZ ;  /* 0x0000777351517816 */ /* 0x000fc600000000ff */
[----:B----4-:R0:W-:Y:S04]  /*40130*/  @P6 STG.E.U8 desc[UR6][R52.64], R0 ;  /* 0x0000000034006986 */ /* 0x0101e8000c101106 */
[----:B------:R-:W-:Y:S01]  /*40140*/  @P2 STG.E.U8 desc[UR6][R50.64], R81 ;  /* 0x0000005132002986 */ /* 0x000fe2000c101106 */
[----:B0-----:R-:W-:-:S05]  /*40150*/  PRMT R0, R82, 0x7770, RZ ;  /* 0x0000777052007816 */ /* 0x001fca00000000ff */
[----:B------:R0:W-:Y:S02]  /*40160*/  @P1 STG.E.U8 desc[UR6][R48.64], R0 ;  /* 0x0000000030001986 */ /* 0x0001e4000c101106 */
[----:B0-----:R-:W-:-:S05]  /*40170*/  PRMT R0, R82, 0x7771, RZ ;  /* 0x0000777152007816 */ /* 0x001fca00000000ff */
[----:B------:R0:W-:Y:S02]  /*40180*/  @P0 STG.E.U8 desc[UR6][R168.64], R0 ;  /* 0x00000000a8000986 */ /* 0x0001e4000c101106 */
[----:B0-----:R-:W-:-:S05]  /*40190*/  PRMT R0, R82, 0x7772, RZ ;  /* 0x0000777252007816 */ /* 0x001fca00000000ff */
        /* <DEDUP_REMOVED lines=25> */
[----:B------:R-:W2:Y:S04]  /*40330*/  LDL.LU.64 R66, [R1+0x9c8] ;  /* 0x0009c80001427983 */ /* 0x000ea80000300a00 */
[----:B------:R-:W2:Y:S04]  /*40340*/  LDL.LU.64 R64, [R1+0x9c0] ;  /* 0x0009c00001407983 */ /* 0x000ea80000300a00 */
[----:B------:R-:W2:Y:S04]  /*40350*/  LDL.LU.64 R62, [R1+0x9b8] ;  /* 0x0009b800013e7983 */ /* 0x000ea80000300a00 */
[----:B------:R-:W2:Y:S01]  /*40360*/  LDL.LU.64 R60, [R1+0x9b0] ;  /* 0x0009b000013c7983 */ /* 0x000ea20000300a00 */
[----:B------:R-:W-:-:S02]  /*40370*/  @P4 LOP3.LUT R16, R16, 0x80000, RZ, 0xfc, !PT ;  /* 0x0008000010104812 */ /* 0x000fc400078efcff */
[C---:B------:R-:W-:Y:S01]  /*40380*/  LOP3.LUT P4, RZ, R13.reuse, 0x40000, RZ, 0xc0, !PT ;  /* 0x000400000dff7812 */ /* 0x040fe2000788c0ff */
[----:B------:R-:W2:Y:S01]  /*40390*/  LDL.LU.64 R58, [R1+0x9a8] ;  /* 0x0009a800013a7983 */ /* 0x000ea20000300a00 */
[C---:B------:R-:W-:Y:S02]  /*403a0*/  LOP3.LUT P1, RZ, R13.reuse, 0x80, RZ, 0xc0, !PT ;  /* 0x000000800dff7812 */ /* 0x040fe4000782c0ff */
[----:B------:R-:W-:Y:S01]  /*403b0*/  LOP3.LUT R16, R16, 0xffefffff, RZ, 0xc0, !PT ;  /* 0xffefffff10107812 */ /* 0x000fe200078ec0ff */
[----:B------:R-:W2:Y:S01]  /*403c0*/  LDL.LU.64 R56, [R1+0x9a0] ;  /* 0x0009a00001387983 */ /* 0x000ea20000300a00 */
[----:B------:R-:W-:Y:S02]  /*403d0*/  LOP3.LUT P0, RZ, R13, 0x400, RZ, 0xc0, !PT ;  /* 0x000004000dff7812 */ /* 0x000fe4000780c0ff */
[----:B------:R-:W-:-:S05]  /*403e0*/  PRMT R0, R83, 0x7770, RZ ;  /* 0x0000777053007816 */ /* 0x000fca00000000ff */
[----:B------:R-:W-:Y:S02]  /*403f0*/  @P4 LOP3.LUT R16, R16, 0x100000, RZ, 0xfc, !PT ;  /* 0x0010000010104812 */ /* 0x000fe400078efcff */
[----:B------:R-:W-:Y:S01]  /*40400*/  LOP3.LUT P4, RZ, R14, 0x8000000, RZ, 0xc0, !PT ;  /* 0x080000000eff7812 */ /* 0x000fe2000788c0ff */
[----:B---3--:R0:W-:Y:S01]  /*40410*/  @P1 STG.E.U8 desc[UR6][R54.64], R0 ;  /* 0x0000000036001986 */ /* 0x0081e2000c101106 */
[----:B------:R-:W-:Y:S02]  /*40420*/  LOP3.LUT R16, R16, 0xffdfffff, RZ, 0xc0, !PT ;  /* 0xffdfffff10107812 */ /* 0x000fe400078ec0ff */
[----:B------:R-:W-:Y:S02]  /*40430*/  LOP3.LUT P5, RZ, R9, 0x800, RZ, 0xc0, !PT ;  /* 0x0000080009ff7812 */ /* 0x000fe400078ac0ff */
[----:B0-----:R-:W-:Y:S01]  /*40440*/  PRMT R0, R83, 0x7771, RZ ;  /* 0x0000777153007816 */ /* 0x001fe200000000ff */
[----:B------:R-:W3:Y:S06]  /*40450*/  LDL.LU.64 R54, [R1+0x998] ;  /* 0x0009980001367983 */ /* 0x000eec0000300a00 */
[----:B------:R-:W-:-:S02]  /*40460*/  @P4 LOP3.LUT R16, R16, 0x200000, RZ, 0xfc, !PT ;  /* 0x0020000010104812 */ /* 0x000fc400078efcff */
[----:B------:R-:W-:Y:S01]  /*40470*/  LOP3.LUT P4, RZ, R14, 0x4000000, RZ, 0xc0, !PT ;  /* 0x040000000eff7812 */ /* 0x000fe2000788c0ff */
[----:B----4-:R0:W-:Y:S01]  /*40480*/  @P0 STG.E.U8 desc[UR6][R52.64], R0 ;  /* 0x0000000034000986 */ /* 0x0101e2000c101106 */
[----:B------:R-:W-:-:S03]  /*40490*/  LOP3.LUT R16, R16, 0xffbfffff, RZ, 0xc0, !PT ;  /* 0xffbfffff10107812 */ /* 0x000fc600078ec0ff */
[----:B0-----:R-:W4:Y:S01]  /*404a0*/  LDL.LU.64 R52, [R1+0x990] ;  /* 0x0009900001347983 */ /* 0x001f220000300a00 */
[----:B------:R-:W-:-:S07]  /*404b0*/  PRMT R0, R83, 0x7772, RZ ;  /* 0x0000777253007816 */ /* 0x000fce00000000ff */
[----:B------:R-:W-:Y:S02]  /*404c0*/  @P4 LOP3.LUT R16, R16, 0x400000, RZ, 0xfc, !PT ;  /* 0x0040000010104812 */ /* 0x000fe400078efcff */
[----:B------:R-:W-:Y:S01]  /*404d0*/  LOP3.LUT P4, RZ, R9, 0x200, RZ, 0xc0, !PT ;  /* 0x0000020009ff7812 */ /* 0x000fe2000788c0ff */
[----:B------:R0:W-:Y:S01]  /*404e0*/  @P5 STG.E.U8 desc[UR6][R50.64], R0 ;  /* 0x0000000032005986 */ /* 0x0001e2000c101106 */
[----:B------:R-:W-:-:S03]  /*404f0*/  PRMT R83, R83, 0x7773, RZ ;  /* 0x0000777353537816 */ /* 0x000fc600000000ff */
[----:B0-----:R-:W4:Y:S08]  /*40500*/  LDL.LU.64 R50, [R1+0x988] ;  /* 0x0009880001327983 */ /* 0x001f300000300a00 */
[----:B------:R0:W-:Y:S01]  /*40510*/  @P4 STG.E.U8 desc[UR6][R48.64], R83 ;  /* 0x0000005330004986 */ /* 0x0001e2000c101106 */
[----:B------:R-:W-:Y:S02]  /*40520*/  LOP3.LUT P4, RZ, R16, 0x400000, RZ, 0xc0, !PT ;  /* 0x0040000010ff7812 */ /* 0x000fe4000788c0ff */
[----:B------:R-:W-:Y:S01]  /*40530*/  PRMT R0, R84, 0x7770, RZ ;  /* 0x0000777054007816 */ /* 0x000fe200000000ff */
[----:B0-----:R-:W4:Y:S10]  /*40540*/  LDL.LU.64 R48, [R1+0x980] ;  /* 0x0009800001307983 */ /* 0x001f340000300a00 */
[----:B------:R0:W-:Y:S01]  /*40550*/  @P4 STG.E.U8 desc[UR6][R168.64], R0 ;  /* 0x00000000a8004986 */ /* 0x0001e2000c101106 */
[----:B------:R-:W-:-:S03]  /*40560*/  LOP3.LUT P4, RZ, R16, 0x200000, RZ, 0xc0, !PT ;  /* 0x0020000010ff7812 */ /* 0x000fc6000788c0ff */
[----:B0-----:R-:W4:Y:S01]  /*40570*/  LDL.LU.64 R168, [R1+0x978] ;  /* 0x0009780001a87983 */ /* 0x001f220000300a00 */
[----:B------:R-:W-:-:S09]  /*40580*/  PRMT R0, R84, 0x7771, RZ ;  /* 0x0000777154007816 */ /* 0x000fd200000000ff */
[----:B--2---:R0:W-:Y:S04]  /*40590*/  @P4 STG.E.U8 desc[UR6][R170.64], R0 ;  /* 0x00000000aa004986 */ /* 0x0041e8000c101106 */
[----:B0-----:R-:W2:Y:S01]  /*405a0*/  LDL.LU.64 R170, [R1+0x970] ;  /* 0x0009700001aa7983 */ /* 0x001ea20000300a00 */
[----:B------:R-:W-:Y:S02]  /*405b0*/  LOP3.LUT P4, RZ, R16, 0x100000, RZ, 0xc0, !PT ;  /* 0x0010000010ff7812 */ /* 0x000fe4000788c0ff */
[C---:B------:R-:W-:Y:S02]  /*405c0*/  PRMT R0, R84.reuse, 0x7772, RZ ;  /* 0x0000777254007816 */ /* 0x040fe400000000ff */
[----:B------:R-:W-:-:S09]  /*405d0*/  PRMT R84, R84, 0x7773, RZ ;  /* 0x0000777354547816 */ /* 0x000fd200000000ff */
[----:B------:R0:W-:Y:S01]  /*405e0*/  @P4 STG.E.U8 desc[UR6][R66.64], R0 ;  /* 0x0000000042004986 */ /* 0x0001e2000c101106 */
[----:B------:R-:W-:-:S13]  /*405f0*/  LOP3.LUT P4, RZ, R16, 0x80000, RZ, 0xc0, !PT ;  /* 0x0008000010ff7812 */ /* 0x000fda000788c0ff */
[----:B------:R-:W-:Y:S01]  /*40600*/  @P4 STG.E.U8 desc[UR6][R64.64], R84 ;  /* 0x0000005440004986 */ /* 0x000fe2000c101106 */
[----:B------:R-:W-:Y:S02]  /*40610*/  LOP3.LUT P4, RZ, R16, 0x40000, RZ, 0xc0, !PT ;  /* 0x0004000010ff7812 */ /* 0x000fe4000788c0ff */
[----:B0-----:R-:W-:-:S11]  /*40620*/  PRMT R0, R85, 0x7770, RZ ;  /* 0x0000777055007816 */ /* 0x001fd600000000ff */
[----:B------:R0:W-:Y:S01]  /*40630*/  @P4 STG.E.U8 desc[UR6][R62.64], R0 ;  /* 0x000000003e004986 */ /* 0x0001e2000c101106 */
[----:B------:R-:W-:Y:S02]  /*40640*/  LOP3.LUT P4, RZ, R16, 0x20000, RZ, 0xc0, !PT ;  /* 0x0002000010ff7812 */ /* 0x000fe4000788c0ff */
[----:B0-----:R-:W-:-:S11]  /*40650*/  PRMT R0, R85, 0x7771, RZ ;  /* 0x0000777155007816 */ /* 0x001fd600000000ff */
[----:B------:R0:W-:Y:S01]  /*40660*/  @P4 STG.E.U8 desc[UR6][R60.64], R0 ;  /* 0x000000003c004986 */ /* 0x0001e2000c101106 */
[C---:B------:R-:W-:Y:S02]  /*40670*/  LOP3.LUT P4, RZ, R16.reuse, 0x10000, RZ, 0xc0, !PT ;  /* 0x0001000010ff7812 */ /* 0x040fe4000788c0ff */
[----:B0-----:R-:W-:Y:S01]  /*40680*/  PRMT R0, R85, 0x7772, RZ ;  /* 0x0000777255007816 */ /* 0x001fe200000000ff */
[----:B------:R-:W2:Y:S10]  /*40690*/  LDL.LU.64 R60, [R1+0x968] ;  /* 0x00096800013c7983 */ /* 0x000eb40000300a00 */
[----:B------:R0:W-:Y:S01]  /*406a0*/  @P4 STG.E.U8 desc[UR6][R58.64], R0 ;  /* 0x000000003a004986 */ /* 0x0001e2000c101106 */
[----:B------:R-:W-:-:S02]  /*406b0*/  LOP3.LUT P4, RZ, R16, 0x8000, RZ, 0xc0, !PT ;  /* 0x0000800010ff7812 */ /* 0x000fc4000788c0ff */
[C---:B------:R-:W-:Y:S02]  /*406c0*/  LOP3.LUT P3, RZ, R14.reuse, 0x40000000, RZ, 0xc0, !PT ;  /* 0x400000000eff7812 */ /* 0x040fe4000786c0ff */
[----:B------:R-:W-:Y:S02]  /*406d0*/  PRMT R85, R85, 0x7773, RZ ;  /* 0x0000777355557816 */ /* 0x000fe400000000ff */
[----:B------:R-:W-:Y:S01]  /*406e0*/  LOP3.LUT P6, RZ, R14, 0x80000000, RZ, 0xc0, !PT ;  /* 0x800000000eff7812 */ /* 0x000fe200078cc0ff */
[----:B0-----:R-:W2:Y:S01]  /*406f0*/  LDL.LU.64 R58, [R1+0x960] ;  /* 0x00096000013a7983 */ /* 0x001ea20000300a00 */
[----:B------:R-:W-:-:S05]  /*40700*/  PRMT R0, R86, 0x7770, RZ ;  /* 0x0000777056007816 */ /* 0x000fca00000000ff */
[----:B------:R0:W-:Y:S04]  /*40710*/  @P4 STG.E.U8 desc[UR6][R56.64], R85 ;  /* 0x0000005538004986 */ /* 0x0001e8000c101106 */
[----:B---3--:R1:W-:Y:S04]  /*40720*/  @P3 STG.E.U8 desc[UR6][R54.64], R0 ;  /* 0x0000000036003986 */ /* 0x0083e8000c101106 */
[----:B0-----:R-:W3:Y:S01]  /*40730*/  LDL.LU.64 R56, [R1+0x958] ;  /* 0x0009580001387983 */ /* 0x001ee20000300a00 */
[----:B-1----:R-:W-:-:S03]  /*40740*/  PRMT R0, R86, 0x7771, RZ ;  /* 0x0000777156007816 */ /* 0x002fc600000000ff */
[----:B------:R-:W3:Y:S01]  /*40750*/  LDL.LU.64 R54, [R1+0x950] ;  /* 0x0009500001367983 */ /* 0x000ee20000300a00 */
[----:B------:R-:W-:-:S03]  /*40760*/  LOP3.LUT P2, RZ, R13, 0x1, RZ, 0xc0, !PT ;  /* 0x000000010dff7812 */ /* 0x000fc6000784c0ff */
[----:B----4-:R0:W-:Y:S04]  /*40770*/  @P6 STG.E.U8 desc[UR6][R52.64], R0 ;  /* 0x0000000034006986 */ /* 0x0101e8000c101106 */
[----:B0-----:R-:W4:Y:S01]  /*40780*/  LDL.LU.64 R52, [R1+0x948] ;  /* 0x0009480001347983 */ /* 0x001f220000300a00 */
[----:B------:R-:W-:Y:S02]  /*40790*/  PRMT R0, R86, 0x7772, RZ ;  /* 0x0000777256007816 */ /* 0x000fe400000000ff */
[----:B------:R-:W-:-:S03]  /*407a0*/  LOP3.LUT P1, RZ, R13, 0x2, RZ, 0xc0, !PT ;  /* 0x000000020dff7812 */ /* 0x000fc6000782c0ff */
[----:B------:R0:W-:Y:S01]  /*407b0*/  @P2 STG.E.U8 desc[UR6][R50.64], R0 ;  /* 0x0000000032002986 */ /* 0x0001e2000c101106 */
[----:B------:R-:W-:-:S03]  /*407c0*/  PRMT R86, R86, 0x7773, RZ ;  /* 0x0000777356567816 */ /* 0x000fc600000000ff */
[----:B0-----:R-:W4:Y:S01]  /*407d0*/  LDL.LU.64 R50, [R1+0x940] ;  /* 0x0009400001327983 */ /* 0x001f220000300a00 */
[----:B------:R-:W-:-:S05]  /*407e0*/  LOP3.LUT P0, RZ, R13, 0x800000, RZ, 0xc0, !PT ;  /* 0x008000000dff7812 */ /* 0x000fca000780c0ff */
[----:B------:R0:W-:Y:S01]  /*407f0*/  @P1 STG.E.U8 desc[UR6][R48.64], R86 ;  /* 0x0000005630001986 */ /* 0x0001e2000c101106 */
[----:B------:R-:W-:-:S03]  /*40800*/  PRMT R0, R87, 0x7770, RZ ;  /* 0x0000777057007816 */ /* 0x000fc600000000ff */
[----:B0-----:R-:W4:Y:S01]  /*40810*/  LDL.LU.64 R48, [R1+0x938] ;  /* 0x0009380001307983 */ /* 0x001f220000300a00 */
[----:B------:R-:W-:-:S03]  /*40820*/  LOP3.LUT P5, RZ, R13, 0x400000, RZ, 0xc0, !PT ;  /* 0x004000000dff7812 */ /* 0x000fc600078ac0ff */
[----:B------:R0:W-:Y:S04]  /*40830*/  @P0 STG.E.U8 desc[UR6][R168.64], R0 ;  /* 0x00000000a8000986 */ /* 0x0001e8000c101106 */
[----:B0-----:R-:W4:Y:S01]  /*40840*/  LDL.LU.64 R168, [R1+0x930] ;  /* 0x0009300001a87983 */ /* 0x001f220000300a00 */
[----:B------:R-:W-:Y:S02]  /*40850*/  PRMT R0, R87, 0x7771, RZ ;  /* 0x0000777157007816 */ /* 0x000fe400000000ff */
[----:B------:R-:W-:-:S03]  /*40860*/  LOP3.LUT P4, RZ, R13, 0x40000000, RZ, 0xc0, !PT ;  /* 0x400000000dff7812 */ /* 0x000fc6000788c0ff */
[----:B--2---:R0:W-:Y:S04]  /*40870*/  @P5 STG.E.U8 desc[UR6][R170.64], R0 ;  /* 0x00000000aa005986 */ /* 0x0041e8000c101106 */
[----:B0-----:R-:W2:Y:S01]  /*40880*/  LDL.LU.64 R170, [R1+0x928] ;  /* 0x0009280001aa7983 */ /* 0x001ea20000300a00 */
[----:B------:R-:W-:-:S05]  /*40890*/  LOP3.LUT R16, R16, 0xffffff7f, RZ, 0xc0, !PT ;  /* 0xffffff7f10107812 */ /* 0x000fca00078ec0ff */
        /* <DEDUP_REMOVED lines=19> */
[C---:B------:R-:W-:Y:S02]  /*409d0*/  LOP3.LUT P1, RZ, R13.reuse, 0x8, RZ, 0xc0, !PT ;  /* 0x000000080dff7812 */ /* 0x040fe4000782c0ff */
[----:B------:R-:W-:-:S05]  /*409e0*/  LOP3.LUT P0, RZ, R13, 0x1000000, RZ, 0xc0, !PT ;  /* 0x010000000dff7812 */ /* 0x000fca000780c0ff */
[----:B------:R-:W-:Y:S02]  /*409f0*/  @P4 LOP3.LUT R16, R16, 0x2000, RZ, 0xfc, !PT ;  /* 0x0000200010104812 */ /* 0x000fe400078efcff */
[----:B------:R-:W-:Y:S02]  /*40a00*/  LOP3.LUT P4, RZ, R13, 0x20, RZ, 0xc0, !PT ;  /* 0x000000200dff7812 */ /* 0x000fe4000788c0ff */
[----:B------:R-:W-:Y:S02]  /*40a10*/  PRMT R0, R87, 0x7772, RZ ;  /* 0x0000777257007816 */ /* 0x000fe400000000ff */
[----:B------:R-:W-:Y:S02]  /*40a20*/  LOP3.LUT P5, RZ, R13, 0x2000000, RZ, 0xc0, !PT ;  /* 0x020000000dff7812 */ /* 0x000fe400078ac0ff */
[----:B------:R-:W-:Y:S01]  /*40a30*/  LOP3.LUT R16, R16, 0xffffbfff, RZ, 0xc0, !PT ;  /* 0xffffbfff10107812 */ /* 0x000fe200078ec0ff */
[----:B------:R0:W-:Y:S01]  /*40a40*/  @P2 STG.E.U8 desc[UR6][R60.64], R0 ;  /* 0x000000003c002986 */ /* 0x0001e2000c101106 */
[----:B------:R-:W-:-:S05]  /*40a50*/  PRMT R87, R87, 0x7773, RZ ;  /* 0x0000777357577816 */ /* 0x000fca00000000ff */
[----:B------:R-:W-:Y:S01]  /*40a60*/  @P4 LOP3.LUT R16, R16, 0x4000, RZ, 0xfc, !PT ;  /* 0x0000400010104812 */ /* 0x000fe200078efcff */
[----:B------:R-:W-:Y:S01]  /*40a70*/  @P1 STG.E.U8 desc[UR6][R58.64], R87 ;  /* 0x000000573a001986 */ /* 0x000fe2000c101106 */
[----:B------:R-:W-:Y:S02]  /*40a80*/  LOP3.LUT P4, RZ, R13, 0x10, RZ, 0xc0, !PT ;  /* 0x000000100dff7812 */ /* 0x000fe4000788c0ff */
[----:B0-----:R-:W-:-:S05]  /*40a90*/  PRMT R0, R88, 0x7770, RZ ;  /* 0x0000777058007816 */ /* 0x001fca00000000ff */
[----:B---3--:R0:W-:Y:S02]  /*40aa0*/  @P0 STG.E.U8 desc[UR6][R56.64], R0 ;  /* 0x0000000038000986 */ /* 0x0081e4000c101106 */
[----:B0-----:R-:W-:-:S05]  /*40ab0*/  PRMT R0, R88, 0x7771, RZ ;  /* 0x0000777158007816 */ /* 0x001fca00000000ff */
[----:B------:R0:W-:Y:S02]  /*40ac0*/  @P5 STG.E.U8 desc[UR6][R54.64], R0 ;  /* 0x0000000036005986 */ /* 0x0001e4000c101106 */
[----:B0-----:R-:W-:-:S05]  /*40ad0*/  PRMT R0, R88, 0x7772, RZ ;  /* 0x0000777258007816 */ /* 0x001fca00000000ff */
[----:B----4-:R0:W-:Y:S01]  /*40ae0*/  @P4 STG.E.U8 desc[UR6][R52.64], R0 ;  /* 0x0000000034004986 */ /* 0x0101e2000c101106 */
        /* <DEDUP_REMOVED lines=10> */
[----:B0-----:R-:W-:-:S11]  /*40b90*/  PRMT R0, R89, 0x7772, RZ ;  /* 0x0000777259007816 */ /* 0x001fd600000000ff */
[----:B--2---:R0:W-:Y:S04]  /*40ba0*/  @P4 STG.E.U8 desc[UR6][R170.64], R0 ;  /* 0x00000000aa004986 */ /* 0x0041e8000c101106 */
[----:B0-----:R-:W2:Y:S04]  /*40bb0*/  LDL.LU.64 R170, [R1+0x920] ;  /* 0x0009200001aa7983 */ /* 0x001ea80000300a00 */
[----:B------:R-:W3:Y:S04]  /*40bc0*/  LDL.LU.64 R54, [R1+0x918] ;  /* 0x0009180001367983 */ /* 0x000ee80000300a00 */
[----:B------:R-:W4:Y:S04]  /*40bd0*/  LDL.LU.64 R52, [R1+0x910] ;  /* 0x0009100001347983 */ /* 0x000f280000300a00 */
[----:B------:R-:W4:Y:S01]  /*40be0*/  LDL.LU.64 R50, [R1+0x908] ;  /* 0x0009080001327983 */ /* 0x000f220000300a00 */
[----:B------:R-:W-:-:S03]  /*40bf0*/  LOP3.LUT P4, RZ, R16, 0x400, RZ, 0xc0, !PT ;  /* 0x0000040010ff7812 */ /* 0x000fc6000788c0ff */
[----:B------:R-:W4:Y:S01]  /*40c00*/  LDL.LU.64 R48, [R1+0x900] ;  /* 0x0009000001307983 */ /* 0x000f220000300a00 */
[----:B------:R-:W-:Y:S02]  /*40c10*/  PRMT R89, R89, 0x7773, RZ ;  /* 0x0000777359597816 */ /* 0x000fe400000000ff */
[----:B------:R-:W-:Y:S01]  /*40c20*/  PRMT R0, R90, 0x7770, RZ ;  /* 0x000077705a007816 */ /* 0x000fe200000000ff */
[----:B------:R-:W4:Y:S06]  /*40c30*/  LDL.LU.64 R168, [R1+0x8f8] ;  /* 0x0008f80001a87983 */ /* 0x000f2c0000300a00 */
[----:B------:R-:W-:Y:S01]  /*40c40*/  @P4 STG.E.U8 desc[UR6][R196.64], R89 ;  /* 0x00000059c4004986 */ /* 0x000fe2000c101106 */
[----:B------:R-:W-:-:S13]  /*40c50*/  LOP3.LUT P4, RZ, R16, 0x200, RZ, 0xc0, !PT ;  /* 0x0000020010ff7812 */ /* 0x000fda000788c0ff */
[----:B------:R0:W-:Y:S01]  /*40c60*/  @P4 STG.E.U8 desc[UR6][R194.64], R0 ;  /* 0x00000000c2004986 */ /* 0x0001e2000c101106 */
[----:B------:R-:W-:Y:S02]  /*40c70*/  LOP3.LUT P4, RZ, R16, 0x100, RZ, 0xc0, !PT ;  /* 0x0000010010ff7812 */ /* 0x000fe4000788c0ff */
[----:B0-----:R-:W-:-:S11]  /*40c80*/  PRMT R0, R90, 0x7771, RZ ;  /* 0x000077715a007816 */ /* 0x001fd600000000ff */
[----:B------:R0:W-:Y:S01]  /*40c90*/  @P4 STG.E.U8 desc[UR6][R192.64], R0 ;  /* 0x00000000c0004986 */ /* 0x0001e2000c101106 */
[----:B------:R-:W-:Y:S02]  /*40ca0*/  LOP3.LUT P4, RZ, R16, 0x80, RZ, 0xc0, !PT ;  /* 0x0000008010ff7812 */ /* 0x000fe4000788c0ff */
[----:B------:R-:W-:Y:S02]  /*40cb0*/  LOP3.LUT P3, RZ, R13, 0x80000000, RZ, 0xc0, !PT ;  /* 0x800000000dff7812 */ /* 0x000fe4000786c0ff */
[C---:B------:R-:W-:Y:S02]  /*40cc0*/  LOP3.LUT P6, RZ, R9.reuse, 0x1, RZ, 0xc0, !PT ;  /* 0x0000000109ff7812 */ /* 0x040fe400078cc0ff */
[----:B------:R-:W-:Y:S02]  /*40cd0*/  LOP3.LUT P2, RZ, R9, 0x2, RZ, 0xc0, !PT ;  /* 0x0000000209ff7812 */ /* 0x000fe4000784c0ff */
[C---:B0-----:R-:W-:Y:S02]  /*40ce0*/  PRMT R0, R90.reuse, 0x7772, RZ ;  /* 0x000077725a007816 */ /* 0x041fe400000000ff */
[----:B------:R-:W-:-:S03]  /*40cf0*/  PRMT R90, R90, 0x7773, RZ ;  /* 0x000077735a5a7816 */ /* 0x000fc600000000ff */
[----:B------:R0:W-:Y:S01]  /*40d00*/  @P4 STG.E.U8 desc[UR6][R188.64], R0 ;  /* 0x00000000bc004986 */ /* 0x0001e2000c101106 */
[----:B------:R-:W-:-:S03]  /*40d10*/  LOP3.LUT P1, RZ, R9, 0x4, RZ, 0xc0, !PT ;  /* 0x0000000409ff7812 */ /* 0x000fc6000782c0ff */
[----:B------:R-:W-:Y:S01]  /*40d20*/  @P3 STG.E.U8 desc[UR6][R186.64], R90 ;  /* 0x0000005aba003986 */ /* 0x000fe2000c101106 */
[----:B0-----:R-:W-:-:S05]  /*40d30*/  PRMT R0, R91, 0x7770, RZ ;  /* 0x000077705b007816 */ /* 0x001fca00000000ff */
[----:B------:R0:W-:Y:S01]  /*40d40*/  @P6 STG.E.U8 desc[UR6][R184.64], R0 ;  /* 0x00000000b8006986 */ /* 0x0001e2000c101106 */
[C---:B------:R-:W-:Y:S02]  /*40d50*/  LOP3.LUT P0, RZ, R9.reuse, 0x8, RZ, 0xc0, !PT ;  /* 0x0000000809ff7812 */ /* 0x040fe4000780c0ff */
[----:B------:R-:W-:Y:S02]  /*40d60*/  LOP3.LUT P5, RZ, R9, 0x10, RZ, 0xc0, !PT ;  /* 0x0000001009ff7812 */ /* 0x000fe400078ac0ff */
[----:B0-----:R-:W-:-:S05]  /*40d70*/  PRMT R0, R91, 0x7771, RZ ;  /* 0x000077715b007816 */ /* 0x001fca00000000ff */
[----:B------:R0:W-:Y:S01]  /*40d80*/  @P2 STG.E.U8 desc[UR6][R182.64], R0 ;  /* 0x00000000b6002986 */ /* 0x0001e2000c101106 */
[----:B------:R-:W-:Y:S02]  /*40d90*/  LOP3.LUT P2, RZ, R9, 0x40, RZ, 0xc0, !PT ;  /* 0x0000004009ff7812 */ /* 0x000fe4000784c0ff */
[C---:B0-----:R-:W-:Y:S02]  /*40da0*/  PRMT R0, R91.reuse, 0x7772, RZ ;  /* 0x000077725b007816 */ /* 0x041fe400000000ff */
[----:B------:R-:W-:-:S03]  /*40db0*/  PRMT R91, R91, 0x7773, RZ ;  /* 0x000077735b5b7816 */ /* 0x000fc600000000ff */
[----:B------:R0:W-:Y:S04]  /*40dc0*/  @P1 STG.E.U8 desc[UR6][R180.64], R0 ;  /* 0x00000000b4001986 */ /* 0x0001e8000c101106 */
[----:B------:R-:W-:Y:S01]  /*40dd0*/  @P0 STG.E.U8 desc[UR6][R178.64], R91 ;  /* 0x0000005bb2000986 */ /* 0x000fe2000c101106 */
[----:B0-----:R-:W-:-:S05]  /*40de0*/  PRMT R0, R92, 0x7770, RZ ;  /* 0x000077705c007816 */ /* 0x001fca00000000ff */
[----:B------:R0:W-:Y:S02]  /*40df0*/  @P5 STG.E.U8 desc[UR6][R176.64], R0 ;  /* 0x00000000b0005986 */ /* 0x0001e4000c101106 */
[----:B0-----:R-:W-:Y:S02]  /*40e00*/  PRMT R0, R92, 0x7771, RZ ;  /* 0x000077715c007816 */ /* 0x001fe400000000ff */
[----:B------:R-:W-:Y:S02]  /*40e10*/  LOP3.LUT P4, RZ, R12, 0x40000, RZ, 0xc0, !PT ;  /* 0x000400000cff7812 */ /* 0x000fe4000788c0ff */
[----:B------:R-:W-:-:S11]  /*40e20*/  LOP3.LUT R13, R13, 0x7fffffff, RZ, 0xc0, !PT ;  /* 0x7fffffff0d0d7812 */ /* 0x000fd600078ec0ff */
[----:B------:R-:W-:Y:S02]  /*40e30*/  @P4 LOP3.LUT R13, R13, 0x80000000, RZ, 0xfc, !PT ;  /* 0x800000000d0d4812 */ /* 0x000fe400078efcff */
[----:B------:R-:W-:Y:S02]  /*40e40*/  LOP3.LUT P4, RZ, R12, 0x80000, RZ, 0xc0, !PT ;  /* 0x000800000cff7812 */ /* 0x000fe4000788c0ff */
[----:B------:R-:W-:-:S11]  /*40e50*/  LOP3.LUT R16, R16, 0xfffffffe, RZ, 0xc0, !PT ;  /* 0xfffffffe10107812 */ /* 0x000fd600078ec0ff */
[----:B------:R-:W-:Y:S01]  /*40e60*/  @P4 LOP3.LUT R16, R16, 0x1, RZ, 0xfc, !PT ;  /* 0x0000000110104812 */ /* 0x000fe200078efcff */
[----:B--2---:R0:W-:Y:S04]  /*40e70*/  @P2 STG.E.U8 desc[UR6][R170.64], R0 ;  /* 0x00000000aa002986 */ /* 0x0041e8000c101106 */
[----:B0-----:R-:W2:Y:S01]  /*40e80*/  LDL.LU.64 R170, [R1+0x8f0] ;  /* 0x0008f00001aa7983 */ /* 0x001ea20000300a00 */
[----:B------:R-:W-:-:S03]  /*40e90*/  LOP3.LUT P4, RZ, R12, 0x100000, RZ, 0xc0, !PT ;  /* 0x001000000cff7812 */ /* 0x000fc6000788c0ff */
[----:B------:R-:W2:Y:S01]  /*40ea0*/  LDL.LU.64 R66, [R1+0x8e8] ;  /* 0x0008e80001427983 */ /* 0x000ea20000300a00 */
[----:B------:R-:W-:-:S03]  /*40eb0*/  LOP3.LUT R16, R16, 0xfffffffd, RZ, 0xc0, !PT ;  /* 0xfffffffd10107812 */ /* 0x000fc600078ec0ff */
[----:B------:R-:W2:Y:S04]  /*40ec0*/  LDL.LU.64 R64, [R1+0x8e0] ;  /* 0x0008e00001407983 */ /* 0x000ea80000300a00 */
[----:B------:R-:W2:Y:S02]  /*40ed0*/  LDL.LU.64 R62, [R1+0x8d8] ;  /* 0x0008d800013e7983 */ /* 0x000ea40000300a00 */
[----:B------:R-:W-:Y:S02]  /*40ee0*/  @P4 LOP3.LUT R16, R16, 0x2, RZ, 0xfc, !PT ;  /* 0x0000000210104812 */ /* 0x000fe400078efcff */
[----:B------:R-:W-:Y:S01]  /*40ef0*/  LOP3.LUT P4, RZ, R12, 0x200000, RZ, 0xc0, !PT ;  /* 0x002000000cff7812 */ /* 0x000fe2000788c0ff */
[----:B------:R-:W2:Y:S01]  /*40f00*/  LDL.LU.64 R60, [R1+0x8d0] ;  /* 0x0008d000013c7983 */ /* 0x000ea20000300a00 */
[----:B------:R-:W-:-:S03]  /*40f10*/  LOP3.LUT R16, R16, 0xfffffffb, RZ, 0xc0, !PT ;  /* 0xfffffffb10107812 */ /* 0x000fc600078ec0ff */
[----:B------:R-:W2:Y:S01]  /*40f20*/  LDL.LU.64 R58, [R1+0x8c8] ;  /* 0x0008c800013a7983 */ /* 0x000ea20000300a00 */
[C---:B------:R-:W-:Y:S02]  /*40f30*/  LOP3.LUT P1, RZ, R12.reuse, 0x20000000, RZ, 0xc0, !PT ;  /* 0x200000000cff7812 */ /* 0x040fe4000782c0ff */
[----:B------:R-:W-:Y:S01]  /*40f40*/  LOP3.LUT P0, RZ, R12, 0x10000000, RZ, 0xc0, !PT ;  /* 0x100000000cff7812 */ /* 0x000fe2000780c0ff */
[----:B------:R-:W2:Y:S04]  /*40f50*/  LDL.LU.64 R56, [R1+0x8c0] ;  /* 0x0008c00001387983 */ /* 0x000ea80000300a00 */
[----:B------:R-:W-:Y:S02]  /*40f60*/  @P4 LOP3.LUT R16, R16, 0x4, RZ, 0xfc, !PT ;  /* 0x0000000410104812 */ /* 0x000fe400078efcff */
        /* <DEDUP_REMOVED lines=11> */
[----:B------:R-:W-:Y:S01]  /*41020*/  LOP3.LUT P4, RZ, R12, 0x2000000, RZ, 0xc0, !PT ;  /* 0x020000000cff7812 */ /* 0x000fe2000788c0ff */
[----:B---3--:R0:W-:Y:S01]  /*41030*/  @P1 STG.E.U8 desc[UR6][R54.64], R0 ;  /* 0x0000000036001986 */ /* 0x0081e2000c101106 */
[----:B------:R-:W-:Y:S02]  /*41040*/  PRMT R92, R92, 0x7773, RZ ;  /* 0x000077735c5c7816 */ /* 0x000fe400000000ff */
[----:B------:R-:W-:-:S03]  /*41050*/  LOP3.LUT R16, R16, 0xffffffbf, RZ, 0xc0, !PT ;  /* 0xffffffbf10107812 */ /* 0x000fc600078ec0ff */
[----:B----4-:R1:W-:Y:S01]  /*41060*/  @P0 STG.E.U8 desc[UR6][R52.64], R92 ;  /* 0x0000005c34000986 */ /* 0x0103e2000c101106 */
[----:B0-----:R-:W-:-:S03]  /*41070*/  PRMT R0, R93, 0x7770, RZ ;  /* 0x000077705d007816 */ /* 0x001fc600000000ff */
[----:B------:R-:W3:Y:S02]  /*41080*/  LDL.LU.64 R54, [R1+0x8b8] ;  /* 0x0008b80001367983 */ /* 0x000ee40000300a00 */
[----:B------:R-:W-:Y:S02]  /*41090*/  @P4 LOP3.LUT R16, R16, 0x40, RZ, 0xfc, !PT ;  /* 0x0000004010104812 */ /* 0x000fe400078efcff */
[----:B------:R-:W-:Y:S01]  /*410a0*/  LOP3.LUT P4, RZ, R12, 0x4000000, RZ, 0xc0, !PT ;  /* 0x040000000cff7812 */ /* 0x000fe2000788c0ff */
[----:B------:R0:W-:Y:S04]  /*410b0*/  @P5 STG.E.U8 desc[UR6][R50.64], R0 ;  /* 0x0000000032005986 */ /* 0x0001e8000c101106 */
[----:B-1----:R-:W4:Y:S04]  /*410c0*/  LDL.LU.64 R52, [R1+0x98] ;  /* 0x0000980001347983 */ /* 0x002f280000300a00 */
[----:B0-----:R-:W4:Y:S01]  /*410d0*/  LDL.LU.64 R50, [R1+0x90] ;  /* 0x0000900001327983 */ /* 0x001f220000300a00 */
[----:B------:R-:W-:-:S05]  /*410e0*/  PRMT R0, R93, 0x7771, RZ ;  /* 0x000077715d007816 */ /* 0x000fca00000000ff */
[----:B------:R0:W-:Y:S04]  /*410f0*/  @P4 STG.E.U8 desc[UR6][R48.64], R0 ;  /* 0x0000000030004986 */ /* 0x0001e8000c101106 */
[----:B0-----:R-:W4:Y:S01]  /*41100*/  LDL.LU.64 R48, [R1+0x88] ;  /* 0x0000880001307983 */ /* 0x001f220000300a00 */
[----:B------:R-:W-:Y:S02]  /*41110*/  LOP3.LUT P4, RZ, R16, 0x40, RZ, 0xc0, !PT ;  /* 0x0000004010ff7812 */ /* 0x000fe4000788c0ff */
[C---:B------:R-:W-:Y:S02]  /*41120*/  PRMT R0, R93.reuse, 0x7772, RZ ;  /* 0x000077725d007816 */ /* 0x040fe400000000ff */
[----:B------:R-:W-:-:S09]  /*41130*/  PRMT R93, R93, 0x7773, RZ ;  /* 0x000077735d5d7816 */ /* 0x000fd200000000ff */
[----:B------:R0:W-:Y:S01]  /*41140*/  @P4 STG.E.U8 desc[UR6][R168.64], R0 ;  /* 0x00000000a8004986 */ /* 0x0001e2000c101106 */
[----:B------:R-:W-:-:S03]  /*41150*/  LOP3.LUT P4, RZ, R16, 0x20, RZ, 0xc0, !PT ;  /* 0x0000002010ff7812 */ /* 0x000fc6000788c0ff */
[----:B0-----:R-:W4:Y:S01]  /*41160*/  LDL.LU.64 R168, [R1+0x80] ;  /* 0x0000800001a87983 */ /* 0x001f220000300a00 */
[----:B------:R-:W-:-:S09]  /*41170*/  PRMT R0, R94, 0x7770, RZ ;  /* 0x000077705e007816 */ /* 0x000fd200000000ff */
[----:B--2---:R0:W-:Y:S04]  /*41180*/  @P4 STG.E.U8 desc[UR6][R170.64], R93 ;  /* 0x0000005daa004986 */ /* 0x0041e8000c101106 */
[----:B0-----:R-:W2:Y:S01]  /*41190*/  LDL.LU.64 R170, [R1+0x78] ;  /* 0x0000780001aa7983 */ /* 0x001ea20000300a00 */
        /* <DEDUP_REMOVED lines=19> */
[----:B------:R0:W-:Y:S02]  /*412d0*/  @P4 STG.E.U8 desc[UR6][R56.64], R0 ;  /* 0x0000000038004986 */ /* 0x0001e4000c101106 */
[C---:B0-----:R-:W-:Y:S02]  /*412e0*/  PRMT R0, R95.reuse, 0x7772, RZ ;  /* 0x000077725f007816 */ /* 0x041fe400000000ff */
[----:B------:R-:W-:-:S03]  /*412f0*/  PRMT R95, R95, 0x7773, RZ ;  /* 0x000077735f5f7816 */ /* 0x000fc600000000ff */
[----:B---3--:R0:W-:Y:S01]  /*41300*/  @P3 STG.E.U8 desc[UR6][R54.64], R0 ;  /* 0x0000000036003986 */ /* 0x0081e2000c101106 */
[----:B------:R-:W-:-:S03]  /*41310*/  LOP3.LUT P1, RZ, R12, 0x4000, RZ, 0xc0, !PT ;  /* 0x000040000cff7812 */ /* 0x000fc6000782c0ff */
[----:B----4-:R-:W-:Y:S01]  /*41320*/  @P6 STG.E.U8 desc[UR6][R52.64], R95 ;  /* 0x0000005f34006986 */ /* 0x010fe2000c101106 */
[----:B0-----:R-:W-:-:S05]  /*41330*/  PRMT R0, R96, 0x7770, RZ ;  /* 0x0000777060007816 */ /* 0x001fca00000000ff */
[----:B------:R0:W-:Y:S04]  /*41340*/  @P2 STG.E.U8 desc[UR6][R50.64], R0 ;  /* 0x0000000032002986 */ /* 0x0001e8000c101106 */
[----:B0-----:R-:W3:Y:S01]  /*41350*/  LDL.LU.64 R50, [R1+0x70] ;  /* 0x0000700001327983 */ /* 0x001ee20000300a00 */
[----:B------:R-:W-:-:S05]  /*41360*/  PRMT R0, R96, 0x7771, RZ ;  /* 0x0000777160007816 */ /* 0x000fca00000000ff */
[----:B------:R0:W-:Y:S04]  /*41370*/  @P1 STG.E.U8 desc[UR6][R48.64], R0 ;  /* 0x0000000030001986 */ /* 0x0001e8000c101106 */
[----:B0-----:R-:W4:Y:S01]  /*41380*/  LDL.LU.64 R48, [R1+0x68] ;  /* 0x0000680001307983 */ /* 0x001f220000300a00 */
[C---:B------:R-:W-:Y:S02]  /*41390*/  LOP3.LUT P0, RZ, R12.reuse, 0x2000, RZ, 0xc0, !PT ;  /* 0x000020000cff7812 */ /* 0x040fe4000780c0ff */
[----:B------:R-:W-:Y:S02]  /*413a0*/  LOP3.LUT P5, RZ, R12, 0x1000, RZ, 0xc0, !PT ;  /* 0x000010000cff7812 */ /* 0x000fe400078ac0ff */
[C---:B------:R-:W-:Y:S02]  /*413b0*/  PRMT R0, R96.reuse, 0x7772, RZ ;  /* 0x0000777260007816 */ /* 0x040fe400000000ff */
[----:B------:R-:W-:-:S07]  /*413c0*/  PRMT R96, R96, 0x7773, RZ ;  /* 0x0000777360607816 */ /* 0x000fce00000000ff */
[----:B------:R0:W-:Y:S04]  /*413d0*/  @P0 STG.E.U8 desc[UR6][R168.64], R0 ;  /* 0x00000000a8000986 */ /* 0x0001e8000c101106 */
[----:B0-----:R-:W4:Y:S04]  /*413e0*/  LDL.LU.64 R168, [R1+0x60] ;  /* 0x0000600001a87983 */ /* 0x001f280000300a00 */
[----:B--2---:R0:W-:Y:S04]  /*413f0*/  @P5 STG.E.U8 desc[UR6][R170.64], R96 ;  /* 0x00000060aa005986 */ /* 0x0041e8000c101106 */
[----:B0-----:R-:W2:Y:S04]  /*41400*/  LDL.LU.64 R170, [R1+0x58] ;  /* 0x0000580001aa7983 */ /* 0x001ea80000300a00 */
[----:B------:R-:W2:Y:S04]  /*41410*/  LDL.LU.64 R64, [R1+0x50] ;  /* 0x0000500001407983 */ /* 0x000ea80000300a00 */
[----:B------:R-:W2:Y:S04]  /*41420*/  LDL.LU.64 R62, [R1+0x48] ;  /* 0x00004800013e7983 */ /* 0x000ea80000300a00 */
[----:B------:R-:W2:Y:S04]  /*41430*/  LDL.LU.64 R60, [R1+0x40] ;  /* 0x00004000013c7983 */ /* 0x000ea80000300a00 */
[----:B------:R-:W2:Y:S04]  /*41440*/  LDL.LU.64 R58, [R1+0x38] ;  /* 0x00003800013a7983 */ /* 0x000ea80000300a00 */
[----:B------:R-:W2:Y:S04]  /*41450*/  LDL.LU.64 R56, [R1+0x30] ;  /* 0x0000300001387983 */ /* 0x000ea80000300a00 */
[----:B------:R-:W2:Y:S01]  /*41460*/  LDL.LU.64 R54, [R1+0x28] ;  /* 0x0000280001367983 */ /* 0x000ea20000300a00 */
[----:B------:R-:W-:-:S03]  /*41470*/  LOP3.LUT P2, RZ, R12, 0x800, RZ, 0xc0, !PT ;  /* 0x000008000cff7812 */ /* 0x000fc6000784c0ff */
[----:B------:R-:W2:Y:S01]  /*41480*/  LDL.LU.64 R52, [R1+0x20] ;  /* 0x0000200001347983 */ /* 0x000ea20000300a00 */
[----:B------:R-:W-:Y:S02]  /*41490*/  PRMT R0, R97, 0x7770, RZ ;  /* 0x0000777061007816 */ /* 0x000fe400000000ff */
[----:B------:R-:W-:Y:S02]  /*414a0*/  LOP3.LUT P1, RZ, R12, 0x400, RZ, 0xc0, !PT ;  /* 0x000004000cff7812 */ /* 0x000fe4000782c0ff */
[----:B------:R-:W-:Y:S02]  /*414b0*/  LOP3.LUT P4, RZ, R10, 0x80000000, RZ, 0xc0, !PT ;  /* 0x800000000aff7812 */ /* 0x000fe4000788c0ff */
[----:B------:R-:W-:Y:S02]  /*414c0*/  LOP3.LUT P0, RZ, R12, 0x200, RZ, 0xc0, !PT ;  /* 0x000002000cff7812 */ /* 0x000fe4000780c0ff */
[----:B------:R-:W-:Y:S01]  /*414d0*/  LOP3.LUT R13, R13, 0xff7fffff, RZ, 0xc0, !PT ;  /* 0xff7fffff0d0d7812 */ /* 0x000fe200078ec0ff */
[----:B---3--:R0:W-:Y:S04]  /*414e0*/  @P2 STG.E.U8 desc[UR6][R50.64], R0 ;  /* 0x0000000032002986 */ /* 0x0081e8000c101106 */
[----:B0-----:R-:W3:Y:S01]  /*414f0*/  LDL.LU.64 R50, [R1+0x18] ;  /* 0x0000180001327983 */ /* 0x001ee20000300a00 */
[----:B------:R-:W-:-:S05]  /*41500*/  PRMT R0, R97, 0x7771, RZ ;  /* 0x0000777161007816 */ /* 0x000fca00000000ff */
[----:B----4-:R0:W-:Y:S04]  /*41510*/  @P1 STG.E.U8 desc[UR6][R48.64], R0 ;  /* 0x0000000030001986 */ /* 0x0101e8000c101106 */
[----:B0-----:R-:W4:Y:S01]  /*41520*/  LDL.LU.64 R48, [R1+0x10] ;  /* 0x0000100001307983 */ /* 0x001f220000300a00 */
[C---:B------:R-:W-:Y:S02]  /*41530*/  LOP3.LUT P5, RZ, R12.reuse, 0x100, RZ, 0xc0, !PT ;  /* 0x000001000cff7812 */ /* 0x040fe400078ac0ff */
[----:B------:R-:W-:Y:S02]  /*41540*/  @P4 LOP3.LUT R13, R13, 0x800000, RZ, 0xfc, !PT ;  /* 0x008000000d0d4812 */ /* 0x000fe400078efcff */
[----:B------:R-:W-:Y:S02]  /*41550*/  LOP3.LUT P4, RZ, R12, 0x1, RZ, 0xc0, !PT ;  /* 0x000000010cff7812 */ /* 0x000fe4000788c0ff */
[----:B------:R-:W-:-:S02]  /*41560*/  PRMT R0, R97, 0x7772, RZ ;  /* 0x0000777261007816 */ /* 0x000fc400000000ff */
[----:B------:R-:W-:-:S03]  /*41570*/  PRMT R97, R97, 0x7773, RZ ;  /* 0x0000777361617816 */ /* 0x000fc600000000ff */
[----:B------:R0:W-:Y:S01]  /*41580*/  @P0 STG.E.U8 desc[UR6][R168.64], R0 ;  /* 0x00000000a8000986 */ /* 0x0001e2000c101106 */
[----:B------:R-:W-:-:S05]  /*41590*/  LOP3.LUT R13, R13, 0xfeffffff, RZ, 0xc0, !PT ;  /* 0xfeffffff0d0d7812 */ /* 0x000fca00078ec0ff */
[----:B------:R-:W-:Y:S01]  /*415a0*/  @P4 LOP3.LUT R13, R13, 0x1000000, RZ, 0xfc, !PT ;  /* 0x010000000d0d4812 */ /* 0x000fe200078efcff */
[----:B0-----:R-:W4:Y:S01]  /*415b0*/  LDL.LU.64 R168, [R1+0x8] ;  /* 0x0000080001a87983 */ /* 0x001f220000300a00 */
        /* <DEDUP_REMOVED lines=11> */
[----:B------:R-:W-:Y:S01]  /*41670*/  @P4 LOP3.LUT R13, R13, 0x10000000, RZ, 0xfc, !PT ;  /* 0x100000000d0d4812 */ /* 0x000fe200078efcff */
[----:B--2---:R0:W-:Y:S04]  /*41680*/  @P5 STG.E.U8 desc[UR6][R170.64], R97 ;  /* 0x00000061aa005986 */ /* 0x0041e8000c101106 */
[----:B0-----:R-:W2:Y:S01]  /*41690*/  LDL.LU.64 R170, [R1] ;  /* 0x0000000001aa7983 */ /* 0x001ea20000300a00 */
[----:B------:R-:W-:Y:S02]  /*416a0*/  LOP3.LUT P4, RZ, R12, 0x20, RZ, 0xc0, !PT ;  /* 0x000000200cff7812 */ /* 0x000fe4000788c0ff */
[----:B------:R-:W-:-:S11]  /*416b0*/  LOP3.LUT R13, R13, 0xdfffffff, RZ, 0xc0, !PT ;  /* 0xdfffffff0d0d7812 */ /* 0x000fd600078ec0ff */
[----:B------:R-:W-:Y:S02]  /*416c0*/  @P4 LOP3.LUT R13, R13, 0x20000000, RZ, 0xfc, !PT ;  /* 0x200000000d0d4812 */ /* 0x000fe400078efcff */
[----:B------:R-:W-:Y:S02]  /*416d0*/  LOP3.LUT P4, RZ, R12, 0x40, RZ, 0xc0, !PT ;  /* 0x000000400cff7812 */ /* 0x000fe4000788c0ff */
[----:B------:R-:W-:Y:S02]  /*416e0*/  LOP3.LUT R13, R13, 0xbfffffff, RZ, 0xc0, !PT ;  /* 0xbfffffff0d0d7812 */ /* 0x000fe400078ec0ff */
[----:B------:R-:W-:-:S09]  /*416f0*/  PRMT R0, R98, 0x7770, RZ ;  /* 0x0000777062007816 */ /* 0x000fd200000000ff */
[----:B------:R-:W-:Y:S02]  /*41700*/  @P4 LOP3.LUT R13, R13, 0x40000000, RZ, 0xfc, !PT ;  /* 0x400000000d0d4812 */ /* 0x000fe400078efcff */
        /* <DEDUP_REMOVED lines=22> */
[----:B---3--:R-:W-:Y:S01]  /*41870*/  @P4 STG.E.U8 desc[UR6][R50.64], R99 ;  /* 0x0000006332004986 */ /* 0x008fe2000c101106 */
[----:B------:R-:W-:Y:S02]  /*41880*/  LOP3.LUT P4, RZ, R13, 0x800000, RZ, 0xc0, !PT ;  /* 0x008000000dff7812 */ /* 0x000fe4000788c0ff */
[----:B0-----:R-:W-:-:S11]  /*41890*/  PRMT R0, R100, 0x7770, RZ ;  /* 0x0000777064007816 */ /* 0x001fd600000000ff */
[----:B----4-:R0:W-:Y:S01]  /*418a0*/  @P4 STG.E.U8 desc[UR6][R48.64], R0 ;  /* 0x0000000030004986 */ /* 0x0101e2000c101106 */
        /* <DEDUP_REMOVED lines=15> */
[----:B------:R-:W-:-:S07]  /*419a0*/  LOP3.LUT P6, RZ, R10, 0x20000000, RZ, 0xc0, !PT ;  /* 0x200000000aff7812 */ /* 0x000fce00078cc0ff */
[----:B------:R-:W-:Y:S02]  /*419b0*/  @P4 LOP3.LUT R13, R13, 0x80000, RZ, 0xfc, !PT ;  /* 0x000800000d0d4812 */ /* 0x000fe400078efcff */
[----:B------:R-:W-:Y:S02]  /*419c0*/  LOP3.LUT P4, RZ, R10, 0x20000, RZ, 0xc0, !PT ;  /* 0x000200000aff7812 */ /* 0x000fe4000788c0ff */
[----:B0-----:R-:W-:Y:S02]  /*419d0*/  PRMT R0, R100, 0x7771, RZ ;  /* 0x0000777164007816 */ /* 0x001fe400000000ff */
[----:B------:R-:W-:Y:S02]  /*419e0*/  LOP3.LUT R13, R13, 0xffefffff, RZ, 0xc0, !PT ;  /* 0xffefffff0d0d7812 */ /* 0x000fe400078ec0ff */
[C---:B------:R-:W-:Y:S01]  /*419f0*/  LOP3.LUT P2, RZ, R10.reuse, 0x10000000, RZ, 0xc0, !PT ;  /* 0x100000000aff7812 */ /* 0x040fe2000784c0ff */
[----:B------:R0:W-:Y:S01]  /*41a00*/  @P3 STG.E.U8 desc[UR6][R168.64], R0 ;  /* 0x00000000a8003986 */ /* 0x0001e2000c101106 */
[----:B------:R-:W-:-:S05]  /*41a10*/  LOP3.LUT P1, RZ, R10, 0x8000000, RZ, 0xc0, !PT ;  /* 0x080000000aff7812 */ /* 0x000fca000782c0ff */
[----:B------:R-:W-:Y:S02]  /*41a20*/  @P4 LOP3.LUT R13, R13, 0x100000, RZ, 0xfc, !PT ;  /* 0x001000000d0d4812 */ /* 0x000fe400078efcff */
[----:B------:R-:W-:Y:S02]  /*41a30*/  LOP3.LUT P4, RZ, R10, 0x40000, RZ, 0xc0, !PT ;  /* 0x000400000aff7812 */ /* 0x000fe4000788c0ff */
[----:B0-----:R-:W-:Y:S02]  /*41a40*/  PRMT R0, R100, 0x7772, RZ ;  /* 0x0000777264007816 */ /* 0x001fe400000000ff */
[----:B------:R-:W-:Y:S02]  /*41a50*/  LOP3.LUT P0, RZ, R10, 0x4000000, RZ, 0xc0, !PT ;  /* 0x040000000aff7812 */ /* 0x000fe4000780c0ff */
[----:B------:R-:W-:Y:S02]  /*41a60*/  PRMT R100, R100, 0x7773, RZ ;  /* 0x0000777364647816 */ /* 0x000fe400000000ff */
[----:B------:R-:W-:-:S02]  /*41a70*/  LOP3.LUT P5, RZ, R10, 0x2000000, RZ, 0xc0, !PT ;  /* 0x020000000aff7812 */ /* 0x000fc400078ac0ff */
[----:B------:R-:W-:-:S04]  /*41a80*/  LOP3.LUT R13, R13, 0xffdfffff, RZ, 0xc0, !PT ;  /* 0xffdfffff0d0d7812 */ /* 0x000fc800078ec0ff */
[----:B------:R-:W-:Y:S02]  /*41a90*/  @P4 LOP3.LUT R13, R13, 0x200000, RZ, 0xfc, !PT ;  /* 0x002000000d0d4812 */ /* 0x000fe400078efcff */
[----:B------:R-:W-:Y:S02]  /*41aa0*/  LOP3.LUT P4, RZ, R10, 0x80000, RZ, 0xc0, !PT ;  /* 0x000800000aff7812 */ /* 0x000fe4000788c0ff */
[----:B------:R-:W-:Y:S01]  /*41ab0*/  LOP3.LUT R13, R13, 0xffbfffff, RZ, 0xc0, !PT ;  /* 0xffbfffff0d0d7812 */ /* 0x000fe200078ec0ff */
[----:B--2---:R0:W-:Y:S04]  /*41ac0*/  @P6 STG.E.U8 desc[UR6][R170.64], R0 ;  /* 0x00000000aa006986 */ /* 0x0041e8000c101106 */
[----:B------:R-:W-:Y:S01]  /*41ad0*/  @P2 STG.E.U8 desc[UR6][R250.64], R100 ;  /* 0x00000064fa002986 */ /* 0x000fe2000c101106 */
[----:B0-----:R-:W-:-:S03]  /*41ae0*/  PRMT R0, R101, 0x7770, RZ ;  /* 0x0000777065007816 */ /* 0x001fc600000000ff */
[----:B------:R-:W2:Y:S04]  /*41af0*/  LDL.LU.64 R170, [R1+0x8b0] ;  /* 0x0008b00001aa7983 */ /* 0x000ea80000300a00 */
[----:B------:R0:W-:Y:S01]  /*41b00*/  @P1 STG.E.U8 desc[UR6][R248.64], R0 ;  /* 0x00000000f8001986 */ /* 0x0001e2000c101106 */
[C---:B------:R-:W-:Y:S02]  /*41b10*/  LOP3.LUT P2, RZ, R10.reuse, 0x1000000, RZ, 0xc0, !PT ;  /* 0x010000000aff7812 */ /* 0x040fe4000784c0ff */
[C---:B------:R-:W-:Y:S01]  /*41b20*/  LOP3.LUT P1, RZ, R10.reuse, 0x800000, RZ, 0xc0, !PT ;  /* 0x008000000aff7812 */ /* 0x040fe2000782c0ff */
[----:B------:R-:W3:Y:S01]  /*41b30*/  LDL.LU.64 R54, [R1+0x8a8] ;  /* 0x0008a80001367983 */ /* 0x000ee20000300a00 */
[----:B------:R-:W-:Y:S02]  /*41b40*/  @P4 LOP3.LUT R13, R13, 0x400000, RZ, 0xfc, !PT ;  /* 0x004000000d0d4812 */ /* 0x000fe400078efcff */
[----:B0-----:R-:W-:Y:S01]  /*41b50*/  PRMT R0, R101, 0x7771, RZ ;  /* 0x0000777165007816 */ /* 0x001fe200000000ff */
[----:B------:R-:W4:Y:S04]  /*41b60*/  LDL.LU.64 R52, [R1+0x8a0] ;  /* 0x0008a00001347983 */ /* 0x000f280000300a00 */
[----:B------:R0:W-:Y:S01]  /*41b70*/  @P0 STG.E.U8 desc[UR6][R246.64], R0 ;  /* 0x00000000f6000986 */ /* 0x0001e2000c101106 */
[----:B------:R-:W-:-:S02]  /*41b80*/  LOP3.LUT P0, RZ, R10, 0x400000, RZ, 0xc0, !PT ;  /* 0x004000000aff7812 */ /* 0x000fc4000780c0ff */
[C---:B------:R-:W-:Y:S01]  /*41b90*/  LOP3.LUT P4, RZ, R10.reuse, 0x100000, RZ, 0xc0, !PT ;  /* 0x001000000aff7812 */ /* 0x040fe2000788c0ff */
[----:B------:R-:W4:Y:S01]  /*41ba0*/  LDL.LU.64 R50, [R1+0x898] ;  /* 0x0008980001327983 */ /* 0x000f220000300a00 */
[C---:B------:R-:W-:Y:S02]  /*41bb0*/  LOP3.LUT P3, RZ, R10.reuse, 0x800, RZ, 0xc0, !PT ;  /* 0x000008000aff7812 */ /* 0x040fe4000786c0ff */
[----:B------:R-:W-:Y:S01]  /*41bc0*/  LOP3.LUT P6, RZ, R10, 0x400, RZ, 0xc0, !PT ;  /* 0x000004000aff7812 */ /* 0x000fe200078cc0ff */
[----:B------:R-:W4:Y:S01]  /*41bd0*/  LDL.LU.64 R48, [R1+0x890] ;  /* 0x0008900001307983 */ /* 0x000f220000300a00 */
[----:B0-----:R-:W-:-:S03]  /*41be0*/  PRMT R0, R101, 0x7772, RZ ;  /* 0x0000777265007816 */ /* 0x001fc600000000ff */
[----:B------:R-:W4:Y:S01]  /*41bf0*/  LDL.LU.64 R168, [R1+0x888] ;  /* 0x0008880001a87983 */ /* 0x000f220000300a00 */
[----:B------:R-:W-:-:S03]  /*41c00*/  PRMT R101, R101, 0x7773, RZ ;  /* 0x0000777365657816 */ /* 0x000fc600000000ff */
[----:B------:R0:W-:Y:S01]  /*41c10*/  @P5 STG.E.U8 desc[UR6][R244.64], R0 ;  /* 0x00000000f4005986 */ /* 0x0001e2000c101106 */
[----:B------:R-:W-:-:S03]  /*41c20*/  LOP3.LUT P5, RZ, R10, 0x200000, RZ, 0xc0, !PT ;  /* 0x002000000aff7812 */ /* 0x000fc600078ac0ff */
        /* <DEDUP_REMOVED lines=46> */
[----:B------:R-:W-:Y:S02]  /*41f10*/  LOP3.LUT R13, R13, 0xfffff7ff, RZ, 0xc0, !PT ;  /* 0xfffff7ff0d0d7812 */ /* 0x000fe400078ec0ff */
[----:B0-----:R-:W-:Y:S02]  /*41f20*/  PRMT R0, R105, 0x7770, RZ ;  /* 0x0000777069007816 */ /* 0x001fe400000000ff */
[----:B------:R-:W-:-:S07]  /*41f30*/  LOP3.LUT P2, RZ, R10, 0x200, RZ, 0xc0, !PT ;  /* 0x000002000aff7812 */ /* 0x000fce000784c0ff */
[----:B------:R-:W-:Y:S02]  /*41f40*/  @P4 LOP3.LUT R13, R13, 0x800, RZ, 0xfc, !PT ;  /* 0x000008000d0d4812 */ /* 0x000fe400078efcff */
[----:B------:R-:W-:Y:S01]  /*41f50*/  LOP3.LUT P4, RZ, R11, 0x40000000, RZ, 0xc0, !PT ;  /* 0x400000000bff7812 */ /* 0x000fe2000788c0ff */
[----:B------:R0:W-:Y:S01]  /*41f60*/  @P3 STG.E.U8 desc[UR6][R216.64], R0 ;  /* 0x00000000d8003986 */ /* 0x0001e2000c101106 */
[----:B------:R-:W-:Y:S02]  /*41f70*/  LOP3.LUT R13, R13, 0xffffefff, RZ, 0xc0, !PT ;  /* 0xffffefff0d0d7812 */ /* 0x000fe400078ec0ff */
[C---:B------:R-:W-:Y:S02]  /*41f80*/  LOP3.LUT P1, RZ, R10.reuse, 0x100, RZ, 0xc0, !PT ;  /* 0x000001000aff7812 */ /* 0x040fe4000782c0ff */
[----:B------:R-:W-:Y:S02]  /*41f90*/  LOP3.LUT P0, RZ, R10, 0x80, RZ, 0xc0, !PT ;  /* 0x000000800aff7812 */ /* 0x000fe4000780c0ff */
[----:B0-----:R-:W-:-:S05]  /*41fa0*/  PRMT R0, R105, 0x7771, RZ ;  /* 0x0000777169007816 */ /* 0x001fca00000000ff */
[----:B------:R-:W-:Y:S02]  /*41fb0*/  @P4 LOP3.LUT R13, R13, 0x1000, RZ, 0xfc, !PT ;  /* 0x000010000d0d4812 */ /* 0x000fe400078efcff */
[----:B------:R-:W-:Y:S01]  /*41fc0*/  LOP3.LUT P4, RZ, R11, 0x80000000, RZ, 0xc0, !PT ;  /* 0x800000000bff7812 */ /* 0x000fe2000788c0ff */
[----:B------:R0:W-:Y:S01]  /*41fd0*/  @P6 STG.E.U8 desc[UR6][R214.64], R0 ;  /* 0x00000000d6006986 */ /* 0x0001e2000c101106 */
[----:B------:R-:W-:Y:S02]  /*41fe0*/  LOP3.LUT P5, RZ, R10, 0x40, RZ, 0xc0, !PT ;  /* 0x000000400aff7812 */ /* 0x000fe400078ac0ff */
[----:B------:R-:W-:Y:S02]  /*41ff0*/  LOP3.LUT R13, R13, 0xffffdfff, RZ, 0xc0, !PT ;  /* 0xffffdfff0d0d7812 */ /* 0x000fe400078ec0ff */
[C---:B0-----:R-:W-:Y:S02]  /*42000*/  PRMT R0, R105.reuse, 0x7772, RZ ;  /* 0x0000777269007816 */ /* 0x041fe400000000ff */
[----:B------:R-:W-:-:S03]  /*42010*/  PRMT R105, R105, 0x7773, RZ ;  /* 0x0000777369697816 */ /* 0x000fc600000000ff */
[----:B------:R0:W-:Y:S01]  /*42020*/  @P2 STG.E.U8 desc[UR6][R212.64], R0 ;  /* 0x00000000d4002986 */ /* 0x0001e2000c101106 */
[----:B------:R-:W-:-:S03]  /*42030*/  LOP3.LUT P2, RZ, R10, 0x20, RZ, 0xc0, !PT ;  /* 0x000000200aff7812 */ /* 0x000fc6000784c0ff */
[----:B------:R-:W-:Y:S01]  /*42040*/  @P1 STG.E.U8 desc[UR6][R210.64], R105 ;  /* 0x00000069d2001986 */ /* 0x000fe2000c101106 */
[----:B------:R-:W-:Y:S02]  /*42050*/  @P4 LOP3.LUT R13, R13, 0x2000, RZ, 0xfc, !PT ;  /* 0x000020000d0d4812 */ /* 0x000fe400078efcff */
[----:B0-----:R-:W-:Y:S02]  /*42060*/  PRMT R0, R106, 0x7770, RZ ;  /* 0x000077706a007816 */ /* 0x001fe400000000ff */
[----:B------:R-:W-:-:S03]  /*42070*/  LOP3.LUT P4, RZ, R10, 0x1, RZ, 0xc0, !PT ;  /* 0x000000010aff7812 */ /* 0x000fc6000788c0ff */
[----:B------:R0:W-:Y:S01]  /*42080*/  @P0 STG.E.U8 desc[UR6][R208.64], R0 ;  /* 0x00000000d0000986 */ /* 0x0001e2000c101106 */
[C---:B------:R-:W-:Y:S02]  /*42090*/  LOP3.LUT P1, RZ, R10.reuse, 0x10, RZ, 0xc0, !PT ;  /* 0x000000100aff7812 */ /* 0x040fe4000782c0ff */
[----:B------:R-:W-:Y:S02]  /*420a0*/  LOP3.LUT P0, RZ, R10, 0x8, RZ, 0xc0, !PT ;  /* 0x000000080aff7812 */ /* 0x000fe4000780c0ff */
[----:B0-----:R-:W-:-:S05]  /*420b0*/  PRMT R0, R106, 0x7771, RZ ;  /* 0x000077716a007816 */ /* 0x001fca00000000ff */
[----:B------:R0:W-:Y:S01]  /*420c0*/  @P5 STG.E.U8 desc[UR6][R206.64], R0 ;  /* 0x00000000ce005986 */ /* 0x0001e2000c101106 */
[----:B------:R-:W-:Y:S02]  /*420d0*/  LOP3.LUT P5, RZ, R10, 0x4, RZ, 0xc0, !PT ;  /* 0x000000040aff7812 */ /* 0x000fe400078ac0ff */
[----:B------:R-:W-:Y:S02]  /*420e0*/  LOP3.LUT R13, R13, 0xffffbfff, RZ, 0xc0, !PT ;  /* 0xffffbfff0d0d7812 */ /* 0x000fe400078ec0ff */
[C---:B0-----:R-:W-:Y:S02]  /*420f0*/  PRMT R0, R106.reuse, 0x7772, RZ ;  /* 0x000077726a007816 */ /* 0x041fe400000000ff */
[----:B------:R-:W-:-:S03]  /*42100*/  PRMT R106, R106, 0x7773, RZ ;  /* 0x000077736a6a7816 */ /* 0x000fc600000000ff */
[----:B------:R0:W-:Y:S01]  /*42110*/  @P2 STG.E.U8 desc[UR6][R204.64], R0 ;  /* 0x00000000cc002986 */ /* 0x0001e2000c101106 */
[----:B------:R-:W-:Y:S02]  /*42120*/  @P4 LOP3.LUT R13, R13, 0x4000, RZ, 0xfc, !PT ;  /* 0x000040000d0d4812 */ /* 0x000fe400078efcff */
[----:B------:R-:W-:Y:S01]  /*42130*/  LOP3.LUT P4, RZ, R10, 0x2, RZ, 0xc0, !PT ;  /* 0x000000020aff7812 */ /* 0x000fe2000788c0ff */
[----:B------:R-:W-:Y:S01]  /*42140*/  @P1 STG.E.U8 desc[UR6][R202.64], R106 ;  /* 0x0000006aca001986 */ /* 0x000fe2000c101106 */
[----:B0-----:R-:W-:-:S05]  /*42150*/  PRMT R0, R107, 0x7770, RZ ;  /* 0x000077706b007816 */ /* 0x001fca00000000ff */
[----:B------:R0:W-:Y:S02]  /*42160*/  @P0 STG.E.U8 desc[UR6][R200.64], R0 ;  /* 0x00000000c8000986 */ /* 0x0001e4000c101106 */
[----:B0-----:R-:W-:-:S05]  /*42170*/  PRMT R0, R107, 0x7771, RZ ;  /* 0x000077716b007816 */ /* 0x001fca00000000ff */
[----:B------:R0:W-:Y:S02]  /*42180*/  @P5 STG.E.U8 desc[UR6][R198.64], R0 ;  /* 0x00000000c6005986 */ /* 0x0001e4000c101106 */
[----:B0-----:R-:W-:-:S05]  /*42190*/  PRMT R0, R107, 0x7772, RZ ;  /* 0x000077726b007816 */ /* 0x001fca00000000ff */
        /* <DEDUP_REMOVED lines=44> */
[----:B0-----:R-:W-:-:S05]  /*42460*/  PRMT R0, R111, 0x7771, RZ ;  /* 0x000077716f007816 */ /* 0x001fca00000000ff */
[----:B--2---:R0:W-:Y:S04]  /*42470*/  @P2 STG.E.U8 desc[UR6][R170.64], R0 ;  /* 0x00000000aa002986 */ /* 0x0041e8000c101106 */
[----:B0-----:R-:W2:Y:S01]  /*42480*/  LDL.LU.64 R170, [R1+0x880] ;  /* 0x0008800001aa7983 */ /* 0x001ea20000300a00 */
[----:B------:R-:W-:Y:S02]  /*42490*/  LOP3.LUT P4, RZ, R11, 0x40, RZ, 0xc0, !PT ;  /* 0x000000400bff7812 */ /* 0x000fe4000788c0ff */
[----:B------:R-:W-:Y:S01]  /*424a0*/  LOP3.LUT R10, R10, 0x7fffffff, RZ, 0xc0, !PT ;  /* 0x7fffffff0a0a7812 */ /* 0x000fe200078ec0ff */
[----:B------:R-:W2:Y:S01]  /*424b0*/  LDL.LU.64 R66, [R1+0x878] ;  /* 0x0008780001427983 */ /* 0x000ea20000300a00 */
[----:B------:R-:W-:-:S03]  /*424c0*/  LOP3.LUT R13, R13, 0xfffffffe, RZ, 0xc0, !PT ;  /* 0xfffffffe0d0d7812 */ /* 0x000fc600078ec0ff */
[----:B------:R-:W2:Y:S04]  /*424d0*/  LDL.LU.64 R64, [R1+0x870] ;  /* 0x0008700001407983 */ /* 0x000ea80000300a00 */
[----:B------:R-:W2:Y:S02]  /*424e0*/  LDL.LU.64 R62, [R1+0x868] ;  /* 0x00086800013e7983 */ /* 0x000ea40000300a00 */
[----:B------:R-:W-:Y:S02]  /*424f0*/  @P4 LOP3.LUT R10, R10, 0x80000000, RZ, 0xfc, !PT ;  /* 0x800000000a0a4812 */ /* 0x000fe400078efcff */
[C---:B------:R-:W-:Y:S01]  /*42500*/  LOP3.LUT P4, RZ, R11.reuse, 0x80, RZ, 0xc0, !PT ;  /* 0x000000800bff7812 */ /* 0x040fe2000788c0ff */
[----:B------:R-:W2:Y:S01]  /*42510*/  LDL.LU.64 R60, [R1+0x860] ;  /* 0x00086000013c7983 */ /* 0x000ea20000300a00 */
[----:B------:R-:W-:-:S02]  /*42520*/  LOP3.LUT P1, RZ, R11, 0x20000, RZ, 0xc0, !PT ;  /* 0x000200000bff7812 */ /* 0x000fc4000782c0ff */
[C---:B------:R-:W-:Y:S01]  /*42530*/  LOP3.LUT P0, RZ, R11.reuse, 0x10000, RZ, 0xc0, !PT ;  /* 0x000100000bff7812 */ /* 0x040fe2000780c0ff */
[----:B------:R-:W2:Y:S01]  /*42540*/  LDL.LU.64 R58, [R1+0x858] ;  /* 0x00085800013a7983 */ /* 0x000ea20000300a00 */
[----:B------:R-:W-:Y:S02]  /*42550*/  LOP3.LUT P5, RZ, R11, 0x8000, RZ, 0xc0, !PT ;  /* 0x000080000bff7812 */ /* 0x000fe400078ac0ff */
[----:B------:R-:W-:Y:S01]  /*42560*/  PRMT R0, R111, 0x7772, RZ ;  /* 0x000077726f007816 */ /* 0x000fe200000000ff */
        /* <DEDUP_REMOVED lines=19> */
[----:B---3--:R0:W-:Y:S01]  /*426a0*/  @P1 STG.E.U8 desc[UR6][R54.64], R0 ;  /* 0x0000000036001986 */ /* 0x0081e2000c101106 */
[----:B------:R-:W-:-:S09]  /*426b0*/  PRMT R111, R111, 0x7773, RZ ;  /* 0x000077736f6f7816 */ /* 0x000fd200000000ff */
[----:B------:R-:W-:Y:S02]  /*426c0*/  @P4 LOP3.LUT R13, R13, 0x40, RZ, 0xfc, !PT ;  /* 0x000000400d0d4812 */ /* 0x000fe400078efcff */
[----:B------:R-:W-:Y:S02]  /*426d0*/  LOP3.LUT P4, RZ, R11, 0x4000, RZ, 0xc0, !PT ;  /* 0x000040000bff7812 */ /* 0x000fe4000788c0ff */
[C---:B0-----:R-:W-:Y:S01]  /*426e0*/  PRMT R0, R112.reuse, 0x7770, RZ ;  /* 0x0000777070007816 */ /* 0x041fe200000000ff */
[----:B----4-:R0:W-:Y:S04]  /*426f0*/  @P0 STG.E.U8 desc[UR6][R52.64], R111 ;  /* 0x0000006f34000986 */ /* 0x0101e8000c101106 */
[----:B------:R1:W-:Y:S04]  /*42700*/  @P5 STG.E.U8 desc[UR6][R50.64], R0 ;  /* 0x0000000032005986 */ /* 0x0003e8000c101106 */
[----:B------:R-:W3:Y:S04]  /*42710*/  LDL.LU.64 R54, [R1+0x848] ;  /* 0x0008480001367983 */ /* 0x000ee80000300a00 */
[----:B0-----:R-:W4:Y:S01]  /*42720*/  LDL.LU.64 R52, [R1+0x840] ;  /* 0x0008400001347983 */ /* 0x001f220000300a00 */
[----:B-1----:R-:W-:-:S03]  /*42730*/  PRMT R0, R112, 0x7771, RZ ;  /* 0x0000777170007816 */ /* 0x002fc600000000ff */
        /* <DEDUP_REMOVED lines=32> */
[C---:B------:R-:W-:Y:S02]  /*42940*/  LOP3.LUT P1, RZ, R11.reuse, 0x4, RZ, 0xc0, !PT ;  /* 0x000000040bff7812 */ /* 0x040fe4000782c0ff */
[C---:B0-----:R-:W-:Y:S02]  /*42950*/  PRMT R0, R114.reuse, 0x7772, RZ ;  /* 0x0000777272007816 */ /* 0x041fe400000000ff */
[----:B------:R-:W-:Y:S02]  /*42960*/  PRMT R114, R114, 0x7773, RZ ;  /* 0x0000777372727816 */ /* 0x000fe400000000ff */
[C---:B------:R-:W-:Y:S02]  /*42970*/  LOP3.LUT P0, RZ, R11.reuse, 0x2, RZ, 0xc0, !PT ;  /* 0x000000020bff7812 */ /* 0x040fe4000780c0ff */
[----:B------:R-:W-:Y:S01]  /*42980*/  LOP3.LUT P5, RZ, R11, 0x1, RZ, 0xc0, !PT ;  /* 0x000000010bff7812 */ /* 0x000fe200078ac0ff */
[----:B---3--:R0:W-:Y:S04]  /*42990*/  @P3 STG.E.U8 desc[UR6][R54.64], R0 ;  /* 0x0000000036003986 */ /* 0x0081e8000c101106 */
        /* <DEDUP_REMOVED lines=156> */
[----:B------:R-:W3:Y:S04]  /*43360*/  LDL.LU.64 R54, [R1+0x718] ;  /* 0x0007180001367983 */ /* 0x000ee80000300a00 */
[----:B----4-:R0:W-:Y:S02]  /*43370*/  @P0 STG.E.U8 desc[UR6][R52.64], R0 ;  /* 0x0000000034000986 */ /* 0x0101e4000c101106 */
[----:B0-----:R-:W-:-:S02]  /*43380*/  PRMT R0, R121, 0x7772, RZ ;  /* 0x0000777279007816 */ /* 0x001fc400000000ff */
        /* <DEDUP_REMOVED lines=27> */
[----:B------:R-:W-:Y:S02]  /*43540*/  LOP3.LUT P3, RZ, R5, 0x1000, RZ, 0xc0, !PT ;  /* 0x0000100005ff7812 */ /* 0x000fe4000786c0ff */
[----:B0-----:R-:W-:-:S09]  /*43550*/  PRMT R0, R123, 0x7772, RZ ;  /* 0x000077727b007816 */ /* 0x001fd200000000ff */
[----:B------:R0:W-:Y:S01]  /*43560*/  @P4 STG.E.U8 desc[UR6][R58.64], R0 ;  /* 0x000000003a004986 */ /* 0x0001e2000c101106 */
[----:B------:R-:W-:Y:S02]  /*43570*/  LOP3.LUT P4, RZ, R10, 0x8000, RZ, 0xc0, !PT ;  /* 0x000080000aff7812 */ /* 0x000fe4000788c0ff */
[----:B------:R-:W-:Y:S02]  /*43580*/  LOP3.LUT P6, RZ, R5, 0x400, RZ, 0xc0, !PT ;  /* 0x0000040005ff7812 */ /* 0x000fe400078cc0ff */
[----:B------:R-:W-:Y:S02]  /*43590*/  PRMT R123, R123, 0x7773, RZ ;  /* 0x000077737b7b7816 */ /* 0x000fe400000000ff */
[----:B------:R-:W-:Y:S02]  /*435a0*/  LOP3.LUT P2, RZ, R5, 0x200, RZ, 0xc0, !PT ;  /* 0x0000020005ff7812 */ /* 0x000fe4000784c0ff */
[----:B0-----:R-:W-:-:S05]  /*435b0*/  PRMT R0, R124, 0x7770, RZ ;  /* 0x000077707c007816 */ /* 0x001fca00000000ff */
[----:B------:R-:W-:Y:S04]  /*435c0*/  @P4 STG.E.U8 desc[UR6][R56.64], R123 ;  /* 0x0000007b38004986 */ /* 0x000fe8000c101106 */
[----:B---3--:R0:W-:Y:S01]  /*435d0*/  @P3 STG.E.U8 desc[UR6][R54.64], R0 ;  /* 0x0000000036003986 */ /* 0x0081e2000c101106 */
[C---:B------:R-:W-:Y:S02]  /*435e0*/  LOP3.LUT P1, RZ, R5.reuse, 0x40, RZ, 0xc0, !PT ;  /* 0x0000004005ff7812 */ /* 0x040fe4000782c0ff */
[----:B------:R-:W-:Y:S02]  /*435f0*/  LOP3.LUT P0, RZ, R5, 0x20, RZ, 0xc0, !PT ;  /* 0x0000002005ff7812 */ /* 0x000fe4000780c0ff */
[----:B0-----:R-:W-:-:S05]  /*43600*/  PRMT R0, R124, 0x7771, RZ ;  /* 0x000077717c007816 */ /* 0x001fca00000000ff */
[----:B----4-:R0:W-:Y:S01]  /*43610*/  @P6 STG.E.U8 desc[UR6][R52.64], R0 ;  /* 0x0000000034006986 */ /* 0x0101e2000c101106 */
        /* <DEDUP_REMOVED lines=39> */
[----:B------:R-:W-:Y:S02]  /*43890*/  LOP3.LUT P1, RZ, R5, 0x1, RZ, 0xc0, !PT ;  /* 0x0000000105ff7812 */ /* 0x000fe4000782c0ff */
[----:B------:R-:W-:Y:S01]  /*438a0*/  LOP3.LUT P0, RZ, R6, 0x40000000, RZ, 0xc0, !PT ;  /* 0x4000000006ff7812 */ /* 0x000fe2000780c0ff */
[----:B------:R-:W2:Y:S04]  /*438b0*/  LDL.LU.64 R60, [R1+0x450] ;  /* 0x00045000013c7983 */ /* 0x000ea80000300a00 */
[----:B------:R-:W-:Y:S01]  /*438c0*/  @P4 LOP3.LUT R10, R10, 0x1000, RZ, 0xfc, !PT ;  /* 0x000010000a0a4812 */ /* 0x000fe200078efcff */
[----:B------:R-:W2:Y:S01]  /*438d0*/  LDL.LU.64 R58, [R1+0x448] ;  /* 0x00044800013a7983 */ /* 0x000ea20000300a00 */
[----:B------:R-:W-:-:S02]  /*438e0*/  LOP3.LUT P4, RZ, R6, 0x400000, RZ, 0xc0, !PT ;  /* 0x0040000006ff7812 */ /* 0x000fc4000788c0ff */
[----:B------:R-:W-:Y:S01]  /*438f0*/  LOP3.LUT R10, R10, 0xffffdfff, RZ, 0xc0, !PT ;  /* 0xffffdfff0a0a7812 */ /* 0x000fe200078ec0ff */
[----:B------:R-:W2:Y:S01]  /*43900*/  LDL.LU.64 R56, [R1+0x440] ;  /* 0x0004400001387983 */ /* 0x000ea20000300a00 */
[----:B------:R-:W-:-:S09]  /*43910*/  LOP3.LUT P5, RZ, R6, 0x10000000, RZ, 0xc0, !PT ;  /* 0x1000000006ff7812 */ /* 0x000fd200078ac0ff */
[----:B------:R-:W-:Y:S02]  /*43920*/  @P4 LOP3.LUT R10, R10, 0x2000, RZ, 0xfc, !PT ;  /* 0x000020000a0a4812 */ /* 0x000fe400078efcff */
[----:B------:R-:W-:Y:S02]  /*43930*/  LOP3.LUT P4, RZ, R6, 0x1000000, RZ, 0xc0, !PT ;  /* 0x0100000006ff7812 */ /* 0x000fe4000788c0ff */
[----:B------:R-:W-:Y:S02]  /*43940*/  LOP3.LUT R10, R10, 0xffffbfff, RZ, 0xc0, !PT ;  /* 0xffffbfff0a0a7812 */ /* 0x000fe400078ec0ff */
[----:B------:R-:W-:Y:S02]  /*43950*/  PRMT R125, R125, 0x7773, RZ ;  /* 0x000077737d7d7816 */ /* 0x000fe400000000ff */
[----:B------:R-:W-:-:S03]  /*43960*/  PRMT R0, R126, 0x7770, RZ ;  /* 0x000077707e007816 */ /* 0x000fc600000000ff */
[----:B---3--:R0:W-:Y:S04]  /*43970*/  @P1 STG.E.U8 desc[UR6][R54.64], R125 ;  /* 0x0000007d36001986 */ /* 0x0081e8000c101106 */
[----:B------:R-:W-:Y:S01]  /*43980*/  @P4 LOP3.LUT R10, R10, 0x4000, RZ, 0xfc, !PT ;  /* 0x000040000a0a4812 */ /* 0x000fe200078efcff */
[----:B----4-:R1:W-:Y:S01]  /*43990*/  @P0 STG.E.U8 desc[UR6][R52.64], R0 ;  /* 0x0000000034000986 */ /* 0x0103e2000c101106 */
[----:B------:R-:W-:-:S03]  /*439a0*/  LOP3.LUT P4, RZ, R6, 0x4000000, RZ, 0xc0, !PT ;  /* 0x0400000006ff7812 */ /* 0x000fc6000788c0ff */
[----:B0-----:R-:W3:Y:S01]  /*439b0*/  LDL.LU.64 R54, [R1+0x438] ;  /* 0x0004380001367983 */ /* 0x001ee20000300a00 */
[----:B-1----:R-:W-:-:S03]  /*439c0*/  PRMT R0, R126, 0x7771, RZ ;  /* 0x000077717e007816 */ /* 0x002fc600000000ff */
        /* <DEDUP_REMOVED lines=37> */
[----:B---3--:R-:W-:Y:S01]  /*43c20*/  @P3 STG.E.U8 desc[UR6][R54.64], R128 ;  /* 0x0000008036003986 */ /* 0x008fe2000c101106 */
[----:B0-----:R-:W-:-:S05]  /*43c30*/  PRMT R0, R129, 0x7770, RZ ;  /* 0x0000777081007816 */ /* 0x001fca00000000ff */
[----:B----4-:R0:W-:Y:S01]  /*43c40*/  @P6 STG.E.U8 desc[UR6][R52.64], R0 ;  /* 0x0000000034006986 */ /* 0x0101e2000c101106 */
        /* <DEDUP_REMOVED lines=42> */
[----:B------:R-:W-:Y:S01]  /*43ef0*/  LOP3.LUT P0, RZ, R7, 0x4000000, RZ, 0xc0, !PT ;  /* 0x0400000007ff7812 */ /* 0x000fe2000780c0ff */
[----:B------:R-:W2:Y:S01]  /*43f00*/  LDL.LU.64 R56, [R1+0x5b8] ;  /* 0x0005b80001387983 */ /* 0x000ea20000300a00 */
[----:B------:R-:W-:Y:S02]  /*43f10*/  LOP3.LUT R10, R10, 0xffffffef, RZ, 0xc0, !PT ;  /* 0xffffffef0a0a7812 */ /* 0x000fe400078ec0ff */
[C---:B------:R-:W-:Y:S02]  /*43f20*/  PRMT R0, R130.reuse, 0x7772, RZ ;  /* 0x0000777282007816 */ /* 0x040fe400000000ff */
[----:B------:R-:W-:-:S03]  /*43f30*/  PRMT R130, R130, 0x7773, RZ ;  /* 0x0000777382827816 */ /* 0x000fc600000000ff */
[----:B------:R-:W-:Y:S02]  /*43f40*/  @P4 LOP3.LUT R10, R10, 0x10, RZ, 0xfc, !PT ;  /* 0x000000100a0a4812 */ /* 0x000fe400078efcff */
[C---:B------:R-:W-:Y:S01]  /*43f50*/  LOP3.LUT P4, RZ, R7.reuse, 0x100000, RZ, 0xc0, !PT ;  /* 0x0010000007ff7812 */ /* 0x040fe2000788c0ff */
[----:B---3--:R0:W-:Y:S01]  /*43f60*/  @P1 STG.E.U8 desc[UR6][R54.64], R0 ;  /* 0x0000000036001986 */ /* 0x0081e2000c101106 */
[----:B------:R-:W-:-:S03]  /*43f70*/  LOP3.LUT P5, RZ, R7, 0x2000000, RZ, 0xc0, !PT ;  /* 0x0200000007ff7812 */ /* 0x000fc600078ac0ff */
[----:B----4-:R1:W-:Y:S01]  /*43f80*/  @P0 STG.E.U8 desc[UR6][R52.64], R130 ;  /* 0x0000008234000986 */ /* 0x0103e2000c101106 */
[----:B------:R-:W-:-:S03]  /*43f90*/  LOP3.LUT R10, R10, 0xffffffdf, RZ, 0xc0, !PT ;  /* 0xffffffdf0a0a7812 */ /* 0x000fc600078ec0ff */
[----:B0-----:R-:W3:Y:S04]  /*43fa0*/  LDL.LU.64 R54, [R1+0x6b0] ;  /* 0x0006b00001367983 */ /* 0x001ee80000300a00 */
[----:B-1----:R-:W4:Y:S01]  /*43fb0*/  LDL.LU.64 R52, [R1+0x488] ;  /* 0x0004880001347983 */ /* 0x002f220000300a00 */
[----:B------:R-:W-:Y:S02]  /*43fc0*/  @P4 LOP3.LUT R10, R10, 0x20, RZ, 0xfc, !PT ;  /* 0x000000200a0a4812 */ /* 0x000fe400078efcff */
[----:B------:R-:W-:Y:S02]  /*43fd0*/  LOP3.LUT P4, RZ, R7, 0x400000, RZ, 0xc0, !PT ;  /* 0x0040000007ff7812 */ /* 0x000fe4000788c0ff */
[----:B------:R-:W-:Y:S02]  /*43fe0*/  PRMT R0, R131, 0x7770, RZ ;  /* 0x0000777083007816 */ /* 0x000fe400000000ff */
[----:B------:R-:W-:-:S03]  /*43ff0*/  LOP3.LUT R10, R10, 0xffffffbf, RZ, 0xc0, !PT ;  /* 0xffffffbf0a0a7812 */ /* 0x000fc600078ec0ff */
[----:B------:R0:W-:Y:S06]  /*44000*/  @P5 STG.E.U8 desc[UR6][R50.64], R0 ;  /* 0x0000000032005986 */ /* 0x0001ec000c101106 */
[----:B------:R-:W-:Y:S01]  /*44010*/  @P4 LOP3.LUT R10, R10, 0x40, RZ, 0xfc, !PT ;  /* 0x000000400a0a4812 */ /* 0x000fe200078efcff */
[----:B0-----:R-:W4:Y:S01]  /*44020*/  LDL.LU.64 R50, [R1+0x6a8] ;  /* 0x0006a80001327983 */ /* 0x001f220000300a00 */
[----:B------:R-:W-:Y:S02]  /*44030*/  LOP3.LUT P4, RZ, R7, 0x800000, RZ, 0xc0, !PT ;  /* 0x0080000007ff7812 */ /* 0x000fe4000788c0ff */
[----:B------:R-:W-:-:S11]  /*44040*/  PRMT R0, R131, 0x7771, RZ ;  /* 0x0000777183007816 */ /* 0x000fd600000000ff */
[----:B------:R0:W-:Y:S01]  /*44050*/  @P4 STG.E.U8 desc[UR6][R48.64], R0 ;  /* 0x0000000030004986 */ /* 0x0001e2000c101106 */
[----:B------:R-:W-:-:S03]  /*44060*/  LOP3.LUT P4, RZ, R10, 0x40, RZ, 0xc0, !PT ;  /* 0x000000400aff7812 */ /* 0x000fc6000788c0ff */
[----:B0-----:R-:W4:Y:S01]  /*44070*/  LDL.LU.64 R48, [R1+0x5b0] ;  /* 0x0005b00001307983 */ /* 0x001f220000300a00 */
[----:B------:R-:W-:-:S09]  /*44080*/  PRMT R0, R131, 0x7772, RZ ;  /* 0x0000777283007816 */ /* 0x000fd200000000ff */
[----:B------:R0:W-:Y:S01]  /*44090*/  @P4 STG.E.U8 desc[UR6][R168.64], R0 ;  /* 0x00000000a8004986 */ /* 0x0001e2000c101106 */
[----:B------:R-:W-:Y:S02]  /*440a0*/  LOP3.LUT P4, RZ, R10, 0x20, RZ, 0xc0, !PT ;  /* 0x000000200aff7812 */ /* 0x000fe4000788c0ff */
[----:B------:R-:W-:Y:S01]  /*440b0*/  PRMT R131, R131, 0x7773, RZ ;  /* 0x0000777383837816 */ /* 0x000fe200000000ff */
        /* <DEDUP_REMOVED lines=20> */
[----:B------:R-:W-:Y:S02]  /*44200*/  LOP3.LUT P6, RZ, R7, 0x10, RZ, 0xc0, !PT ;  /* 0x0000001007ff7812 */ /* 0x000fe400078cc0ff */
[----:B0-----:R-:W-:-:S09]  /*44210*/  PRMT R0, R133, 0x7771, RZ ;  /* 0x0000777185007816 */ /* 0x001fd200000000ff */
[----:B------:R0:W-:Y:S01]  /*44220*/  @P4 STG.E.U8 desc[UR6][R56.64], R0 ;  /* 0x0000000038004986 */ /* 0x0001e2000c101106 */
[----:B------:R-:W-:Y:S02]  /*44230*/  LOP3.LUT P2, RZ, R7, 0x8, RZ, 0xc0, !PT ;  /* 0x0000000807ff7812 */ /* 0x000fe4000784c0ff */
[C---:B0-----:R-:W-:Y:S02]  /*44240*/  PRMT R0, R133.reuse, 0x7772, RZ ;  /* 0x0000777285007816 */ /* 0x041fe400000000ff */
[----:B------:R-:W-:-:S03]  /*44250*/  PRMT R133, R133, 0x7773, RZ ;  /* 0x0000777385857816 */ /* 0x000fc600000000ff */
[----:B---3--:R-:W-:Y:S04]  /*44260*/  @P3 STG.E.U8 desc[UR6][R54.64], R0 ;  /* 0x0000000036003986 */ /* 0x008fe8000c101106 */
[----:B----4-:R0:W-:Y:S04]  /*44270*/  @P6 STG.E.U8 desc[UR6][R52.64], R133 ;  /* 0x0000008534006986 */ /* 0x0101e8000c101106 */
[----:B0-----:R-:W3:Y:S01]  /*44280*/  LDL.LU.64 R52, [R1+0x698] ;  /* 0x0006980001347983 */ /* 0x001ee20000300a00 */
[----:B------:R-:W-:-:S05]  /*44290*/  PRMT R0, R134, 0x7770, RZ ;  /* 0x0000777086007816 */ /* 0x000fca00000000ff */
[----:B------:R0:W-:Y:S01]  /*442a0*/  @P2 STG.E.U8 desc[UR6][R50.64], R0 ;  /* 0x0000000032002986 */ /* 0x0001e2000c101106 */
[----:B------:R-:W-:-:S03]  /*442b0*/  LOP3.LUT P1, RZ, R7, 0x2, RZ, 0xc0, !PT ;  /* 0x0000000207ff7812 */ /* 0x000fc6000782c0ff */
[----:B0-----:R-:W4:Y:S01]  /*442c0*/  LDL.LU.64 R50, [R1+0x5a8] ;  /* 0x0005a80001327983 */ /* 0x001f220000300a00 */
[C---:B------:R-:W-:Y:S02]  /*442d0*/  PRMT R0, R134.reuse, 0x7771, RZ ;  /* 0x0000777186007816 */ /* 0x040fe400000000ff */
[----:B------:R-:W-:Y:S01]  /*442e0*/  LOP3.LUT P0, RZ, R7, 0x1, RZ, 0xc0, !PT ;  /* 0x0000000107ff7812 */ /* 0x000fe2000780c0ff */
[----:B------:R-:W4:Y:S06]  /*442f0*/  LDL.LU.64 R58, [R1+0x690] ;  /* 0x00069000013a7983 */ /* 0x000f2c0000300a00 */
[----:B------:R0:W-:Y:S04]  /*44300*/  @P1 STG.E.U8 desc[UR6][R48.64], R0 ;  /* 0x0000000030001986 */ /* 0x0001e8000c101106 */
[----:B0-----:R-:W4:Y:S01]  /*44310*/  LDL.LU.64 R48, [R1+0x4a0] ;  /* 0x0004a00001307983 */ /* 0x001f220000300a00 */
[----:B------:R-:W-:-:S02]  /*44320*/  PRMT R0, R134, 0x7772, RZ ;  /* 0x0000777286007816 */ /* 0x000fc400000000ff */
[----:B------:R-:W-:-:S03]  /*44330*/  LOP3.LUT P5, RZ, R8, 0x40000000, RZ, 0xc0, !PT ;  /* 0x4000000008ff7812 */ /* 0x000fc600078ac0ff */
[----:B------:R0:W-:Y:S01]  /*44340*/  @P0 STG.E.U8 desc[UR6][R168.64], R0 ;  /* 0x00000000a8000986 */ /* 0x0001e2000c101106 */
[----:B------:R-:W-:-:S03]  /*44350*/  PRMT R134, R134, 0x7773, RZ ;  /* 0x0000777386867816 */ /* 0x000fc600000000ff */
[----:B0-----:R-:W4:Y:S06]  /*44360*/  LDL.LU.64 R168, [R1+0x688] ;  /* 0x0006880001a87983 */ /* 0x001f2c0000300a00 */
[----:B--2---:R0:W-:Y:S04]  /*44370*/  @P5 STG.E.U8 desc[UR6][R170.64], R134 ;  /* 0x00000086aa005986 */ /* 0x0041e8000c101106 */
[----:B0-----:R-:W2:Y:S01]  /*44380*/  LDL.LU.64 R170, [R1+0x5a0] ;  /* 0x0005a00001aa7983 */ /* 0x001ea20000300a00 */
[----:B------:R-:W-:-:S02]  /*44390*/  LOP3.LUT P3, RZ, R8, 0x800, RZ, 0xc0, !PT ;  /* 0x0000080008ff7812 */ /* 0x000fc4000786c0ff */
[----:B------:R-:W-:Y:S01]  /*443a0*/  LOP3.LUT R9, R9, 0xfdffffff, RZ, 0xc0, !PT ;  /* 0xfdffffff09097812 */ /* 0x000fe200078ec0ff */
[----:B------:R-:W2:Y:S01]  /*443b0*/  LDL.LU.64 R56, [R1+0x680] ;  /* 0x0006800001387983 */ /* 0x000ea20000300a00 */
[----:B------:R-:W-:-:S03]  /*443c0*/  LOP3.LUT P1, RZ, R8, 0x10000000, RZ, 0xc0, !PT ;  /* 0x1000000008ff7812 */ /* 0x000fc6000782c0ff */
[----:B------:R-:W2:Y:S06]  /*443d0*/  LDL.LU.64 R54, [R1+0x4b0] ;  /* 0x0004b00001367983 */ /* 0x000eac0000300a00 */
        /* <DEDUP_REMOVED lines=12> */
[----:B------:R-:W-:Y:S02]  /*444a0*/  PRMT R0, R135, 0x7770, RZ ;  /* 0x0000777087007816 */ /* 0x000fe400000000ff */
[----:B------:R-:W-:-:S07]  /*444b0*/  LOP3.LUT P0, RZ, R8, 0x4000000, RZ, 0xc0, !PT ;  /* 0x0400000008ff7812 */ /* 0x000fce000780c0ff */
[----:B------:R-:W-:Y:S02]  /*444c0*/  @P3 LOP3.LUT R9, R9, 0x20000000, RZ, 0xfc, !PT ;  /* 0x2000000009093812 */ /* 0x000fe400078efcff */
[C---:B------:R-:W-:Y:S02]  /*444d0*/  LOP3.LUT P3, RZ, R8.reuse, 0x100000, RZ, 0xc0, !PT ;  /* 0x0010000008ff7812 */ /* 0x040fe4000786c0ff */
[----:B------:R-:W-:Y:S02]  /*444e0*/  LOP3.LUT P5, RZ, R8, 0x80, RZ, 0xc0, !PT ;  /* 0x0000008008ff7812 */ /* 0x000fe400078ac0ff */
[----:B------:R-:W-:-:S09]  /*444f0*/  LOP3.LUT R9, R9, 0xbfffffff, RZ, 0xc0, !PT ;  /* 0xbfffffff09097812 */ /* 0x000fd200078ec0ff */
[----:B------:R-:W-:-:S04]  /*44500*/  @P3 LOP3.LUT R9, R9, 0x40000000, RZ, 0xfc, !PT ;  /* 0x4000000009093812 */ /* 0x000fc800078efcff */
[----:B------:R-:W-:-:S04]  /*44510*/  LOP3.LUT R9, R9, 0xff7fffff, RZ, 0xc0, !PT ;  /* 0xff7fffff09097812 */ /* 0x000fc800078ec0ff */
[----:B------:R-:W-:Y:S01]  /*44520*/  @P5 LOP3.LUT R9, R9, 0x800000, RZ, 0xfc, !PT ;  /* 0x0080000009095812 */ /* 0x000fe200078efcff */
[----:B---3--:R0:W-:Y:S04]  /*44530*/  @P1 STG.E.U8 desc[UR6][R52.64], R0 ;  /* 0x0000000034001986 */ /* 0x0081e8000c101106 */
[----:B0-----:R-:W3:Y:S01]  /*44540*/  LDL.LU.64 R52, [R1+0x678] ;  /* 0x0006780001347983 */ /* 0x001ee20000300a00 */
[----:B------:R-:W-:-:S05]  /*44550*/  PRMT R0, R135, 0x7771, RZ ;  /* 0x0000777187007816 */ /* 0x000fca00000000ff */
[----:B----4-:R0:W-:Y:S01]  /*44560*/  @P0 STG.E.U8 desc[UR6][R50.64], R0 ;  /* 0x0000000032000986 */ /* 0x0101e2000c101106 */
[C---:B------:R-:W-:Y:S02]  /*44570*/  LOP3.LUT P5, RZ, R8.reuse, 0x100, RZ, 0xc0, !PT ;  /* 0x0000010008ff7812 */ /* 0x040fe400078ac0ff */
[C---:B------:R-:W-:Y:S02]  /*44580*/  LOP3.LUT P2, RZ, R8.reuse, 0x1000000, RZ, 0xc0, !PT ;  /* 0x0100000008ff7812 */ /* 0x040fe4000784c0ff */
[----:B------:R-:W-:Y:S01]  /*44590*/  LOP3.LUT P3, RZ, R8, 0x400000, RZ, 0xc0, !PT ;  /* 0x0040000008ff7812 */ /* 0x000fe2000786c0ff */
[----:B0-----:R-:W4:Y:S04]  /*445a0*/  LDL.LU.64 R50, [R1+0x598] ;  /* 0x0005980001327983 */ /* 0x001f280000300a00 */
[----:B------:R-:W4:Y:S01]  /*445b0*/  LDL.LU.64 R60, [R1+0x670] ;  /* 0x00067000013c7983 */ /* 0x000f220000300a00 */
[----:B------:R-:W-:-:S02]  /*445c0*/  LOP3.LUT R9, R9, 0xfeffffff, RZ, 0xc0, !PT ;  /* 0xfeffffff09097812 */ /* 0x000fc400078ec0ff */
[C---:B------:R-:W-:Y:S02]  /*445d0*/  PRMT R0, R135.reuse, 0x7772, RZ ;  /* 0x0000777287007816 */ /* 0x040fe400000000ff */
[----:B------:R-:W-:Y:S02]  /*445e0*/  PRMT R135, R135, 0x7773, RZ ;  /* 0x0000777387877816 */ /* 0x000fe400000000ff */
[----:B------:R-:W-:Y:S01]  /*445f0*/  @P5 LOP3.LUT R9, R9, 0x1000000, RZ, 0xfc, !PT ;  /* 0x0100000009095812 */ /* 0x000fe200078efcff */
[----:B------:R-:W-:Y:S04]  /*44600*/  @P2 STG.E.U8 desc[UR6][R58.64], R0 ;  /* 0x000000003a002986 */ /* 0x000fe8000c101106 */
[----:B------:R0:W-:Y:S01]  /*44610*/  @P3 STG.E.U8 desc[UR6][R48.64], R135 ;  /* 0x0000008730003986 */ /* 0x0001e2000c101106 */
[----:B------:R-:W-:-:S03]  /*44620*/  LOP3.LUT P3, RZ, R9, 0x40000000, RZ, 0xc0, !PT ;  /* 0x4000000009ff7812 */ /* 0x000fc6000786c0ff */
[----:B0-----:R-:W4:Y:S01]  /*44630*/  LDL.LU.64 R48, [R1+0x4b8] ;  /* 0x0004b80001307983 */ /* 0x001f220000300a00 */
[----:B------:R-:W-:-:S09]  /*44640*/  PRMT R0, R136, 0x7770, RZ ;  /* 0x0000777088007816 */ /* 0x000fd200000000ff */
[----:B------:R0:W-:Y:S01]  /*44650*/  @P3 STG.E.U8 desc[UR6][R168.64], R0 ;  /* 0x00000000a8003986 */ /* 0x0001e2000c101106 */
[----:B------:R-:W-:-:S03]  /*44660*/  LOP3.LUT P3, RZ, R9, 0x20000000, RZ, 0xc0, !PT ;  /* 0x2000000009ff7812 */ /* 0x000fc6000786c0ff */
[----:B0-----:R-:W4:Y:S01]  /*44670*/  LDL.LU.64 R168, [R1+0x668] ;  /* 0x0006680001a87983 */ /* 0x001f220000300a00 */
[----:B------:R-:W-:-:S03]  /*44680*/  PRMT R0, R136, 0x7771, RZ ;  /* 0x0000777188007816 */ /* 0x000fc600000000ff */
[----:B------:R-:W4:Y:S06]  /*44690*/  LDL.LU.64 R58, [R1+0x590] ;  /* 0x00059000013a7983 */ /* 0x000f2c0000300a00 */
[----:B--2---:R0:W-:Y:S04]  /*446a0*/  @P3 STG.E.U8 desc[UR6][R170.64], R0 ;  /* 0x00000000aa003986 */ /* 0x0041e8000c101106 */
[----:B0-----:R-:W2:Y:S01]  /*446b0*/  LDL.LU.64 R170, [R1+0x660] ;  /* 0x0006600001aa7983 */ /* 0x001ea20000300a00 */
[----:B------:R-:W-:-:S02]  /*446c0*/  LOP3.LUT P3, RZ, R9, 0x10000000, RZ, 0xc0, !PT ;  /* 0x1000000009ff7812 */ /* 0x000fc4000786c0ff */
[C---:B------:R-:W-:Y:S02]  /*446d0*/  PRMT R0, R136.reuse, 0x7772, RZ ;  /* 0x0000777288007816 */ /* 0x040fe400000000ff */
[----:B------:R-:W-:-:S09]  /*446e0*/  PRMT R136, R136, 0x7773, RZ ;  /* 0x0000777388887816 */ /* 0x000fd200000000ff */
[----:B------:R0:W-:Y:S01]  /*446f0*/  @P3 STG.E.U8 desc[UR6][R56.64], R0 ;  /* 0x0000000038003986 */ /* 0x0001e2000c101106 */
[----:B------:R-:W-:-:S03]  /*44700*/  LOP3.LUT P3, RZ, R9, 0x8000000, RZ, 0xc0, !PT ;  /* 0x0800000009ff7812 */ /* 0x000fc6000786c0ff */
[----:B0-----:R-:W2:Y:S10]  /*44710*/  LDL.LU.64 R56, [R1+0x4c8] ;  /* 0x0004c80001387983 */ /* 0x001eb40000300a00 */
[----:B------:R0:W-:Y:S01]  /*44720*/  @P3 STG.E.U8 desc[UR6][R54.64], R136 ;  /* 0x0000008836003986 */ /* 0x0001e2000c101106 */
[----:B------:R-:W-:-:S02]  /*44730*/  LOP3.LUT P3, RZ, R9, 0x4000000, RZ, 0xc0, !PT ;  /* 0x0400000009ff7812 */ /* 0x000fc4000786c0ff */
[----:B------:R-:W-:Y:S01]  /*44740*/  PRMT R0, R137, 0x7770, RZ ;  /* 0x0000777089007816 */ /* 0x000fe200000000ff */
[----:B0-----:R-:W2:Y:S01]  /*44750*/  LDL.LU.64 R54, [R1+0x658] ;  /* 0x0006580001367983 */ /* 0x001ea20000300a00 */
[C---:B------:R-:W-:Y:S02]  /*44760*/  LOP3.LUT P5, RZ, R8.reuse, 0x400, RZ, 0xc0, !PT ;  /* 0x0000040008ff7812 */ /* 0x040fe400078ac0ff */
[C---:B------:R-:W-:Y:S02]  /*44770*/  LOP3.LUT P1, RZ, R8.reuse, 0x40, RZ, 0xc0, !PT ;  /* 0x0000004008ff7812 */ /* 0x040fe4000782c0ff */
[----:B------:R-:W-:-:S05]  /*44780*/  LOP3.LUT P0, RZ, R8, 0x10, RZ, 0xc0, !PT ;  /* 0x0000001008ff7812 */ /* 0x000fca000780c0ff */
[----:B---3--:R0:W-:Y:S01]  /*44790*/  @P3 STG.E.U8 desc[UR6][R52.64], R0 ;  /* 0x0000000034003986 */ /* 0x0081e2000c101106 */
[----:B------:R-:W-:-:S03]  /*447a0*/  LOP3.LUT P3, RZ, R9, 0x2000000, RZ, 0xc0, !PT ;  /* 0x0200000009ff7812 */ /* 0x000fc6000786c0ff */
[----:B0-----:R-:W3:Y:S01]  /*447b0*/  LDL.LU.64 R52, [R1+0x588] ;  /* 0x0005880001347983 */ /* 0x001ee20000300a00 */
[----:B------:R-:W-:-:S09]  /*447c0*/  PRMT R0, R137, 0x7771, RZ ;  /* 0x0000777189007816 */ /* 0x000fd200000000ff */
[----:B----4-:R0:W-:Y:S02]  /*447d0*/  @P3 STG.E.U8 desc[UR6][R50.64], R0 ;  /* 0x0000000032003986 */ /* 0x0101e4000c101106 */
[----:B0-----:R-:W-:Y:S02]  /*447e0*/  PRMT R0, R137, 0x7772, RZ ;  /* 0x0000777289007816 */ /* 0x001fe400000000ff */
[----:B------:R-:W4:Y:S04]  /*447f0*/  LDL.LU.64 R50, [R1+0x650] ;  /* 0x0006500001327983 */ /* 0x000f280000300a00 */
[----:B------:R0:W-:Y:S01]  /*44800*/  @P5 STG.E.U8 desc[UR6][R60.64], R0 ;  /* 0x000000003c005986 */ /* 0x0001e2000c101106 */
[----:B------:R-:W-:Y:S02]  /*44810*/  LOP3.LUT P5, RZ, R9, 0x1000000, RZ, 0xc0, !PT ;  /* 0x0100000009ff7812 */ /* 0x000fe400078ac0ff */
[----:B------:R-:W-:-:S11]  /*44820*/  PRMT R137, R137, 0x7773, RZ ;  /* 0x0000777389897816 */ /* 0x000fd600000000ff */
[----:B------:R1:W-:Y:S01]  /*44830*/  @P5 STG.E.U8 desc[UR6][R48.64], R137 ;  /* 0x0000008930005986 */ /* 0x0003e2000c101106 */
[----:B------:R-:W-:Y:S02]  /*44840*/  LOP3.LUT P5, RZ, R9, 0x800000, RZ, 0xc0, !PT ;  /* 0x0080000009ff7812 */ /* 0x000fe400078ac0ff */
[C---:B0-----:R-:W-:Y:S01]  /*44850*/  PRMT R0, R138.reuse, 0x7770, RZ ;  /* 0x000077708a007816 */ /* 0x041fe200000000ff */
[----:B-1----:R-:W4:Y:S10]  /*44860*/  LDL.LU.64 R48, [R1+0x4d0] ;  /* 0x0004d00001307983 */ /* 0x002f340000300a00 */
[----:B------:R0:W-:Y:S04]  /*44870*/  @P5 STG.E.U8 desc[UR6][R168.64], R0 ;  /* 0x00000000a8005986 */ /* 0x0001e8000c101106 */
[----:B0-----:R-:W4:Y:S01]  /*44880*/  LDL.LU.64 R168, [R1+0x648] ;  /* 0x0006480001a87983 */ /* 0x001f220000300a00 */
[----:B------:R-:W-:-:S05]  /*44890*/  PRMT R0, R138, 0x7771, RZ ;  /* 0x000077718a007816 */ /* 0x000fca00000000ff */
[----:B------:R0:W-:Y:S02]  /*448a0*/  @P1 STG.E.U8 desc[UR6][R58.64], R0 ;  /* 0x000000003a001986 */ /* 0x0001e4000c101106 */
[----:B0-----:R-:W-:-:S05]  /*448b0*/  PRMT R0, R138, 0x7772, RZ ;  /* 0x000077728a007816 */ /* 0x001fca00000000ff */
[----:B--2---:R0:W-:Y:S04]  /*448c0*/  @P0 STG.E.U8 desc[UR6][R170.64], R0 ;  /* 0x00000000aa000986 */ /* 0x0041e8000c101106 */
[----:B0-----:R-:W2:Y:S01]  /*448d0*/  LDL.LU.64 R170, [R1+0x580] ;  /* 0x0005800001aa7983 */ /* 0x001ea20000300a00 */
[C---:B------:R-:W-:Y:S02]  /*448e0*/  LOP3.LUT P4, RZ, R8.reuse, 0x8, RZ, 0xc0, !PT ;  /* 0x0000000808ff7812 */ /* 0x040fe4000788c0ff */
[----:B------:R-:W-:Y:S02]  /*448f0*/  LOP3.LUT P6, RZ, R8, 0x4, RZ, 0xc0, !PT ;  /* 0x0000000408ff7812 */ /* 0x000fe400078cc0ff */
[----:B------:R-:W-:Y:S02]  /*44900*/  PRMT R138, R138, 0x7773, RZ ;  /* 0x000077738a8a7816 */ /* 0x000fe400000000ff */
[----:B------:R-:W-:-:S02]  /*44910*/  PRMT R0, R139, 0x7770, RZ ;  /* 0x000077708b007816 */ /* 0x000fc400000000ff */
[----:B------:R-:W-:-:S05]  /*44920*/  LOP3.LUT P2, RZ, R8, 0x1, RZ, 0xc0, !PT ;  /* 0x0000000108ff7812 */ /* 0x000fca000784c0ff */
[----:B------:R-:W-:Y:S01]  /*44930*/  @P4 STG.E.U8 desc[UR6][R56.64], R138 ;  /* 0x0000008a38004986 */ /* 0x000fe2000c101106 */
[----:B------:R-:W-:Y:S02]  /*44940*/  ISETP.LT.AND P4, PT, R3, UR18, !P2 ;  /* 0x0000001203007c0c */ /* 0x000fe4000d781270 */
[----:B------:R-:W-:Y:S01]  /*44950*/  LOP3.LUT P5, RZ, R9, 0x400000, RZ, 0xc0, !PT ;  /* 0x0040000009ff7812 */ /* 0x000fe200078ac0ff */
[----:B------:R0:W-:Y:S04]  /*44960*/  @P6 STG.E.U8 desc[UR6][R54.64], R0 ;  /* 0x0000000036006986 */ /* 0x0001e8000c101106 */
[----:B0-----:R-:W2:Y:S01]  /*44970*/  LDL.LU.64 R54, [R1+0x640] ;  /* 0x0006400001367983 */ /* 0x001ea20000300a00 */
[----:B------:R-:W-:Y:S02]  /*44980*/  PRMT R0, R139, 0x7771, RZ ;  /* 0x000077718b007816 */ /* 0x000fe400000000ff */
[----:B------:R-:W-:-:S03]  /*44990*/  LOP3.LUT P3, RZ, R8, 0x2, RZ, 0xc0, !PT ;  /* 0x0000000208ff7812 */ /* 0x000fc6000786c0ff */
[----:B---3--:R0:W-:Y:S01]  /*449a0*/  @P4 STG.E.U8 desc[UR6][R52.64], R0 ;  /* 0x0000000034004986 */ /* 0x0081e2000c101106 */
[----:B------:R-:W-:Y:S01]  /*449b0*/  ISETP.LT.AND P4, PT, R2, UR4, !P5 ;  /* 0x0000000402007c0c */ /* 0x000fe2000ef81270 */
[----:B------:R-:W-:Y:S02]  /*449c0*/  ULDC UR4, c[0x0][0x228] ;  /* 0x00008a0000047ab9 */ /* 0x000fe40000000800 */
[----:B0-----:R-:W3:Y:S01]  /*449d0*/  LDL.LU.64 R52, [R1+0x4e0] ;  /* 0x0004e00001347983 */ /* 0x001ee20000300a00 */
[----:B------:R-:W-:Y:S02]  /*449e0*/  PRMT R0, R139, 0x7772, RZ ;  /* 0x000077728b007816 */ /* 0x000fe400000000ff */
[----:B------:R-:W-:Y:S01]  /*449f0*/  ISETP.LT.AND P5, PT, R3, UR4, !P5 ;  /* 0x0000000403007c0c */ /* 0x000fe2000efa1270 */
[----:B------:R-:W-:-:S06]  /*44a00*/  ULDC UR4, c[0x0][0x228] ;  /* 0x00008a0000047ab9 */ /* 0x000fcc0000000800 */
[----:B----4-:R0:W-:Y:S01]  /*44a10*/  @P4 STG.E.U8 desc[UR6][R50.64], R0 ;  /* 0x0000000032004986 */ /* 0x0101e2000c101106 */
[----:B------:R-:W-:-:S03]  /*44a20*/  PRMT R139, R139, 0x7773, RZ ;  /* 0x000077738b8b7816 */ /* 0x000fc600000000ff */
[----:B0-----:R-:W4:Y:S01]  /*44a30*/  LDL.LU.64 R50, [R1+0x638] ;  /* 0x0006380001327983 */ /* 0x001f220000300a00 */
[----:B------:R-:W-:-:S03]  /*44a40*/  PRMT R0, R140, 0x7770, RZ ;  /* 0x000077708c007816 */ /* 0x000fc600000000ff */
[----:B------:R0:W-:Y:S01]  /*44a50*/  @P5 STG.E.U8 desc[UR6][R48.64], R139 ;  /* 0x0000008b30005986 */ /* 0x0001e2000c101106 */
[----:B------:R-:W-:Y:S01]  /*44a60*/  ISETP.LT.AND P5, PT, R2, UR4, !P3 ;  /* 0x0000000402007c0c */ /* 0x000fe2000dfa1270 */
[----:B------:R-:W-:Y:S02]  /*44a70*/  ULDC UR4, c[0x0][0x228] ;  /* 0x00008a0000047ab9 */ /* 0x000fe40000000800 */
[----:B0-----:R-:W4:Y:S10]  /*44a80*/  LDL.LU.64 R48, [R1+0x578] ;  /* 0x0005780001307983 */ /* 0x001f340000300a00 */
[----:B------:R0:W-:Y:S01]  /*44a90*/  @P5 STG.E.U8 desc[UR6][R168.64], R0 ;  /* 0x00000000a8005986 */ /* 0x0001e2000c101106 */
[----:B------:R-:W-:Y:S01]  /*44aa0*/  ISETP.LT.AND P5, PT, R3, UR4, !P3 ;  /* 0x0000000403007c0c */ /* 0x000fe2000dfa1270 */
[----:B------:R-:W-:-:S02]  /*44ab0*/  ULDC UR4, c[0x0][0x228] ;  /* 0x00008a0000047ab9 */ /* 0x000fc40000000800 */
[----:B0-----:R-:W4:Y:S01]  /*44ac0*/  LDL.LU.64 R168, [R1+0x630] ;  /* 0x0006300001a87983 */ /* 0x001f220000300a00 */
[----:B------:R-:W-:-:S09]  /*44ad0*/  PRMT R0, R140, 0x7771, RZ ;  /* 0x000077718c007816 */ /* 0x000fd200000000ff */
[----:B--2---:R0:W-:Y:S04]  /*44ae0*/  @P5 STG.E.U8 desc[UR6][R170.64], R0 ;  /* 0x00000000aa005986 */ /* 0x0041e8000c101106 */
[----:B0-----:R-:W2:Y:S01]  /*44af0*/  LDL.LU.64 R170, [R1+0x4e8] ;  /* 0x0004e80001aa7983 */ /* 0x001ea20000300a00 */
[----:B------:R-:W-:-:S04]  /*44b00*/  LOP3.LUT P1, RZ, R8, 0x20, RZ, 0xc0, !PT ;  /* 0x0000002008ff7812 */ /* 0x000fc8000782c0ff */
[----:B------:R-:W-:Y:S01]  /*44b10*/  ISETP.LT.AND P5, PT, R2, UR4, !P1 ;  /* 0x0000000402007c0c */ /* 0x000fe2000cfa1270 */
[----:B------:R-:W-:Y:S01]  /*44b20*/  ULDC UR4, c[0x0][0x228] ;  /* 0x00008a0000047ab9 */ /* 0x000fe20000000800 */
[C---:B------:R-:W-:Y:S02]  /*44b30*/  PRMT R0, R140.reuse, 0x7772, RZ ;  /* 0x000077728c007816 */ /* 0x040fe400000000ff */
[----:B------:R-:W-:Y:S02]  /*44b40*/  PRMT R140, R140, 0x7773, RZ ;  /* 0x000077738c8c7816 */ /* 0x000fe400000000ff */
[----:B------:R-:W-:-:S07]  /*44b50*/  LOP3.LUT P2, RZ, R8, 0x200, RZ, 0xc0, !PT ;  /* 0x0000020008ff7812 */ /* 0x000fce000784c0ff */
[----:B------:R0:W-:Y:S01]  /*44b60*/  @P5 STG.E.U8 desc[UR6][R54.64], R0 ;  /* 0x0000000036005986 */ /* 0x0001e2000c101106 */
[----:B------:R-:W-:Y:S01]  /*44b70*/  ISETP.LT.AND P5, PT, R3, UR4, !P1 ;  /* 0x0000000403007c0c */ /* 0x000fe2000cfa1270 */
[----:B------:R-:W-:Y:S02]  /*44b80*/  ULDC UR4, c[0x0][0x228] ;  /* 0x00008a0000047ab9 */ /* 0x000fe40000000800 */
[----:B0-----:R-:W2:Y:S01]  /*44b90*/  LDL.LU.64 R54, [R1+0x628] ;  /* 0x0006280001367983 */ /* 0x001ea20000300a00 */
[----:B------:R-:W-:Y:S02]  /*44ba0*/  PRMT R0, R141, 0x7770, RZ ;  /* 0x000077708d007816 */ /* 0x000fe400000000ff */
[----:B------:R-:W-:-:S07]  /*44bb0*/  LOP3.LUT P6, RZ, R8, 0x1000, RZ, 0xc0, !PT ;  /* 0x0000100008ff7812 */ /* 0x000fce00078cc0ff */
[----:B---3--:R0:W-:Y:S01]  /*44bc0*/  @P5 STG.E.U8 desc[UR6][R52.64], R140 ;  /* 0x0000008c34005986 */ /* 0x0081e2000c101106 */
[----:B------:R-:W-:Y:S01]  /*44bd0*/  ISETP.LT.AND P5, PT, R2, UR4, !P2 ;  /* 0x0000000402007c0c */ /* 0x000fe2000d7a1270 */
[----:B------:R-:W-:Y:S02]  /*44be0*/  ULDC UR4, c[0x0][0x228] ;  /* 0x00008a0000047ab9 */ /* 0x000fe40000000800 */
[----:B0-----:R-:W3:Y:S10]  /*44bf0*/  LDL.LU.64 R52, [R1+0x570] ;  /* 0x0005700001347983 */ /* 0x001ef40000300a00 */
[----:B----4-:R0:W-:Y:S01]  /*44c00*/  @P5 STG.E.U8 desc[UR6][R50.64], R0 ;  /* 0x0000000032005986 */ /* 0x0101e2000c101106 */
[----:B------:R-:W-:Y:S01]  /*44c10*/  ISETP.LT.AND P5, PT, R3, UR4, !P2 ;  /* 0x0000000403007c0c */ /* 0x000fe2000d7a1270 */
[----:B------:R-:W-:-:S02]  /*44c20*/  ULDC UR4, c[0x0][0x228] ;  /* 0x00008a0000047ab9 */ /* 0x000fc40000000800 */
[----:B0-----:R-:W4:Y:S01]  /*44c30*/  LDL.LU.64 R50, [R1+0x620] ;  /* 0x0006200001327983 */ /* 0x001f220000300a00 */
[----:B------:R-:W-:-:S09]  /*44c40*/  PRMT R0, R141, 0x7771, RZ ;  /* 0x000077718d007816 */ /* 0x000fd200000000ff */
[----:B------:R0:W-:Y:S01]  /*44c50*/  @P5 STG.E.U8 desc[UR6][R48.64], R0 ;  /* 0x0000000030005986 */ /* 0x0001e2000c101106 */
[----:B------:R-:W-:Y:S01]  /*44c60*/  ISETP.LT.AND P5, PT, R2, UR4, !P6 ;  /* 0x0000000402007c0c */ /* 0x000fe2000f7a1270 */
[----:B------:R-:W-:Y:S02]  /*44c70*/  ULDC UR4, c[0x0][0x228] ;  /* 0x00008a0000047ab9 */ /* 0x000fe40000000800 */
[----:B0-----:R-:W4:Y:S01]  /*44c80*/  LDL.LU.64 R48, [R1+0x4f8] ;  /* 0x0004f80001307983 */ /* 0x001f220000300a00 */
[----:B------:R-:W-:-:S09]  /*44c90*/  PRMT R0, R141, 0x7772, RZ ;  /* 0x000077728d007816 */ /* 0x000fd200000000ff */
[----:B------:R0:W-:Y:S01]  /*44ca0*/  @P5 STG.E.U8 desc[UR6][R168.64], R0 ;  /* 0x00000000a8005986 */ /* 0x0001e2000c101106 */
[----:B------:R-:W-:Y:S01]  /*44cb0*/  ISETP.LT.AND P5, PT, R3, UR4, !P6 ;  /* 0x0000000403007c0c */ /* 0x000fe2000f7a1270 */
[----:B------:R-:W-:Y:S01]  /*44cc0*/  ULDC UR4, c[0x0][0x228] ;  /* 0x00008a0000047ab9 */ /* 0x000fe20000000800 */
[----:B------:R-:W-:Y:S01]  /*44cd0*/  PRMT R141, R141, 0x7773, RZ ;  /* 0x000077738d8d7816 */ /* 0x000fe200000000ff */
[----:B0-----:R-:W4:Y:S10]  /*44ce0*/  LDL.LU.64 R168, [R1+0x618] ;  /* 0x0006180001a87983 */ /* 0x001f340000300a00 */
[----:B--2---:R0:W-:Y:S04]  /*44cf0*/  @P5 STG.E.U8 desc[UR6][R170.64], R141 ;  /* 0x0000008daa005986 */ /* 0x0041e8000c101106 */
[----:B0-----:R-:W2:Y:S01]  /*44d00*/  LDL.LU.64 R170, [R1+0x568] ;  /* 0x0005680001aa7983 */ /* 0x001ea20000300a00 */
[----:B------:R-:W-:-:S04]  /*44d10*/  LOP3.LUT P3, RZ, R8, 0x8000, RZ, 0xc0, !PT ;  /* 0x0000800008ff7812 */ /* 0x000fc8000786c0ff */
[----:B------:R-:W-:Y:S01]  /*44d20*/  ISETP.LT.AND P5, PT, R2, UR4, !P3 ;  /* 0x0000000402007c0c */ /* 0x000fe2000dfa1270 */
[----:B------:R-:W-:Y:S01]  /*44d30*/  ULDC UR4, c[0x0][0x228] ;  /* 0x00008a0000047ab9 */ /* 0x000fe20000000800 */
[----:B------:R-:W-:Y:S02]  /*44d40*/  PRMT R0, R142, 0x7770, RZ ;  /* 0x000077708e007816 */ /* 0x000fe400000000ff */
[----:B------:R-:W-:-:S09]  /*44d50*/  LOP3.LUT P1, RZ, R8, 0x10000, RZ, 0xc0, !PT ;  /* 0x0001000008ff7812 */ /* 0x000fd2000782c0ff */
        /* <DEDUP_REMOVED lines=9> */
[----:B0-----:R-:W3:Y:S01]  /*44df0*/  LDL.LU.64 R52, [R1+0x500] ;  /* 0x0005000001347983 */ /* 0x001ee20000300a00 */
[----:B------:R-:W-:-:S09]  /*44e00*/  PRMT R0, R142, 0x7772, RZ ;  /* 0x000077728e007816 */ /* 0x000fd200000000ff */
[----:B----4-:R0:W-:Y:S01]  /*44e10*/  @P5 STG.E.U8 desc[UR6][R50.64], R0 ;  /* 0x0000000032005986 */ /* 0x0101e2000c101106 */
[----:B------:R-:W-:Y:S01]  /*44e20*/  ISETP.LT.AND P5, PT, R3, UR4, !P1 ;  /* 0x0000000403007c0c */ /* 0x000fe2000cfa1270 */
[----:B------:R-:W-:Y:S01]  /*44e30*/  ULDC UR4, c[0x0][0x228] ;  /* 0x00008a0000047ab9 */ /* 0x000fe20000000800 */
[----:B------:R-:W-:Y:S01]  /*44e40*/  PRMT R142, R142, 0x7773, RZ ;  /* 0x000077738e8e7816 */ /* 0x000fe200000000ff */
[----:B0-----:R-:W4:Y:S01]  /*44e50*/  LDL.LU.64 R50, [R1+0x608] ;  /* 0x0006080001327983 */ /* 0x001f220000300a00 */
[----:B------:R-:W-:-:S09]  /*44e60*/  PRMT R0, R143, 0x7770, RZ ;  /* 0x000077708f007816 */ /* 0x000fd200000000ff */
        /* <DEDUP_REMOVED lines=120> */
[----:B------:R-:W-:Y:S02]  /*455f0*/  LOP3.LUT P2, RZ, R7, 0x2000, RZ, 0xc0, !PT ;  /* 0x0000200007ff7812 */ /* 0x000fe4000784c0ff */
[----:B------:R-:W-:-:S05]  /*45600*/  PRMT R8, R149, 0x7770, RZ ;  /* 0x0000777095087816 */ /* 0x000fca00000000ff */
        /* <DEDUP_REMOVED lines=9> */
[----:B0-----:R-:W4:Y:S10]  /*456a0*/  LDL.LU.64 R50, [R1+0x4a8] ;  /* 0x0004a80001327983 */ /* 0x001f340000300a00 */
[----:B------:R0:W-:Y:S01]  /*456b0*/  @P5 STG.E.U8 desc[UR6][R48.64], R148 ;  /* 0x0000009430005986 */ /* 0x0001e2000c101106 */
[----:B------:R-:W-:Y:S01]  /*456c0*/  ISETP.LT.AND P5, PT, R2, UR4, !P2 ;  /* 0x0000000402007c0c */ /* 0x000fe2000d7a1270 */
[----:B------:R-:W-:-:S02]  /*456d0*/  ULDC UR4, c[0x0][0x228] ;  /* 0x00008a0000047ab9 */ /* 0x000fc40000000800 */
[----:B0-----:R-:W4:Y:S10]  /*456e0*/  LDL.LU.64 R48, [R1+0x490] ;  /* 0x0004900001307983 */ /* 0x001f340000300a00 */
        /* <DEDUP_REMOVED lines=17> */
[C---:B------:R-:W-:Y:S02]  /*45800*/  PRMT R8, R150.reuse, 0x7770, RZ ;  /* 0x0000777096087816 */ /* 0x040fe400000000ff */
[C---:B------:R-:W-:Y:S02]  /*45810*/  PRMT R0, R150.reuse, 0x7771, RZ ;  /* 0x0000777196007816 */ /* 0x040fe400000000ff */
[----:B------:R-:W-:Y:S02]  /*45820*/  LOP3.LUT P1, RZ, R7, 0x80000, RZ, 0xc0, !PT ;  /* 0x0008000007ff7812 */ /* 0x000fe4000782c0ff */
[----:B------:R-:W-:-:S02]  /*45830*/  PRMT R10, R150, 0x7772, RZ ;  /* 0x00007772960a7816 */ /* 0x000fc400000000ff */
[----:B------:R-:W-:Y:S01]  /*45840*/  PRMT R150, R150, 0x7773, RZ ;  /* 0x0000777396967816 */ /* 0x000fe200000000ff */
[----:B---3--:R0:W-:Y:S01]  /*45850*/  @P5 STG.E.U8 desc[UR6][R52.64], R149 ;  /* 0x0000009534005986 */ /* 0x0081e2000c101106 */
[----:B------:R-:W-:Y:S01]  /*45860*/  ISETP.LT.AND P5, PT, R2, UR4, !P3 ;  /* 0x0000000402007c0c */ /* 0x000fe2000dfa1270 */
[----:B------:R-:W-:Y:S02]  /*45870*/  ULDC UR4, c[0x0][0x228] ;  /* 0x00008a0000047ab9 */ /* 0x000fe40000000800 */
[----:B0-----:R-:W3:Y:S10]  /*45880*/  LDL.LU.64 R52, [R1+0x3b0] ;  /* 0x0003b00001347983 */ /* 0x001ef40000300a00 */
[----:B----4-:R0:W-:Y:S01]  /*45890*/  @P5 STG.E.U8 desc[UR6][R50.64], R8 ;  /* 0x0000000832005986 */ /* 0x0101e2000c101106 */
[----:B------:R-:W-:Y:S01]  /*458a0*/  ISETP.LT.AND P5, PT, R3, UR4, !P3 ;  /* 0x0000000403007c0c */ /* 0x000fe2000dfa1270 */
[----:B------:R-:W-:-:S02]  /*458b0*/  ULDC UR4, c[0x0][0x228] ;  /* 0x00008a0000047ab9 */ /* 0x000fc40000000800 */
[----:B0-----:R-:W4:Y:S10]  /*458c0*/  LDL.LU.64 R50, [R1+0x3a8] ;  /* 0x0003a80001327983 */ /* 0x001f340000300a00 */
[----:B------:R0:W-:Y:S01]  /*458d0*/  @P5 STG.E.U8 desc[UR6][R48.64], R0 ;  /* 0x0000000030005986 */ /* 0x0001e2000c101106 */
[----:B------:R-:W-:Y:S01]  /*458e0*/  ISETP.LT.AND P5, PT, R2, UR4, !P1 ;  /* 0x0000000402007c0c */ /* 0x000fe2000cfa1270 */
[----:B------:R-:W-:-:S02]  /*458f0*/  ULDC UR4, c[0x0][0x228] ;  /* 0x00008a0000047ab9 */ /* 0x000fc40000000800 */
[----:B0-----:R-:W4:Y:S10]  /*45900*/  LDL.LU.64 R48, [R1+0x3a0] ;  /* 0x0003a00001307983 */ /* 0x001f340000300a00 */
[----:B------:R0:W-:Y:S01]  /*45910*/  @P5 STG.E.U8 desc[UR6][R168.64], R10 ;  /* 0x0000000aa8005986 */ /* 0x0001e2000c101106 */
[----:B------:R-:W-:Y:S01]  /*45920*/  ISETP.LT.AND P5, PT, R3, UR4, !P1 ;  /* 0x0000000403007c0c */ /* 0x000fe2000cfa1270 */
[----:B------:R-:W-:-:S02]  /*45930*/  ULDC UR4, c[0x0][0x228] ;  /* 0x00008a0000047ab9 */ /* 0x000fc40000000800 */
        /* <DEDUP_REMOVED lines=13> */
[C---:B------:R-:W-:Y:S02]  /*45a10*/  LOP3.LUT P3, RZ, R7.reuse, 0x8000000, RZ, 0xc0, !PT ;  /* 0x0800000007ff7812 */ /* 0x040fe4000786c0ff */
[C---:B------:R-:W-:Y:S02]  /*45a20*/  LOP3.LUT P1, RZ, R7.reuse, 0x10000000, RZ, 0xc0, !PT ;  /* 0x1000000007ff7812 */ /* 0x040fe4000782c0ff */
[----:B------:R-:W-:Y:S02]  /*45a30*/  LOP3.LUT P2, RZ, R7, 0x80000000, RZ, 0xc0, !PT ;  /* 0x8000000007ff7812 */ /* 0x000fe4000784c0ff */
[----:B------:R-:W-:-:S02]  /*45a40*/  PRMT R7, R151, 0x7772, RZ ;  /* 0x0000777297077816 */ /* 0x000fc400000000ff */
[----:B------:R-:W-:Y:S02]  /*45a50*/  PRMT R151, R151, 0x7773, RZ ;  /* 0x0000777397977816 */ /* 0x000fe400000000ff */
        /* <DEDUP_REMOVED lines=20> */
[----:B------:R-:W-:Y:S01]  /*45ba0*/  ISETP.LT.AND P5, PT, R2, UR4, !P1 ;  /* 0x0000000402007c0c */ /* 0x000fe2000cfa1270 */
[----:B------:R-:W-:Y:S01]  /*45bb0*/  ULDC UR4, c[0x0][0x228] ;  /* 0x00008a0000047ab9 */ /* 0x000fe20000000800 */
[----:B------:R-:W-:-:S02]  /*45bc0*/  PRMT R7, R152, 0x7772, RZ ;  /* 0x0000777298077816 */ /* 0x000fc400000000ff */
[----:B------:R-:W-:Y:S02]  /*45bd0*/  PRMT R152, R152, 0x7773, RZ ;  /* 0x0000777398987816 */ /* 0x000fe400000000ff */
[----:B------:R-:W-:-:S07]  /*45be0*/  PRMT R8, R153, 0x7770, RZ ;  /* 0x0000777099087816 */ /* 0x000fce00000000ff */
[----:B------:R0:W-:Y:S01]  /*45bf0*/  @P5 STG.E.U8 desc[UR6][R54.64], R7 ;  /* 0x0000000736005986 */ /* 0x0001e2000c101106 */
[----:B------:R-:W-:Y:S01]  /*45c00*/  ISETP.LT.AND P5, PT, R3, UR4, !P1 ;  /* 0x0000000403007c0c */ /* 0x000fe2000cfa1270 */
[----:B------:R-:W-:Y:S02]  /*45c10*/  ULDC UR4, c[0x0][0x228] ;  /* 0x00008a0000047ab9 */ /* 0x000fe40000000800 */
[----:B0-----:R-:W2:Y:S01]  /*45c20*/  LDL.LU.64 R54, [R1+0x358] ;  /* 0x0003580001367983 */ /* 0x001ea20000300a00 */
[C---:B------:R-:W-:Y:S02]  /*45c30*/  PRMT R0, R153.reuse, 0x7771, RZ ;  /* 0x0000777199007816 */ /* 0x040fe400000000ff */
[----:B------:R-:W-:Y:S02]  /*45c40*/  LOP3.LUT P6, RZ, R6, 0x2, RZ, 0xc0, !PT ;  /* 0x0000000206ff7812 */ /* 0x000fe400078cc0ff */
[C---:B------:R-:W-:Y:S02]  /*45c50*/  PRMT R7, R153.reuse, 0x7772, RZ ;  /* 0x0000777299077816 */ /* 0x040fe400000000ff */
[----:B------:R-:W-:-:S03]  /*45c60*/  PRMT R153, R153, 0x7773, RZ ;  /* 0x0000777399997816 */ /* 0x000fc600000000ff */
        /* <DEDUP_REMOVED lines=29> */
[----:B------:R-:W-:Y:S02]  /*45e40*/  PRMT R154, R154, 0x7773, RZ ;  /* 0x000077739a9a7816 */ /* 0x000fe400000000ff */
[----:B------:R-:W-:Y:S02]  /*45e50*/  LOP3.LUT P2, RZ, R6, 0x80, RZ, 0xc0, !PT ;  /* 0x0000008006ff7812 */ /* 0x000fe4000784c0ff */
        /* <DEDUP_REMOVED lines=100> */
[C---:B------:R-:W-:Y:S02]  /*464a0*/  PRMT R0, R159.reuse, 0x7771, RZ ;  /* 0x000077719f007816 */ /* 0x040fe400000000ff */
[C---:B------:R-:W-:Y:S02]  /*464b0*/  PRMT R7, R159.reuse, 0x7772, RZ ;  /* 0x000077729f077816 */ /* 0x040fe400000000ff */
        /* <DEDUP_REMOVED lines=19> */
[----:B------:R-:W-:Y:S01]  /*465f0*/  ISETP.LT.AND P5, PT, R2, UR4, !P3 ;  /* 0x0000000402007c0c */ /* 0x000fe2000dfa1270 */
[----:B------:R-:W-:Y:S01]  /*46600*/  ULDC UR4, c[0x0][0x228] ;  /* 0x00008a0000047ab9 */ /* 0x000fe20000000800 */
[----:B------:R-:W-:-:S02]  /*46610*/  PRMT R6, R160, 0x7770, RZ ;  /* 0x00007770a0067816 */ /* 0x000fc400000000ff */
[C---:B------:R-:W-:Y:S02]  /*46620*/  PRMT R0, R160.reuse, 0x7771, RZ ;  /* 0x00007771a0007816 */ /* 0x040fe400000000ff */
[----:B------:R-:W-:-:S07]  /*46630*/  PRMT R7, R160, 0x7772, RZ ;  /* 0x00007772a0077816 */ /* 0x000fce00000000ff */
        /* <DEDUP_REMOVED lines=128> */
[C---:B------:R-:W-:Y:S02]  /*46e40*/  LOP3.LUT P1, RZ, R5.reuse, 0x4000000, RZ, 0xc0, !PT ;  /* 0x0400000005ff7812 */ /* 0x040fe4000782c0ff */
[C---:B------:R-:W-:Y:S02]  /*46e50*/  LOP3.LUT P2, RZ, R5.reuse, 0x20000000, RZ, 0xc0, !PT ;  /* 0x2000000005ff7812 */ /* 0x040fe4000784c0ff */
[----:B------:R-:W-:Y:S02]  /*46e60*/  LOP3.LUT P6, RZ, R5, 0x40000000, RZ, 0xc0, !PT ;  /* 0x4000000005ff7812 */ /* 0x000fe400078cc0ff */
[C---:B------:R-:W-:Y:S02]  /*46e70*/  PRMT R5, R166.reuse, 0x7770, RZ ;  /* 0x00007770a6057816 */ /* 0x040fe400000000ff */
[----:B------:R-:W-:-:S03]  /*46e80*/  PRMT R0, R166, 0x7771, RZ ;  /* 0x00007771a6007816 */ /* 0x000fc600000000ff */
[----:B------:R0:W-:Y:S01]  /*46e90*/  @P5 STG.E.U8 desc[UR6][R54.64], R5 ;  /* 0x0000000536005986 */ /* 0x0001e2000c101106 */
[----:B------:R-:W-:Y:S01]  /*46ea0*/  ISETP.LT.AND P5, PT, R3, UR4, !P3 ;  /* 0x0000000403007c0c */ /* 0x000fe2000dfa1270 */
[----:B------:R-:W-:Y:S02]  /*46eb0*/  ULDC UR4, c[0x0][0x228] ;  /* 0x00008a0000047ab9 */ /* 0x000fe40000000800 */
[----:B0-----:R-:W2:Y:S01]  /*46ec0*/  LDL.LU.64 R54, [R1+0x1a8] ;  /* 0x0001a80001367983 */ /* 0x001ea20000300a00 */
[C---:B------:R-:W-:Y:S02]  /*46ed0*/  PRMT R6, R166.reuse, 0x7772, RZ ;  /* 0x00007772a6067816 */ /* 0x040fe400000000ff */
[----:B------:R-:W-:Y:S02]  /*46ee0*/  PRMT R166, R166, 0x7773, RZ ;  /* 0x00007773a6a67816 */ /* 0x000fe400000000ff */
        /* <DEDUP_REMOVED lines=16> */
[C---:B------:R-:W-:Y:S01]  /*46ff0*/  PRMT R0, R167.reuse, 0x7771, RZ ;  /* 0x00007771a7007816 */ /* 0x040fe200000000ff */
[----:B0-----:R-:W4:Y:S10]  /*47000*/  LDL.LU.64 R168, [R1+0x188] ;  /* 0x0001880001a87983 */ /* 0x001f340000300a00 */
[----:B--2---:R0:W-:Y:S04]  /*47010*/  @P5 STG.E.U8 desc[UR6][R170.64], R0 ;  /* 0x00000000aa005986 */ /* 0x0041e8000c101106 */
[----:B0-----:R-:W2:Y:S01]  /*47020*/  LDL.LU.64 R170, [R1+0x180] ;  /* 0x0001800001aa7983 */ /* 0x001ea20000300a00 */
[----:B------:R-:W-:Y:S01]  /*47030*/  ISETP.LT.AND P5, PT, R2, UR4, !P6 ;  /* 0x0000000402007c0c */ /* 0x000fe2000f7a1270 */
[----:B------:R-:W-:Y:S01]  /*47040*/  ULDC UR4, c[0x0][0x228] ;  /* 0x00008a0000047ab9 */ /* 0x000fe20000000800 */
[----:B------:R-:W-:-:S02]  /*47050*/  PRMT R6, R167, 0x7772, RZ ;  /* 0x00007772a7067816 */ /* 0x000fc400000000ff */
        /* <DEDUP_REMOVED lines=59> */
[----:B0-----:R-:W4:Y:S04]  /*47410*/  LDL.LU.64 R168, [R1+0x128] ;  /* 0x0001280001a87983 */ /* 0x001f280000300a00 */
[----:B------:R-:W4:Y:S06]  /*47420*/  LDL.LU.64 R56, [R1+0x120] ;  /* 0x0001200001387983 */ /* 0x000f2c0000300a00 */
[----:B--2---:R0:W-:Y:S04]  /*47430*/  @P5 STG.E.U8 desc[UR6][R170.64], R0 ;  /* 0x00000000aa005986 */ /* 0x0041e8000c101106 */
[----:B0-----:R-:W2:Y:S01]  /*47440*/  LDL.LU R171, [R1+0xe48] ;  /* 0x000e480001ab7983 */ /* 0x001ea20000300800 */
[----:B------:R-:W-:-:S04]  /*47450*/  LOP3.LUT P1, RZ, R4, 0x800, RZ, 0xc0, !PT ;  /* 0x0000080004ff7812 */ /* 0x000fc8000782c0ff */
[----:B------:R-:W-:Y:S01]  /*47460*/  ISETP.LT.AND P5, PT, R2, UR4, !P1 ;  /* 0x0000000402007c0c */ /* 0x000fe2000cfa1270 */
[----:B------:R-:W-:Y:S01]  /*47470*/  ULDC UR4, c[0x0][0x228] ;  /* 0x00008a0000047ab9 */ /* 0x000fe20000000800 */
[C---:B------:R-:W-:Y:S02]  /*47480*/  LOP3.LUT P2, RZ, R4.reuse, 0x2000, RZ, 0xc0, !PT ;  /* 0x0000200004ff7812 */ /* 0x040fe4000784c0ff */
[C---:B------:R-:W-:Y:S02]  /*47490*/  LOP3.LUT P6, RZ, R4.reuse, 0x10000, RZ, 0xc0, !PT ;  /* 0x0001000004ff7812 */ /* 0x040fe400078cc0ff */
[C---:B------:R-:W-:Y:S02]  /*474a0*/  LOP3.LUT P3, RZ, R4.reuse, 0x80000, RZ, 0xc0, !PT ;  /* 0x0008000004ff7812 */ /* 0x040fe4000786c0ff */
[----:B------:R-:W-:Y:S02]  /*474b0*/  LOP3.LUT P4, RZ, R4, 0x100000, RZ, 0xc0, !PT ;  /* 0x0010000004ff7812 */ /* 0x000fe4000788c0ff */
[----:B------:R-:W-:-:S02]  /*474c0*/  PRMT R4, R174, 0x7772, RZ ;  /* 0x00007772ae047816 */ /* 0x000fc400000000ff */
[----:B------:R-:W-:-:S03]  /*474d0*/  PRMT R174, R174, 0x7773, RZ ;  /* 0x00007773aeae7816 */ /* 0x000fc600000000ff */
[----:B------:R0:W-:Y:S01]  /*474e0*/  @P5 STG.E.U8 desc[UR6][R54.64], R4 ;  /* 0x0000000436005986 */ /* 0x0001e2000c101106 */
[----:B------:R-:W-:Y:S01]  /*474f0*/  ISETP.LT.AND P5, PT, R3, UR4, !P1 ;  /* 0x0000000403007c0c */ /* 0x000fe2000cfa1270 */
[----:B------:R-:W-:Y:S02]  /*47500*/  ULDC UR4, c[0x0][0x228] ;  /* 0x00008a0000047ab9 */ /* 0x000fe40000000800 */
[----:B0-----:R-:W2:Y:S01]  /*47510*/  LDL.LU.64 R54, [R1+0x118] ;  /* 0x0001180001367983 */ /* 0x001ea20000300a00 */
[C---:B------:R-:W-:Y:S02]  /*47520*/  PRMT R5, R175.reuse, 0x7770, RZ ;  /* 0x00007770af057816 */ /* 0x040fe400000000ff */
[C---:B------:R-:W-:Y:S02]  /*47530*/  PRMT R0, R175.reuse, 0x7771, RZ ;  /* 0x00007771af007816 */ /* 0x040fe400000000ff */
        /* <DEDUP_REMOVED lines=13> */
[----:B------:R0:W-:Y:S04]  /*47610*/  @P5 STG.E.U8 desc[UR6][R168.64], R8 ;  /* 0x00000008a8005986 */ /* 0x0001e8000c101106 */
[----:B0-----:R-:W4:Y:S04]  /*47620*/  LDL.LU.64 R168, [R1+0xf8] ;  /* 0x0000f80001a87983 */ /* 0x001f280000300a00 */
[----:B--2---:R0:W1:Y:S04]  /*47630*/  LDS.128 R4, [R171] ;  /* 0x00000000ab047984 */ /* 0x0040680000000c00 */
[----:B0-----:R-:W2:Y:S01]  /*47640*/  LDL.LU.64 R170, [R1+0xf0] ;  /* 0x0000f00001aa7983 */ /* 0x001ea20000300a00 */
[----:B------:R-:W-:Y:S01]  /*47650*/  ISETP.LT.AND P5, PT, R3, UR4, !P6 ;  /* 0x0000000403007c0c */ /* 0x000fe2000f7a1270 */
[----:B------:R-:W-:Y:S01]  /*47660*/  ULDC UR4, c[0x0][0x228] ;  /* 0x00008a0000047ab9 */ /* 0x000fe20000000800 */
[----:B------:R-:W-:Y:S01]  /*47670*/  PRMT R175, R175, 0x7773, RZ ;  /* 0x00007773afaf7816 */ /* 0x000fe200000000ff */
[----:B------:R-:W2:Y:S01]  /*47680*/  LDL.LU.64 R60, [R1+0xe8] ;  /* 0x0000e800013c7983 */ /* 0x000ea20000300a00 */
[----:B------:R-:W-:-:S03]  /*47690*/  LOP3.LUT P0, RZ, R9, 0x200000, RZ, 0xc0, !PT ;  /* 0x0020000009ff7812 */ /* 0x000fc6000780c0ff */
[----:B------:R-:W2:Y:S06]  /*476a0*/  LDL.LU.64 R58, [R1+0xe0] ;  /* 0x0000e000013a7983 */ /* 0x000eac0000300a00 */
[----:B------:R0:W-:Y:S01]  /*476b0*/  @P5 STG.E.U8 desc[UR6][R56.64], R175 ;  /* 0x000000af38005986 */ /* 0x0001e2000c101106 */
[----:B------:R-:W-:Y:S01]  /*476c0*/  ISETP.LT.AND P5, PT, R2, UR4, !P3 ;  /* 0x0000000402007c0c */ /* 0x000fe2000dfa1270 */
[----:B------:R-:W-:Y:S02]  /*476d0*/  ULDC UR4, c[0x0][0x228] ;  /* 0x00008a0000047ab9 */ /* 0x000fe40000000800 */
[----:B0-----:R-:W2:Y:S01]  /*476e0*/  LDL.LU.64 R56, [R1+0xd8] ;  /* 0x0000d80001387983 */ /* 0x001ea20000300a00 */
[----:B-1----:R-:W-:-:S09]  /*476f0*/  PRMT R0, R4, 0x7770, RZ ;  /* 0x0000777004007816 */ /* 0x002fd200000000ff */
[----:B------:R0:W-:Y:S01]  /*47700*/  @P5 STG.E.U8 desc[UR6][R54.64], R0 ;  /* 0x0000000036005986 */ /* 0x0001e2000c101106 */
[----:B------:R-:W-:Y:S01]  /*47710*/  ISETP.LT.AND P5, PT, R3, UR4, !P3 ;  /* 0x0000000403007c0c */ /* 0x000fe2000dfa1270 */
[----:B------:R-:W-:Y:S01]  /*47720*/  ULDC UR4, c[0x0][0x228] ;  /* 0x00008a0000047ab9 */ /* 0x000fe20000000800 */
[C---:B------:R-:W-:Y:S02]  /*47730*/  PRMT R8, R4.reuse, 0x7771, RZ ;  /* 0x0000777104087816 */ /* 0x040fe400000000ff */
[C---:B------:R-:W-:Y:S02]  /*47740*/  PRMT R10, R4.reuse, 0x7772, RZ ;  /* 0x00007772040a7816 */ /* 0x040fe400000000ff */
[----:B------:R-:W-:Y:S02]  /*47750*/  PRMT R4, R4, 0x7773, RZ ;  /* 0x0000777304047816 */ /* 0x000fe400000000ff */
[C---:B0-----:R-:W-:Y:S01]  /*47760*/  PRMT R0, R5.reuse, 0x7770, RZ ;  /* 0x0000777005007816 */ /* 0x041fe200000000ff */
[----:B------:R-:W2:Y:S04]  /*47770*/  LDL.LU.64 R54, [R1+0xd0] ;  /* 0x0000d00001367983 */ /* 0x000ea80000300a00 */
[----:B---3--:R0:W-:Y:S01]  /*47780*/  @P5 STG.E.U8 desc[UR6][R52.64], R8 ;  /* 0x0000000834005986 */ /* 0x0081e2000c101106 */
[----:B------:R-:W-:Y:S01]  /*47790*/  ISETP.LT.AND P5, PT, R2, UR4, !P4 ;  /* 0x0000000402007c0c */ /* 0x000fe2000e7a1270 */
[----:B------:R-:W-:Y:S01]  /*477a0*/  ULDC UR4, c[0x0][0x228] ;  /* 0x00008a0000047ab9 */ /* 0x000fe20000000800 */
[----:B0-----:R-:W-:Y:S01]  /*477b0*/  PRMT R8, R5, 0x7771, RZ ;  /* 0x0000777105087816 */ /* 0x001fe200000000ff */
[----:B------:R-:W3:Y:S10]  /*477c0*/  LDL.LU.64 R52, [R1+0xc8] ;  /* 0x0000c80001347983 */ /* 0x000ef40000300a00 */
[----:B----4-:R0:W-:Y:S01]  /*477d0*/  @P5 STG.E.U8 desc[UR6][R50.64], R10 ;  /* 0x0000000a32005986 */ /* 0x0101e2000c101106 */
[----:B------:R-:W-:Y:S01]  /*477e0*/  ISETP.LT.AND P5, PT, R3, UR4, !P4 ;  /* 0x0000000403007c0c */ /* 0x000fe2000e7a1270 */
[----:B------:R-:W-:-:S02]  /*477f0*/  ULDC UR4, c[0x0][0x228] ;  /* 0x00008a0000047ab9 */ /* 0x000fc40000000800 */
[----:B0-----:R-:W4:Y:S10]  /*47800*/  LDL.LU.64 R50, [R1+0xc0] ;  /* 0x0000c00001327983 */ /* 0x001f340000300a00 */
[----:B------:R0:W-:Y:S01]  /*47810*/  @P5 STG.E.U8 desc[UR6][R48.64], R4 ;  /* 0x0000000430005986 */ /* 0x0001e2000c101106 */
[----:B------:R-:W-:Y:S01]  /*47820*/  ISETP.LT.AND P5, PT, R2, UR4, !P0 ;  /* 0x0000000402007c0c */ /* 0x000fe2000c7a1270 */
[----:B------:R-:W-:-:S02]  /*47830*/  ULDC UR4, c[0x0][0x228] ;  /* 0x00008a0000047ab9 */ /* 0x000fc40000000800 */
[----:B------:R-:W-:Y:S01]  /*47840*/  ISETP.LT.AND P0, PT, R3, UR4, !P0 ;  /* 0x0000000403007c0c */ /* 0x000fe2000c701270 */
[----:B------:R-:W-:Y:S01]  /*47850*/  ULDC UR4, c[0x0][0x228] ;  /* 0x00008a0000047ab9 */ /* 0x000fe20000000800 */
[----:B0-----:R-:W4:Y:S08]  /*47860*/  LDL.LU.64 R48, [R1+0xb8] ;  /* 0x0000b80001307983 */ /* 0x001f300000300a00 */
[----:B------:R0:W-:Y:S04]  /*47870*/  @P5 STG.E.U8 desc[UR6][R168.64], R0 ;  /* 0x00000000a8005986 */ /* 0x0001e8000c101106 */
[----:B0-----:R-:W4:Y:S04]  /*47880*/  LDL.LU.64 R168, [R1+0xb0] ;  /* 0x0000b00001a87983 */ /* 0x001f280000300a00 */
[----:B--2---:R0:W-:Y:S04]  /*47890*/  @P0 STG.E.U8 desc[UR6][R170.64], R8 ;  /* 0x00000008aa000986 */ /* 0x0041e8000c101106 */
[----:B0-----:R-:W2:Y:S01]  /*478a0*/  LDL.LU.64 R170, [R1+0xa8] ;  /* 0x0000a80001aa7983 */ /* 0x001ea20000300a00 */
[----:B------:R-:W-:-:S04]  /*478b0*/  LOP3.LUT P1, RZ, R9, 0x100000, RZ, 0xc0, !PT ;  /* 0x0010000009ff7812 */ /* 0x000fc8000782c0ff */
[C---:B------:R-:W-:Y:S01]  /*478c0*/  ISETP.LT.AND P5, PT, R2.reuse, UR4, !P1 ;  /* 0x0000000402007c0c */ /* 0x040fe2000cfa1270 */
[----:B------:R-:W-:Y:S01]  /*478d0*/  ULDC UR4, c[0x0][0x228] ;  /* 0x00008a0000047ab9 */ /* 0x000fe20000000800 */
[----:B------:R-:W-:Y:S02]  /*478e0*/  LOP3.LUT P2, RZ, R9, 0x80000, RZ, 0xc0, !PT ;  /* 0x0008000009ff7812 */ /* 0x000fe4000784c0ff */
[----:B------:R-:W-:Y:S01]  /*478f0*/  ISETP.LT.AND P1, PT, R3, UR5, !P1 ;  /* 0x0000000503007c0c */ /* 0x000fe2000cf21270 */
[----:B------:R-:W-:Y:S01]  /*47900*/  ULDC UR5, c[0x0][0x228] ;  /* 0x00008a0000057ab9 */ /* 0x000fe20000000800 */
[----:B------:R-:W-:Y:S01]  /*47910*/  ISETP.LT.AND P0, PT, R2, UR4, !P2 ;  /* 0x0000000402007c0c */ /* 0x000fe2000d701270 */
[----:B------:R-:W-:Y:S01]  /*47920*/  ULDC UR4, c[0x0][0x228] ;  /* 0x00008a0000047ab9 */ /* 0x000fe20000000800 */
[----:B------:R-:W-:Y:S02]  /*47930*/  PRMT R4, R5, 0x7772, RZ ;  /* 0x0000777205047816 */ /* 0x000fe400000000ff */
[----:B------:R-:W-:-:S02]  /*47940*/  LOP3.LUT P3, RZ, R9, 0x20000, RZ, 0xc0, !PT ;  /* 0x0002000009ff7812 */ /* 0x000fc4000786c0ff */
[----:B------:R-:W-:Y:S01]  /*47950*/  PRMT R5, R5, 0x7773, RZ ;  /* 0x0000777305057816 */ /* 0x000fe200000000ff */
[----:B------:R-:W-:Y:S01]  /*47960*/  @P5 STG.E.U8 desc[UR6][R60.64], R4 ;  /* 0x000000043c005986 */ /* 0x000fe2000c101106 */
[----:B------:R-:W-:Y:S01]  /*47970*/  ISETP.LT.AND P5, PT, R2, UR4, !P3 ;  /* 0x0000000402007c0c */ /* 0x000fe2000dfa1270 */
[----:B------:R-:W-:Y:S01]  /*47980*/  ULDC UR4, c[0x0][0x228] ;  /* 0x00008a0000047ab9 */ /* 0x000fe20000000800 */
[C---:B------:R-:W-:Y:S02]  /*47990*/  LOP3.LUT P4, RZ, R9.reuse, 0x10000, RZ, 0xc0, !PT ;  /* 0x0001000009ff7812 */ /* 0x040fe4000788c0ff */
[----:B------:R-:W-:Y:S01]  /*479a0*/  PRMT R0, R6, 0x7770, RZ ;  /* 0x0000777006007816 */ /* 0x000fe200000000ff */
[----:B------:R-:W-:Y:S01]  /*479b0*/  @P1 STG.E.U8 desc[UR6][R58.64], R5 ;  /* 0x000000053a001986 */ /* 0x000fe2000c101106 */
[----:B------:R-:W-:Y:S02]  /*479c0*/  LOP3.LUT P6, RZ, R9, 0x40000, RZ, 0xc0, !PT ;  /* 0x0004000009ff7812 */ /* 0x000fe400078cc0ff */
[C---:B------:R-:W-:Y:S01]  /*479d0*/  ISETP.LT.AND P2, PT, R3.reuse, UR4, !P2 ;  /* 0x0000000403007c0c */ /* 0x040fe2000d741270 */
[----:B------:R-:W-:Y:S01]  /*479e0*/  ULDC UR4, c[0x0][0x228] ;  /* 0x00008a0000047ab9 */ /* 0x000fe20000000800 */
[----:B------:R-:W-:Y:S01]  /*479f0*/  ISETP.LT.AND P1, PT, R2, UR5, !P4 ;  /* 0x0000000502007c0c */ /* 0x000fe2000e721270 */
[----:B------:R0:W-:Y:S01]  /*47a00*/  @P0 STG.E.U8 desc[UR6][R56.64], R0 ;  /* 0x0000000038000986 */ /* 0x0001e2000c101106 */
[----:B------:R-:W-:Y:S01]  /*47a10*/  ULDC UR5, c[0x0][0x228] ;  /* 0x00008a0000057ab9 */ /* 0x000fe20000000800 */
[----:B------:R-:W-:-:S02]  /*47a20*/  ISETP.LT.AND P3, PT, R3, UR4, !P3 ;  /* 0x0000000403007c0c */ /* 0x000fc4000df61270 */
[----:B------:R-:W-:Y:S01]  /*47a30*/  ISETP.LT.AND P0, PT, R2, UR8, !P6 ;  /* 0x0000000802007c0c */ /* 0x000fe2000f701270 */
[----:B------:R-:W-:Y:S01]  /*47a40*/  ULDC UR8, c[0x0][0x228] ;  /* 0x00008a0000087ab9 */ /* 0x000fe20000000800 */
[C---:B------:R-:W-:Y:S02]  /*47a50*/  ISETP.LT.AND P4, PT, R3.reuse, UR5, !P4 ;  /* 0x0000000503007c0c */ /* 0x040fe4000e781270 */
[----:B------:R-:W-:Y:S02]  /*47a60*/  ISETP.LT.AND P6, PT, R3, UR8, !P6 ;  /* 0x0000000803007c0c */ /* 0x000fe4000f7c1270 */
[C---:B------:R-:W-:Y:S02]  /*47a70*/  PRMT R2, R6.reuse, 0x7772, RZ ;  /* 0x0000777206027816 */ /* 0x040fe400000000ff */
[C---:B0-----:R-:W-:Y:S02]  /*47a80*/  PRMT R0, R6.reuse, 0x7771, RZ ;  /* 0x0000777106007816 */ /* 0x041fe400000000ff */
[----:B------:R-:W-:-:S02]  /*47a90*/  PRMT R6, R6, 0x7773, RZ ;  /* 0x0000777306067816 */ /* 0x000fc400000000ff */
[C---:B------:R-:W-:Y:S01]  /*47aa0*/  PRMT R3, R7.reuse, 0x7770, RZ ;  /* 0x0000777007037816 */ /* 0x040fe200000000ff */
[----:B------:R0:W-:Y:S01]  /*47ab0*/  @P2 STG.E.U8 desc[UR6][R54.64], R0 ;  /* 0x0000000036002986 */ /* 0x0001e2000c101106 */
[C---:B------:R-:W-:Y:S02]  /*47ac0*/  PRMT R4, R7.reuse, 0x7771, RZ ;  /* 0x0000777107047816 */ /* 0x040fe400000000ff */
[C---:B------:R-:W-:Y:S02]  /*47ad0*/  PRMT R5, R7.reuse, 0x7772, RZ ;  /* 0x0000777207057816 */ /* 0x040fe400000000ff */
[----:B------:R-:W-:Y:S01]  /*47ae0*/  PRMT R7, R7, 0x7773, RZ ;  /* 0x0000777307077816 */ /* 0x000fe200000000ff */
[----:B---3--:R0:W-:Y:S04]  /*47af0*/  @P5 STG.E.U8 desc[UR6][R52.64], R2 ;  /* 0x0000000234005986 */ /* 0x0081e8000c101106 */
[----:B----4-:R0:W-:Y:S04]  /*47b00*/  @P3 STG.E.U8 desc[UR6][R50.64], R6 ;  /* 0x0000000632003986 */ /* 0x0101e8000c101106 */
[----:B------:R0:W-:Y:S04]  /*47b10*/  @P1 STG.E.U8 desc[UR6][R48.64], R3 ;  /* 0x0000000330001986 */ /* 0x0001e8000c101106 */
[----:B------:R0:W-:Y:S04]  /*47b20*/  @P4 STG.E.U8 desc[UR6][R168.64], R4 ;  /* 0x00000004a8004986 */ /* 0x0001e8000c101106 */
[----:B--2---:R0:W-:Y:S01]  /*47b30*/  @P0 STG.E.U8 desc[UR6][R170.64], R5 ;  /* 0x00000005aa000986 */ /* 0x0041e2000c101106 */
[----:B------:R-:W-:Y:S05]  /*47b40*/  @!P6 EXIT ;  /* 0x000000000000e94d */ /* 0x000fea0003800000 */
[----:B0-----:R-:W2:Y:S04]  /*47b50*/  LDL.LU.64 R170, [R1+0xa0] ;  /* 0x0000a00001aa7983 */ /* 0x001ea80000300a00 */
[----:B--2---:R-:W-:Y:S01]  /*47b60*/  STG.E.U8 desc[UR6][R170.64], R7 ;  /* 0x00000007aa007986 */ /* 0x004fe2000c101106 */
[----:B------:R-:W-:Y:S05]  /*47b70*/  EXIT ;  /* 0x000000000000794d */ /* 0x000fea0003800000 */
.L_x_3:
[----:B------:R-:W-:-:S00]  /*47b80*/  BRA `(.L_x_3) ;  /* 0xfffffffc00fc7947 */ /* 0x000fc0000383ffff */
[----:B------:R-:W-:-:S00]  /*47b90*/  NOP ;  /* 0x0000000000007918 */ /* 0x000fc00000000000 */
        /* <DEDUP_REMOVED lines=14> */
.L_x_4:


//--------------------- .nv.shared.matmul_kernel  --------------------------
	.section	.nv.shared.matmul_kernel,"aw",@nobits
	.sectionflags	@""
	.align	16
	.zero		1024


//--------------------- .nv.shared.reserved.0     --------------------------
	.section	.nv.shared.reserved.0,"aw",@nobits
	.weak		__nv_reservedSMEM_offset_0_alias
	.size		__nv_reservedSMEM_offset_0_alias, 0, 0
	.other		__nv_reservedSMEM_offset_0_alias,@"STO_CUDA_RESERVED_SHARED STV_DEFAULT"
__nv_reservedSMEM_offset_0_alias:
	.zero		0


//--------------------- .nv.constant0.matmul_kernel --------------------------
	.section	.nv.constant0.matmul_kernel,"a",@progbits
	.sectionflags	@""
	.align	4
.nv.constant0.matmul_kernel:
	.zero		608


//--------------------- SYMBOLS --------------------------

	.type		.nv.reservedSmem.offset0,@object
	.size		.nv.reservedSmem.offset0,0x4
